	.headerflags	@"EF_CUDA_TEXMODE_UNIFIED EF_CUDA_64BIT_ADDRESS EF_CUDA_SM86 EF_CUDA_VIRTUAL_SM(EF_CUDA_SM86)"
	.elftype	@"ET_EXEC"


//--------------------- .nv.info                  --------------------------
	.section	.nv.info,"",@"SHT_CUDA_INFO"
	.align	4


	//----- nvinfo : EIATTR_REGCOUNT
	.align		4
        /*0000*/ 	.byte	0x04, 0x2f
        /*0002*/ 	.short	(.L_1 - .L_0)
	.align		4
.L_0:
        /*0004*/ 	.word	index@(triton_)
        /*0008*/ 	.word	0x000000ff


	//----- nvinfo : EIATTR_MIN_STACK_SIZE
	.align		4
.L_1:
        /*000c*/ 	.byte	0x04, 0x12
        /*000e*/ 	.short	(.L_3 - .L_2)
	.align		4
.L_2:
        /*0010*/ 	.word	index@(triton_)
        /*0014*/ 	.word	0x000003b8


	//----- nvinfo : EIATTR_FRAME_SIZE
	.align		4
.L_3:
        /*0018*/ 	.byte	0x04, 0x11
        /*001a*/ 	.short	(.L_5 - .L_4)
	.align		4
.L_4:
        /*001c*/ 	.word	index@(triton_)
        /*0020*/ 	.word	0x000003b8


	//----- nvinfo : EIATTR_MIN_STACK_SIZE
	.align		4
.L_5:
        /*0024*/ 	.byte	0x04, 0x12
        /*0026*/ 	.short	(.L_7 - .L_6)
	.align		4
.L_6:
        /*0028*/ 	.word	index@(triton_)
        /*002c*/ 	.word	0x000003b8
.L_7:


//--------------------- .nv.info.triton_          --------------------------
	.section	.nv.info.triton_,"",@"SHT_CUDA_INFO"
	.sectionflags	@""
	.align	4


	//----- nvinfo : EIATTR_CUDA_API_VERSION
	.align		4
        /*0000*/ 	.byte	0x04, 0x37
        /*0002*/ 	.short	(.L_9 - .L_8)
.L_8:
        /*0004*/ 	.word	0x0000007c


	//----- nvinfo : EIATTR_SW2861232_WAR
	.align		4
.L_9:
        /*0008*/ 	.byte	0x01, 0x35
	.zero		2


	//----- nvinfo : EIATTR_PARAM_CBANK
	.align		4
        /*000c*/ 	.byte	0x04, 0x0a
        /*000e*/ 	.short	(.L_11 - .L_10)
	.align		4
.L_10:
        /*0010*/ 	.word	index@(.nv.constant0.triton_)
        /*0014*/ 	.short	0x0160
        /*0016*/ 	.short	0x0040


	//----- nvinfo : EIATTR_CBANK_PARAM_SIZE
	.align		4
.L_11:
        /*0018*/ 	.byte	0x03, 0x19
        /*001a*/ 	.short	0x0040


	//----- nvinfo : EIATTR_KPARAM_INFO
	.align		4
        /*001c*/ 	.byte	0x04, 0x17
        /*001e*/ 	.short	(.L_13 - .L_12)
.L_12:
        /*0020*/ 	.word	0x00000000
        /*0024*/ 	.short	0x0007
        /*0026*/ 	.short	0x0038
        /*0028*/ 	.byte	0x00, 0xf4, 0x21, 0x00


	//----- nvinfo : EIATTR_KPARAM_INFO
	.align		4
.L_13:
        /*002c*/ 	.byte	0x04, 0x17
        /*002e*/ 	.short	(.L_15 - .L_14)
.L_14:
        /*0030*/ 	.word	0x00000000
        /*0034*/ 	.short	0x0006
        /*0036*/ 	.short	0x0030
        /*0038*/ 	.byte	0x00, 0xf4, 0x21, 0x00


	//----- nvinfo : EIATTR_KPARAM_INFO
	.align		4
.L_15:
        /*003c*/ 	.byte	0x04, 0x17
        /*003e*/ 	.short	(.L_17 - .L_16)
.L_16:
        /*0040*/ 	.word	0x00000000
        /*0044*/ 	.short	0x0005
        /*0046*/ 	.short	0x0028
        /*0048*/ 	.byte	0x00, 0xf4, 0x21, 0x00


	//----- nvinfo : EIATTR_KPARAM_INFO
	.align		4
.L_17:
        /*004c*/ 	.byte	0x04, 0x17
        /*004e*/ 	.short	(.L_19 - .L_18)
.L_18:
        /*0050*/ 	.word	0x00000000
        /*0054*/ 	.short	0x0004
        /*0056*/ 	.short	0x0020
        /*0058*/ 	.byte	0x00, 0xf4, 0x21, 0x00


	//----- nvinfo : EIATTR_KPARAM_INFO
	.align		4
.L_19:
        /*005c*/ 	.byte	0x04, 0x17
        /*005e*/ 	.short	(.L_21 - .L_20)
.L_20:
        /*0060*/ 	.word	0x00000000
        /*0064*/ 	.short	0x0003
        /*0066*/ 	.short	0x0018
        /*0068*/ 	.byte	0x00, 0xf4, 0x21, 0x00


	//----- nvinfo : EIATTR_KPARAM_INFO
	.align		4
.L_21:
        /*006c*/ 	.byte	0x04, 0x17
        /*006e*/ 	.short	(.L_23 - .L_22)
.L_22:
        /*0070*/ 	.word	0x00000000
        /*0074*/ 	.short	0x0002
        /*0076*/ 	.short	0x0010
        /*0078*/ 	.byte	0x00, 0xf4, 0x21, 0x00


	//----- nvinfo : EIATTR_KPARAM_INFO
	.align		4
.L_23:
        /*007c*/ 	.byte	0x04, 0x17
        /*007e*/ 	.short	(.L_25 - .L_24)
.L_24:
        /*0080*/ 	.word	0x00000000
        /*0084*/ 	.short	0x0001
        /*0086*/ 	.short	0x0008
        /*0088*/ 	.byte	0x00, 0xf4, 0x21, 0x00


	//----- nvinfo : EIATTR_KPARAM_INFO
	.align		4
.L_25:
        /*008c*/ 	.byte	0x04, 0x17
        /*008e*/ 	.short	(.L_27 - .L_26)
.L_26:
        /*0090*/ 	.word	0x00000000
        /*0094*/ 	.short	0x0000
        /*0096*/ 	.short	0x0000
        /*0098*/ 	.byte	0x00, 0xf4, 0x21, 0x00


	//----- nvinfo : EIATTR_MAXREG_COUNT
	.align		4
.L_27:
        /*009c*/ 	.byte	0x03, 0x1b
        /*009e*/ 	.short	0x00ff


	//----- nvinfo : EIATTR_EXIT_INSTR_OFFSETS
	.align		4
        /*00a0*/ 	.byte	0x04, 0x1c
        /*00a2*/ 	.short	(.L_29 - .L_28)


	//   ....[0]....
.L_28:
        /*00a4*/ 	.word	0x000149d0


	//   ....[1]....
        /*00a8*/ 	.word	0x00014a20


	//----- nvinfo : EIATTR_REQNTID
	.align		4
.L_29:
        /*00ac*/ 	.byte	0x04, 0x10
        /*00ae*/ 	.short	(.L_31 - .L_30)
.L_30:
        /*00b0*/ 	.word	0x00000100
        /*00b4*/ 	.word	0x00000001
        /*00b8*/ 	.word	0x00000001
.L_31:


//--------------------- .nv.callgraph             --------------------------
	.section	.nv.callgraph,"",@"SHT_CUDA_CALLGRAPH"
	.align	4
	.sectionentsize	8
	.align		4
        /*0000*/ 	.word	0x00000000
	.align		4
        /*0004*/ 	.word	0xffffffff
	.align		4
        /*0008*/ 	.word	0x00000000
	.align		4
        /*000c*/ 	.word	0xfffffffe
	.align		4
        /*0010*/ 	.word	0x00000000
	.align		4
        /*0014*/ 	.word	0xfffffffd
	.align		4
        /*0018*/ 	.word	0x00000000
	.align		4
        /*001c*/ 	.word	0xfffffffc


//--------------------- .nv.rel.action            --------------------------
	.section	.nv.rel.action,"",@"SHT_CUDA_RELOCINFO"
	.align	8
	.sectionentsize	8
        /*0000*/ 	.byte	0x73, 0x00, 0x00, 0x00, 0x00, 0x00, 0x00, 0x00, 0x00, 0x00, 0x00, 0x11, 0x25, 0x00, 0x05, 0x36


//--------------------- .nv.constant0.triton_     --------------------------
	.section	.nv.constant0.triton_,"a",@progbits
	.sectionflags	@""
	.align	4
.nv.constant0.triton_:
	.zero		416


//--------------------- .text.triton_             --------------------------
	.section	.text.triton_,"ax",@progbits
	.sectionflags	@"SHF_BARRIERS=1"
	.sectioninfo	@"SHI_REGISTERS=255"
	.align	128
        .global         triton_
        .type           triton_,@function
        .size           triton_,(.L_x_2 - triton_)
        .other          triton_,@"STO_CUDA_ENTRY STV_DEFAULT"
triton_:
.text.triton_:
[----:B------:R-:W-:-:S03]  /*0000*/  IMAD.MOV.U32 R1, RZ, RZ, c[0x0][0x28] ;  /* 0x00000a00ff017624 */ /* 0x000fc600078e00ff */
[----:B------:R-:W1:Y:S01]  /*0010*/  S2R R11, SR_CTAID.X ;  /* 0x00000000000b7919 */ /* 0x000e620000002500 */
[----:B------:R-:W-:Y:S01]  /*0020*/  IMAD.MOV.U32 R5, RZ, RZ, -0x8 ;  /* 0xfffffff8ff057424 */ /* 0x000fe200078e00ff */
[----:B------:R-:W-:Y:S01]  /*0030*/  IADD3 R1, R1, -0x3b8, RZ ;  /* 0xfffffc4801017810 */ /* 0x000fe20007ffe0ff */
[----:B------:R-:W-:Y:S01]  /*0040*/  ULDC.64 UR6, c[0x0][0x118] ;  /* 0x0000460000067ab9 */ /* 0x000fe20000000a00 */
[----:B------:R-:W2:Y:S01]  /*0050*/  S2R R87, SR_TID.X ;  /* 0x0000000000577919 */ /* 0x000ea20000002100 */
[----:B------:R-:W-:Y:S01]  /*0060*/  IMAD.MOV.U32 R195, RZ, RZ, 0x1 ;  /* 0x00000001ffc37424 */ /* 0x000fe200078e00ff */
[----:B------:R-:W-:Y:S01]  /*0070*/  CS2R R188, SRZ ;  /* 0x0000000000bc7805 */ /* 0x000fe2000001ff00 */
        /* <DEDUP_REMOVED lines=17> */
[C---:B-1----:R-:W-:Y:S01]  /*0190*/  IMAD.HI R0, R11.reuse, 0x2aaaaaab, RZ ;  /* 0x2aaaaaab0b007827 */ /* 0x042fe200078e02ff */
[----:B------:R-:W-:Y:S01]  /*01a0*/  ISETP.GE.AND P2, PT, R11, RZ, PT ;  /* 0x000000ff0b00720c */ /* 0x000fe20003f46270 */
[----:B------:R-:W-:Y:S01]  /*01b0*/  CS2R R62, SRZ ;  /* 0x00000000003e7805 */ /* 0x000fe2000001ff00 */
[----:B------:R-:W-:Y:S01]  /*01c0*/  CS2R R164, SRZ ;  /* 0x0000000000a47805 */ /* 0x000fe2000001ff00 */
[C---:B--2---:R-:W-:Y:S01]  /*01d0*/  LOP3.LUT R9, R87.reuse, 0x10, RZ, 0xc0, !PT ;  /* 0x0000001057097812 */ /* 0x044fe200078ec0ff */
[C---:B------:R-:W-:Y:S01]  /*01e0*/  IMAD.SHL.U32 R12, R87.reuse, 0x2, RZ ;  /* 0x00000002570c7824 */ /* 0x040fe200078e00ff */
[----:B------:R-:W-:Y:S01]  /*01f0*/  SHF.R.U32.HI R3, RZ, 0x1f, R0 ;  /* 0x0000001fff037819 */ /* 0x000fe20000011600 */
[----:B------:R-:W-:Y:S01]  /*0200*/  CS2R R166, SRZ ;  /* 0x0000000000a67805 */ /* 0x000fe2000001ff00 */
[C---:B------:R-:W-:Y:S01]  /*0210*/  LOP3.LUT R85, R87.reuse, 0x20, RZ, 0xc0, !PT ;  /* 0x0000002057557812 */ /* 0x040fe200078ec0ff */
[----:B------:R-:W-:Y:S01]  /*0220*/  CS2R R160, SRZ ;  /* 0x0000000000a07805 */ /* 0x000fe2000001ff00 */
[----:B------:R-:W-:Y:S01]  /*0230*/  LEA.HI.SX32 R0, R0, R3, 0x1c ;  /* 0x0000000300007211 */ /* 0x000fe200078fe2ff */
[----:B------:R-:W-:Y:S01]  /*0240*/  CS2R R162, SRZ ;  /* 0x0000000000a27805 */ /* 0x000fe2000001ff00 */
[C---:B------:R-:W-:Y:S01]  /*0250*/  LOP3.LUT R10, R87.reuse, 0x80, RZ, 0xc0, !PT ;  /* 0x00000080570a7812 */ /* 0x040fe200078ec0ff */
[----:B------:R-:W-:Y:S01]  /*0260*/  CS2R R152, SRZ ;  /* 0x0000000000987805 */ /* 0x000fe2000001ff00 */
[----:B------:R-:W-:Y:S01]  /*0270*/  LOP3.LUT R84, R87, 0x40, RZ, 0xc0, !PT ;  /* 0x0000004057547812 */ /* 0x000fe200078ec0ff */
[----:B------:R-:W-:Y:S01]  /*0280*/  IMAD R2, R0, R5, 0x21 ;  /* 0x0000002100027424 */ /* 0x000fe200078e0205 */
[----:B------:R-:W-:Y:S01]  /*0290*/  SHF.R.U32.HI R86, RZ, 0x2, R85 ;  /* 0x00000002ff567819 */ /* 0x000fe20000011655 */
[----:B------:R-:W-:Y:S01]  /*02a0*/  CS2R R154, SRZ ;  /* 0x00000000009a7805 */ /* 0x000fe2000001ff00 */
[----:B------:R-:W-:Y:S01]  /*02b0*/  CS2R R144, SRZ ;  /* 0x0000000000907805 */ /* 0x000fe2000001ff00 */
[----:B------:R-:W-:Y:S01]  /*02c0*/  CS2R R146, SRZ ;  /* 0x0000000000927805 */ /* 0x000fe2000001ff00 */
[----:B------:R-:W-:Y:S01]  /*02d0*/  IMNMX R4, R2, 0x8, PT ;  /* 0x0000000802047817 */ /* 0x000fe20003800200 */
[----:B------:R-:W-:Y:S01]  /*02e0*/  CS2R R64, SRZ ;  /* 0x0000000000407805 */ /* 0x000fe2000001ff00 */
[----:B------:R-:W-:Y:S01]  /*02f0*/  CS2R R66, SRZ ;  /* 0x0000000000427805 */ /* 0x000fe2000001ff00 */
[----:B------:R-:W-:Y:S01]  /*0300*/  CS2R R68, SRZ ;  /* 0x0000000000447805 */ /* 0x000fe2000001ff00 */
[-C--:B------:R-:W-:Y:S01]  /*0310*/  IABS R13, R4.reuse ;  /* 0x00000004000d7213 */ /* 0x080fe20000000000 */
[----:B------:R-:W-:Y:S01]  /*0320*/  CS2R R70, SRZ ;  /* 0x0000000000467805 */ /* 0x000fe2000001ff00 */
[----:B------:R-:W-:Y:S01]  /*0330*/  IABS R8, R4 ;  /* 0x0000000400087213 */ /* 0x000fe20000000000 */
[----:B------:R-:W-:Y:S01]  /*0340*/  CS2R R72, SRZ ;  /* 0x0000000000487805 */ /* 0x000fe2000001ff00 */
[----:B------:R-:W1:Y:S01]  /*0350*/  I2F.RP R5, R13 ;  /* 0x0000000d00057306 */ /* 0x000e620000209400 */
        /* <DEDUP_REMOVED lines=15> */
[----:B-1----:R-:W1:Y:S01]  /*0450*/  MUFU.RCP R5, R5 ;  /* 0x0000000500057308 */ /* 0x002e620000001000 */
        /* <DEDUP_REMOVED lines=8> */
[----:B------:R-:W-:Y:S01]  /*04e0*/  UMOV UR4, 0xffffffff ;  /* 0xffffffff00047882 */ /* 0x000fe20000000000 */
[----:B-1----:R-:W-:Y:S01]  /*04f0*/  IADD3 R2, R5, 0xffffffe, RZ ;  /* 0x0ffffffe05027810 */ /* 0x002fe20007ffe0ff */
[----:B------:R-:W-:-:S03]  /*0500*/  IMAD R5, R0, -0x60, R11 ;  /* 0xffffffa000057824 */ /* 0x000fc600078e020b */
[----:B------:R1:W2:Y:S02]  /*0510*/  F2I.FTZ.U32.TRUNC.NTZ R3, R2 ;  /* 0x0000000200037305 */ /* 0x0002a4000021f000 */
[----:B-1----:R-:W-:Y:S02]  /*0520*/  IMAD.MOV.U32 R2, RZ, RZ, RZ ;  /* 0x000000ffff027224 */ /* 0x002fe400078e00ff */
[----:B--2---:R-:W-:-:S04]  /*0530*/  IMAD.MOV R6, RZ, RZ, -R3 ;  /* 0x000000ffff067224 */ /* 0x004fc800078e0a03 */
[----:B------:R-:W-:Y:S01]  /*0540*/  IMAD R7, R6, R13, RZ ;  /* 0x0000000d06077224 */ /* 0x000fe200078e02ff */
[----:B------:R-:W-:-:S03]  /*0550*/  IABS R6, R11 ;  /* 0x0000000b00067213 */ /* 0x000fc60000000000 */
[----:B------:R-:W-:-:S04]  /*0560*/  IMAD.HI.U32 R3, R3, R7, R2 ;  /* 0x0000000703037227 */ /* 0x000fc800078e0002 */
[----:B------:R-:W-:Y:S01]  /*0570*/  IMAD.MOV R7, RZ, RZ, -R8 ;  /* 0x000000ffff077224 */ /* 0x000fe200078e0a08 */
[----:B------:R-:W-:Y:S01]  /*0580*/  IABS R8, R5 ;  /* 0x0000000500087213 */ /* 0x000fe20000000000 */
[----:B------:R-:W-:Y:S01]  /*0590*/  IMAD.HI.U32 R2, R3, R6, RZ ;  /* 0x0000000603027227 */ /* 0x000fe200078e00ff */
[----:B------:R-:W-:-:S03]  /*05a0*/  LOP3.LUT R5, R5, R4, RZ, 0x3c, !PT ;  /* 0x0000000405057212 */ /* 0x000fc600078e3cff */
[-C--:B------:R-:W-:Y:S01]  /*05b0*/  IMAD R2, R2, R7.reuse, R6 ;  /* 0x0000000702027224 */ /* 0x080fe200078e0206 */
[----:B------:R-:W-:Y:S01]  /*05c0*/  ISETP.GE.AND P4, PT, R5, RZ, PT ;  /* 0x000000ff0500720c */ /* 0x000fe20003f86270 */
[----:B------:R-:W-:Y:S01]  /*05d0*/  IMAD.MOV.U32 R6, RZ, RZ, R8 ;  /* 0x000000ffff067224 */ /* 0x000fe200078e0008 */
[----:B------:R-:W-:Y:S01]  /*05e0*/  SHF.R.U32.HI R8, RZ, 0x3, R9 ;  /* 0x00000003ff087819 */ /* 0x000fe20000011609 */
[----:B------:R-:W-:Y:S01]  /*05f0*/  IMAD.SHL.U32 R5, R87, 0x10, RZ ;  /* 0x0000001057057824 */ /* 0x000fe200078e00ff */
[----:B------:R-:W-:Y:S01]  /*0600*/  ISETP.GT.U32.AND P0, PT, R13, R2, PT ;  /* 0x000000020d00720c */ /* 0x000fe20003f04070 */
[----:B------:R-:W-:Y:S01]  /*0610*/  IMAD.HI.U32 R3, R3, R6, RZ ;  /* 0x0000000603037227 */ /* 0x000fe200078e00ff */
[----:B------:R-:W-:Y:S02]  /*0620*/  SHF.R.U32.HI R9, RZ, 0x3, R85 ;  /* 0x00000003ff097819 */ /* 0x000fe40000011655 */
[----:B------:R-:W-:Y:S01]  /*0630*/  LOP3.LUT R229, R5, 0x30, RZ, 0xc0, !PT ;  /* 0x0000003005e57812 */ /* 0x000fe200078ec0ff */
[----:B------:R-:W-:Y:S01]  /*0640*/  IMAD R6, R3, R7, R6 ;  /* 0x0000000703067224 */ /* 0x000fe200078e0206 */
[----:B------:R-:W-:-:S04]  /*0650*/  SHF.R.U32.HI R7, RZ, 0x3, R87 ;  /* 0x00000003ff077819 */ /* 0x000fc80000011657 */
[----:B------:R-:W-:Y:S02]  /*0660*/  ISETP.GT.U32.AND P3, PT, R13, R6, PT ;  /* 0x000000060d00720c */ /* 0x000fe40003f64070 */
[----:B------:R-:W-:Y:S01]  /*0670*/  SGXT.U32 R7, R7, 0x1 ;  /* 0x000000010707781a */ /* 0x000fe20000000000 */
[----:B------:R-:W-:-:S03]  /*0680*/  @!P0 IMAD.IADD R2, R2, 0x1, -R13 ;  /* 0x0000000102028824 */ /* 0x000fc600078e0a0d */
[----:B------:R-:W-:Y:S02]  /*0690*/  LOP3.LUT R7, R9, R7, R8, 0xfe, !PT ;  /* 0x0000000709077212 */ /* 0x000fe400078efe08 */
[----:B------:R-:W-:Y:S02]  /*06a0*/  ISETP.GT.U32.AND P1, PT, R13, R2, PT ;  /* 0x000000020d00720c */ /* 0x000fe40003f24070 */
[----:B------:R-:W-:Y:S02]  /*06b0*/  SHF.R.U32.HI R9, RZ, 0x3, R10 ;  /* 0x00000003ff097819 */ /* 0x000fe4000001160a */
[----:B------:R-:W-:Y:S01]  /*06c0*/  LOP3.LUT R10, R87, 0x4, RZ, 0xc0, !PT ;  /* 0x00000004570a7812 */ /* 0x000fe200078ec0ff */
[----:B------:R-:W-:Y:S01]  /*06d0*/  @!P3 IMAD.IADD R6, R6, 0x1, -R13 ;  /* 0x000000010606b824 */ /* 0x000fe200078e0a0d */
[----:B------:R-:W-:Y:S02]  /*06e0*/  SHF.R.U32.HI R8, RZ, 0x3, R84 ;  /* 0x00000003ff087819 */ /* 0x000fe40000011654 */
[----:B------:R-:W-:Y:S01]  /*06f0*/  @!P3 IADD3 R3, R3, 0x1, RZ ;  /* 0x000000010303b810 */ /* 0x000fe20007ffe0ff */
[----:B------:R-:W-:Y:S01]  /*0700*/  IMAD.SHL.U32 R10, R10, 0x10, RZ ;  /* 0x000000100a0a7824 */ /* 0x000fe200078e00ff */
[----:B------:R-:W-:-:S02]  /*0710*/  ISETP.GE.U32.AND P0, PT, R6, R13, PT ;  /* 0x0000000d0600720c */ /* 0x000fc40003f06070 */
[----:B------:R-:W-:Y:S01]  /*0720*/  LOP3.LUT R6, R5, 0x20, RZ, 0xc0, !PT ;  /* 0x0000002005067812 */ /* 0x000fe200078ec0ff */
[----:B------:R-:W-:Y:S01]  /*0730*/  @!P1 IMAD.IADD R2, R2, 0x1, -R13 ;  /* 0x0000000102029824 */ /* 0x000fe200078e0a0d */
[----:B------:R-:W-:Y:S02]  /*0740*/  LOP3.LUT R7, R9, R7, R8, 0xfe, !PT ;  /* 0x0000000709077212 */ /* 0x000fe400078efe08 */
[--C-:B------:R-:W-:Y:S01]  /*0750*/  LOP3.LUT R11, R6, 0x10, R87.reuse, 0xf8, !PT ;  /* 0x00000010060b7812 */ /* 0x100fe200078ef857 */
[----:B------:R-:W-:Y:S01]  /*0760*/  @!P2 IMAD.MOV R2, RZ, RZ, -R2 ;  /* 0x000000ffff02a224 */ /* 0x000fe200078e0a02 */
[C---:B------:R-:W-:Y:S02]  /*0770*/  LOP3.LUT R6, R10.reuse, 0x10, R87, 0xf8, !PT ;  /* 0x000000100a067812 */ /* 0x040fe400078ef857 */
[----:B------:R-:W-:Y:S02]  /*0780*/  LOP3.LUT R8, R5, 0x10, RZ, 0xc0, !PT ;  /* 0x0000001005087812 */ /* 0x000fe400078ec0ff */
[----:B------:R-:W-:-:S02]  /*0790*/  LOP3.LUT R196, R10, 0x30, R5, 0xf8, !PT ;  /* 0x000000300ac47812 */ /* 0x000fc400078ef805 */
[----:B------:R-:W-:Y:S02]  /*07a0*/  @P0 IADD3 R3, R3, 0x1, RZ ;  /* 0x0000000103030810 */ /* 0x000fe40007ffe0ff */
[----:B------:R-:W-:Y:S02]  /*07b0*/  LOP3.LUT R232, R6, 0x40, R229, 0x1e, !PT ;  /* 0x0000004006e87812 */ /* 0x000fe400078e1ee5 */
[----:B------:R-:W-:Y:S01]  /*07c0*/  LOP3.LUT R5, R5, 0x20, R8, 0x2e, !PT ;  /* 0x0000002005057812 */ /* 0x000fe200078e2e08 */
[----:B------:R-:W-:Y:S01]  /*07d0*/  IMAD.MOV.U32 R6, RZ, RZ, R3 ;  /* 0x000000ffff067224 */ /* 0x000fe200078e0003 */
[----:B------:R-:W-:Y:S02]  /*07e0*/  ISETP.NE.AND P0, PT, R4, RZ, PT ;  /* 0x000000ff0400720c */ /* 0x000fe40003f05270 */
[----:B------:R-:W-:Y:S01]  /*07f0*/  LOP3.LUT R3, RZ, R4, RZ, 0x33, !PT ;  /* 0x00000004ff037212 */ /* 0x000fe200078e33ff */
[----:B------:R-:W-:Y:S01]  /*0800*/  @!P4 IMAD.MOV R6, RZ, RZ, -R6 ;  /* 0x000000ffff06c224 */ /* 0x000fe200078e0a06 */
[----:B------:R-:W-:-:S02]  /*0810*/  LOP3.LUT R13, R11, R10, RZ, 0xfc, !PT ;  /* 0x0000000a0b0d7212 */ /* 0x000fc400078efcff */
[----:B------:R-:W-:Y:S02]  /*0820*/  LOP3.LUT R11, R5, R10, RZ, 0xfc, !PT ;  /* 0x0000000a050b7212 */ /* 0x000fe400078efcff */
[----:B------:R-:W-:Y:S02]  /*0830*/  SEL R5, R3, R2, !P0 ;  /* 0x0000000203057207 */ /* 0x000fe40004000000 */
[----:B------:R-:W-:Y:S02]  /*0840*/  LOP3.LUT R2, R9, 0x8, R87, 0xf8, !PT ;  /* 0x0000000809027812 */ /* 0x000fe400078ef857 */
[----:B------:R-:W-:Y:S01]  /*0850*/  SEL R3, R3, R6, !P0 ;  /* 0x0000000603037207 */ /* 0x000fe20004000000 */
[----:B------:R-:W-:Y:S01]  /*0860*/  IMAD R5, R0, 0x8, R5 ;  /* 0x0000000800057824 */ /* 0x000fe200078e0205 */
[--C-:B------:R-:W-:Y:S01]  /*0870*/  LOP3.LUT R2, R2, 0x7, R87.reuse, 0xf8, !PT ;  /* 0x0000000702027812 */ /* 0x100fe200078ef857 */
[----:B------:R-:W-:Y:S01]  /*0880*/  IMAD.SHL.U32 R6, R85, 0x2, RZ ;  /* 0x0000000255067824 */ /* 0x000fe200078e00ff */
[----:B------:R-:W-:Y:S01]  /*0890*/  LOP3.LUT R9, R9, 0xf, R87, 0xf8, !PT ;  /* 0x0000000f09097812 */ /* 0x000fe200078ef857 */
[----:B------:R-:W-:Y:S01]  /*08a0*/  IMAD.SHL.U32 R248, R5, 0x80, RZ ;  /* 0x0000008005f87824 */ /* 0x000fe200078e00ff */
[--C-:B------:R-:W-:Y:S01]  /*08b0*/  LOP3.LUT R10, R10, 0x30, R12.reuse, 0xf8, !PT ;  /* 0x000000300a0a7812 */ /* 0x100fe200078ef80c */
[----:B------:R-:W-:Y:S01]  /*08c0*/  IMAD.SHL.U32 R16, R3, 0x100, RZ ;  /* 0x0000010003107824 */ /* 0x000fe200078e00ff */
[----:B------:R-:W-:Y:S01]  /*08d0*/  LOP3.LUT R249, R196, 0x30, R12, 0x78, !PT ;  /* 0x00000030c4f97812 */ /* 0x000fe200078e780c */
[----:B------:R-:W-:Y:S01]  /*08e0*/  IMAD.SHL.U32 R2, R2, 0x80, RZ ;  /* 0x0000008002027824 */ /* 0x000fe200078e00ff */
[-C--:B------:R-:W-:Y:S01]  /*08f0*/  LOP3.LUT R0, R248, R7.reuse, RZ, 0xfc, !PT ;  /* 0x00000007f8007212 */ /* 0x080fe200078efcff */
[----:B------:R-:W-:Y:S01]  /*0900*/  IMAD.SHL.U32 R9, R9, 0x80, RZ ;  /* 0x0000008009097824 */ /* 0x000fe200078e00ff */
[----:B------:R-:W-:Y:S01]  /*0910*/  LOP3.LUT R247, R16, R7, RZ, 0xfc, !PT ;  /* 0x0000000710f77212 */ /* 0x000fe200078efcff */
[----:B------:R1:W-:Y:S01]  /*0920*/  STL [R1+0x30], R16 ;  /* 0x0000301001007387 */ /* 0x0003e20000100800 */
[----:B------:R-:W-:-:S02]  /*0930*/  IADD3 R239, R2, 0x1000, RZ ;  /* 0x0000100002ef7810 */ /* 0x000fc40007ffe0ff */
[C---:B------:R-:W-:Y:S01]  /*0940*/  IADD3 R235, R2.reuse, 0x2000, RZ ;  /* 0x0000200002eb7810 */ /* 0x040fe20007ffe0ff */
[----:B------:R-:W-:Y:S01]  /*0950*/  IMAD.HI R4, R247, 0x2aaaaaab, RZ ;  /* 0x2aaaaaabf7047827 */ /* 0x000fe200078e02ff */
[----:B------:R-:W-:Y:S02]  /*0960*/  IADD3 R231, R2, 0x3000, RZ ;  /* 0x0000300002e77810 */ /* 0x000fe40007ffe0ff */
[----:B------:R-:W-:Y:S01]  /*0970*/  LOP3.LUT R229, R10, 0x40, R229, 0x1e, !PT ;  /* 0x000000400ae57812 */ /* 0x000fe200078e1ee5 */
[----:B------:R-:W-:Y:S01]  /*0980*/  IMAD.HI R2, R0, 0x7f807f81, RZ ;  /* 0x7f807f8100027827 */ /* 0x000fe200078e02ff */
[----:B------:R-:W-:Y:S02]  /*0990*/  LOP3.LUT R10, R13, 0x60, R8, 0x1e, !PT ;  /* 0x000000600d0a7812 */ /* 0x000fe400078e1e08 */
[--C-:B------:R-:W-:Y:S02]  /*09a0*/  LOP3.LUT R234, R196, 0x10, R87.reuse, 0x78, !PT ;  /* 0x00000010c4ea7812 */ /* 0x100fe400078e7857 */
[----:B------:R-:W-:-:S02]  /*09b0*/  LOP3.LUT R8, R11, 0x10, R87, 0x78, !PT ;  /* 0x000000100b087812 */ /* 0x000fc400078e7857 */
[----:B------:R-:W-:Y:S02]  /*09c0*/  SHF.R.U32.HI R3, RZ, 0x1f, R2 ;  /* 0x0000001fff037819 */ /* 0x000fe40000011602 */
[----:B------:R-:W-:Y:S02]  /*09d0*/  SHF.R.U32.HI R5, RZ, 0x1f, R4 ;  /* 0x0000001fff057819 */ /* 0x000fe40000011604 */
[----:B------:R-:W-:Y:S02]  /*09e0*/  LOP3.LUT R6, R249, R6, RZ, 0x3c, !PT ;  /* 0x00000006f9067212 */ /* 0x000fe400078e3cff */
[-C--:B------:R-:W-:Y:S02]  /*09f0*/  LOP3.LUT R244, R232, R9.reuse, RZ, 0xfc, !PT ;  /* 0x00000009e8f47212 */ /* 0x080fe400078efcff */
[----:B------:R-:W-:Y:S01]  /*0a00*/  LOP3.LUT R246, R234, R9, RZ, 0xfc, !PT ;  /* 0x00000009eaf67212 */ /* 0x000fe200078efcff */
[----:B------:R-:W-:Y:S01]  /*0a10*/  IMAD R190, R7, 0x80, R6 ;  /* 0x0000008007be7824 */ /* 0x000fe200078e0206 */
[----:B------:R-:W-:-:S02]  /*0a20*/  LOP3.LUT R242, R239, R234, RZ, 0xfc, !PT ;  /* 0x000000eaeff27212 */ /* 0x000fc400078efcff */
[C---:B------:R-:W-:Y:S02]  /*0a30*/  LOP3.LUT R240, R232.reuse, R239, RZ, 0xfc, !PT ;  /* 0x000000efe8f07212 */ /* 0x040fe400078efcff */
[----:B------:R-:W-:Y:S02]  /*0a40*/  LOP3.LUT R238, R235, R234, RZ, 0xfc, !PT ;  /* 0x000000eaebee7212 */ /* 0x000fe400078efcff */
[----:B------:R-:W-:Y:S02]  /*0a50*/  LOP3.LUT R236, R232, R235, RZ, 0xfc, !PT ;  /* 0x000000ebe8ec7212 */ /* 0x000fe400078efcff */
[-C--:B------:R-:W-:Y:S02]  /*0a60*/  LOP3.LUT R245, R8, R9.reuse, RZ, 0xfc, !PT ;  /* 0x0000000908f57212 */ /* 0x080fe400078efcff */
[----:B------:R-:W-:Y:S02]  /*0a70*/  LOP3.LUT R243, R10, R9, RZ, 0xfc, !PT ;  /* 0x000000090af37212 */ /* 0x000fe400078efcff */
[----:B------:R-:W-:-:S02]  /*0a80*/  LOP3.LUT R241, R8, R239, RZ, 0xfc, !PT ;  /* 0x000000ef08f17212 */ /* 0x000fc400078efcff */
[----:B------:R-:W-:Y:S02]  /*0a90*/  LOP3.LUT R234, R231, R234, RZ, 0xfc, !PT ;  /* 0x000000eae7ea7212 */ /* 0x000fe400078efcff */
[C---:B------:R-:W-:Y:S02]  /*0aa0*/  LOP3.LUT R237, R8.reuse, R235, RZ, 0xfc, !PT ;  /* 0x000000eb08ed7212 */ /* 0x040fe400078efcff */
[-C--:B------:R-:W-:Y:S02]  /*0ab0*/  LOP3.LUT R233, R8, R231.reuse, RZ, 0xfc, !PT ;  /* 0x000000e708e97212 */ /* 0x080fe400078efcff */
[----:B------:R-:W-:Y:S02]  /*0ac0*/  LOP3.LUT R232, R232, R231, RZ, 0xfc, !PT ;  /* 0x000000e7e8e87212 */ /* 0x000fe400078efcff */
[C---:B------:R-:W-:Y:S02]  /*0ad0*/  LOP3.LUT R239, R10.reuse, R239, RZ, 0xfc, !PT ;  /* 0x000000ef0aef7212 */ /* 0x040fe400078efcff */
[----:B------:R-:W-:-:S02]  /*0ae0*/  LOP3.LUT R235, R10, R235, RZ, 0xfc, !PT ;  /* 0x000000eb0aeb7212 */ /* 0x000fc400078efcff */
[----:B------:R-:W-:Y:S02]  /*0af0*/  LOP3.LUT R231, R10, R231, RZ, 0xfc, !PT ;  /* 0x000000e70ae77212 */ /* 0x000fe400078efcff */
[----:B------:R-:W-:Y:S02]  /*0b00*/  LEA.HI.SX32 R9, R2, R3, 0x15 ;  /* 0x0000000302097211 */ /* 0x000fe400078faaff */
[----:B------:R-:W-:Y:S02]  /*0b10*/  LEA.HI R10, R4, R5, RZ, 0x17 ;  /* 0x00000005040a7211 */ /* 0x000fe400078fb8ff */
[----:B------:R-:W-:Y:S01]  /*0b20*/  LOP3.LUT R3, R7, 0x20, RZ, 0xfc, !PT ;  /* 0x0000002007037812 */ /* 0x000fe200078efcff */
[----:B------:R-:W-:Y:S01]  /*0b30*/  IMAD R9, R9, -0x1010, R0 ;  /* 0xffffeff009097824 */ /* 0x000fe200078e0200 */
[C---:B------:R-:W-:Y:S01]  /*0b40*/  LOP3.LUT R5, R7.reuse, 0x40, RZ, 0xfc, !PT ;  /* 0x0000004007057812 */ /* 0x040fe200078efcff */
[----:B------:R-:W-:Y:S01]  /*0b50*/  IMAD R10, R10, -0xc00, R247 ;  /* 0xfffff4000a0a7824 */ /* 0x000fe200078e02f7 */
[----:B------:R-:W-:Y:S01]  /*0b60*/  LOP3.LUT R7, R7, 0x60, RZ, 0xfc, !PT ;  /* 0x0000006007077812 */ /* 0x000fe200078efcff */
[--C-:B------:R-:W-:Y:S01]  /*0b70*/  IMAD.IADD R27, R3, 0x1, R16.reuse ;  /* 0x00000001031b7824 */ /* 0x100fe200078e0210 */
[C---:B------:R-:W-:Y:S01]  /*0b80*/  IADD3 R252, R247.reuse, 0x80, RZ ;  /* 0x00000080f7fc7810 */ /* 0x040fe20007ffe0ff */
[C---:B------:R-:W-:Y:S01]  /*0b90*/  IMAD.IADD R3, R248.reuse, 0x1, R3 ;  /* 0x00000001f8037824 */ /* 0x040fe200078e0203 */
[----:B------:R-:W-:Y:S01]  /*0ba0*/  IADD3 R250, R247, 0xc0, RZ ;  /* 0x000000c0f7fa7810 */ /* 0x000fe20007ffe0ff */
[C---:B------:R-:W-:Y:S01]  /*0bb0*/  IMAD.IADD R2, R248.reuse, 0x1, R7 ;  /* 0x00000001f8027824 */ /* 0x040fe200078e0207 */
[----:B------:R-:W-:Y:S01]  /*0bc0*/  PRMT R12, R27, 0x9910, RZ ;  /* 0x000099101b0c7816 */ /* 0x000fe200000000ff */
[----:B------:R-:W-:Y:S01]  /*0bd0*/  IMAD.IADD R26, R5, 0x1, R16 ;  /* 0x00000001051a7824 */ /* 0x000fe200078e0210 */
[C---:B------:R-:W-:Y:S01]  /*0be0*/  IADD3 R251, R247.reuse, 0xa0, RZ ;  /* 0x000000a0f7fb7810 */ /* 0x040fe20007ffe0ff */
[----:B------:R-:W-:Y:S01]  /*0bf0*/  IMAD.IADD R5, R248, 0x1, R5 ;  /* 0x00000001f8057824 */ /* 0x000fe200078e0205 */
[----:B------:R-:W-:Y:S01]  /*0c00*/  IADD3 R28, R247, 0xe0, RZ ;  /* 0x000000e0f71c7810 */ /* 0x000fe20007ffe0ff */
[----:B------:R-:W-:Y:S01]  /*0c10*/  IMAD.HI R4, R3, 0x7f807f81, RZ ;  /* 0x7f807f8103047827 */ /* 0x000fe200078e02ff */
[----:B------:R-:W-:Y:S01]  /*0c20*/  PRMT R14, R26, 0x9910, RZ ;  /* 0x000099101a0e7816 */ /* 0x000fe200000000ff */
[----:B------:R-:W-:Y:S01]  /*0c30*/  STL [R1+0x28], R27 ;  /* 0x0000281b01007387 */ /* 0x000fe20000100800 */
[----:B------:R-:W-:Y:S01]  /*0c40*/  LOP3.LUT R193, R190, 0x1000, RZ, 0xfc, !PT ;  /* 0x00001000bec17812 */ /* 0x000fe200078efcff */
[----:B------:R-:W-:Y:S01]  /*0c50*/  IMAD.HI R8, R2, 0x7f807f81, RZ ;  /* 0x7f807f8102087827 */ /* 0x000fe200078e02ff */
[----:B------:R-:W-:Y:S01]  /*0c60*/  SHF.R.U32.HI R11, RZ, 0x1f, R4 ;  /* 0x0000001fff0b7819 */ /* 0x000fe20000011604 */
[----:B------:R2:W-:Y:S01]  /*0c70*/  STL [R1+0x24], R26 ;  /* 0x0000241a01007387 */ /* 0x0005e20000100800 */
[----:B------:R-:W-:Y:S01]  /*0c80*/  LOP3.LUT R192, R190, 0x2000, RZ, 0xfc, !PT ;  /* 0x00002000bec07812 */ /* 0x000fe200078efcff */
[----:B------:R-:W-:Y:S01]  /*0c90*/  IMAD.HI R6, R5, 0x7f807f81, RZ ;  /* 0x7f807f8105067827 */ /* 0x000fe200078e02ff */
[----:B------:R-:W-:-:S02]  /*0ca0*/  SHF.R.U32.HI R15, RZ, 0x1f, R8 ;  /* 0x0000001fff0f7819 */ /* 0x000fc40000011608 */
[----:B------:R-:W-:Y:S01]  /*0cb0*/  LEA.HI.SX32 R4, R4, R11, 0x15 ;  /* 0x0000000b04047211 */ /* 0x000fe200078faaff */
[----:B------:R-:W-:Y:S01]  /*0cc0*/  IMAD R12, R12, 0x2aab, RZ ;  /* 0x00002aab0c0c7824 */ /* 0x000fe200078e02ff */
[----:B------:R-:W-:Y:S01]  /*0cd0*/  SHF.R.U32.HI R13, RZ, 0x1f, R6 ;  /* 0x0000001fff0d7819 */ /* 0x000fe20000011606 */
[----:B------:R-:W-:Y:S01]  /*0ce0*/  IMAD R14, R14, 0x2aab, RZ ;  /* 0x00002aab0e0e7824 */ /* 0x000fe200078e02ff */
[----:B------:R-:W-:Y:S01]  /*0cf0*/  LEA.HI.SX32 R15, R8, R15, 0x15 ;  /* 0x0000000f080f7211 */ /* 0x000fe200078faaff */
[----:B------:R-:W-:Y:S01]  /*0d00*/  IMAD R4, R4, -0x1010, R3 ;  /* 0xffffeff004047824 */ /* 0x000fe200078e0203 */
[----:B------:R-:W-:Y:S01]  /*0d10*/  SHF.R.S32.HI R8, RZ, 0x10, R12 ;  /* 0x00000010ff087819 */ /* 0x000fe2000001140c */
[----:B-1----:R-:W-:Y:S01]  /*0d20*/  IMAD.IADD R16, R7, 0x1, R16 ;  /* 0x0000000107107824 */ /* 0x002fe200078e0210 */
[----:B------:R-:W-:Y:S01]  /*0d30*/  LEA.HI.SX32 R6, R6, R13, 0x15 ;  /* 0x0000000d06067211 */ /* 0x000fe200078faaff */
[----:B------:R-:W-:Y:S01]  /*0d40*/  IMAD R15, R15, -0x1010, R2 ;  /* 0xffffeff00f0f7824 */ /* 0x000fe200078e0202 */
[----:B------:R-:W-:Y:S01]  /*0d50*/  SHF.R.S32.HI R0, RZ, 0x10, R14 ;  /* 0x00000010ff007819 */ /* 0x000fe2000001140e */
[----:B------:R-:W-:Y:S01]  /*0d60*/  IMAD R17, R9, 0xc00, RZ ;  /* 0x00000c0009117824 */ /* 0x000fe200078e02ff */
[----:B------:R-:W-:Y:S01]  /*0d70*/  LOP3.LUT R3, R8, 0xffff, RZ, 0xc0, !PT ;  /* 0x0000ffff08037812 */ /* 0x000fe200078ec0ff */
[----:B------:R-:W-:Y:S01]  /*0d80*/  IMAD R6, R6, -0x1010, R5 ;  /* 0xffffeff006067824 */ /* 0x000fe200078e0205 */
[----:B------:R-:W-:Y:S01]  /*0d90*/  LOP3.LUT R5, R0, 0xffff, RZ, 0xc0, !PT ;  /* 0x0000ffff00057812 */ /* 0x000fe200078ec0ff */
[----:B------:R-:W-:Y:S01]  /*0da0*/  IMAD R33, R10, 0xc00, RZ ;  /* 0x00000c000a217824 */ /* 0x000fe200078e02ff */
[----:B------:R-:W-:Y:S01]  /*0db0*/  SHF.R.U32.HI R0, RZ, 0xf, R3 ;  /* 0x0000000fff007819 */ /* 0x000fe20000011603 */
[----:B------:R-:W-:Y:S01]  /*0dc0*/  IMAD R29, R6, 0xc00, RZ ;  /* 0x00000c00061d7824 */ /* 0x000fe200078e02ff */
[----:B------:R-:W-:Y:S01]  /*0dd0*/  PRMT R7, R16, 0x9910, RZ ;  /* 0x0000991010077816 */ /* 0x000fe200000000ff */
[----:B------:R1:W-:Y:S01]  /*0de0*/  STL [R1], R16 ;  /* 0x0000001001007387 */ /* 0x0003e20000100800 */
[----:B------:R-:W-:Y:S01]  /*0df0*/  LEA.HI R0, R3, R0, RZ, 0x17 ;  /* 0x0000000003007211 */ /* 0x000fe200078fb8ff */
[----:B------:R-:W-:Y:S01]  /*0e00*/  IMAD R31, R15, 0xc00, RZ ;  /* 0x00000c000f1f7824 */ /* 0x000fe200078e02ff */
[----:B------:R-:W-:Y:S01]  /*0e10*/  SHF.R.U32.HI R2, RZ, 0xf, R5 ;  /* 0x0000000fff027819 */ /* 0x000fe20000011605 */
[----:B------:R-:W-:Y:S01]  /*0e20*/  IMAD.MOV.U32 R3, RZ, RZ, R7 ;  /* 0x000000ffff037224 */ /* 0x000fe200078e0007 */
[----:B------:R-:W-:Y:S01]  /*0e30*/  PRMT R0, R0, 0x9910, RZ ;  /* 0x0000991000007816 */ /* 0x000fe200000000ff */
[----:B------:R3:W-:Y:S01]  /*0e40*/  STL [R1+0x2c], R28 ;  /* 0x00002c1c01007387 */ /* 0x0007e20000100800 */
[----:B------:R-:W-:Y:S01]  /*0e50*/  LEA.HI R2, R5, R2, RZ, 0x17 ;  /* 0x0000000205027211 */ /* 0x000fe200078fb8ff */
[----:B------:R-:W-:Y:S01]  /*0e60*/  IMAD R3, R3, 0x2aab, RZ ;  /* 0x00002aab03037824 */ /* 0x000fe200078e02ff */
[----:B------:R-:W-:Y:S01]  /*0e70*/  PRMT R5, R252, 0x9910, RZ ;  /* 0x00009910fc057816 */ /* 0x000fe200000000ff */
[----:B------:R-:W-:Y:S01]  /*0e80*/  IMAD R0, R0, 0xc00, RZ ;  /* 0x00000c0000007824 */ /* 0x000fe200078e02ff */
[----:B------:R-:W-:-:S02]  /*0e90*/  PRMT R2, R2, 0x9910, RZ ;  /* 0x0000991002027816 */ /* 0x000fc400000000ff */
[----:B------:R-:W-:Y:S01]  /*0ea0*/  SHF.R.S32.HI R3, RZ, 0x10, R3 ;  /* 0x00000010ff037819 */ /* 0x000fe20000011403 */
[----:B------:R-:W-:Y:S01]  /*0eb0*/  IMAD.MOV R0, RZ, RZ, -R0 ;  /* 0x000000ffff007224 */ /* 0x000fe200078e0a00 */
[----:B------:R-:W-:Y:S01]  /*0ec0*/  PRMT R11, R250, 0x9910, RZ ;  /* 0x00009910fa0b7816 */ /* 0x000fe200000000ff */
[----:B------:R-:W-:Y:S01]  /*0ed0*/  IMAD R2, R2, 0xc00, RZ ;  /* 0x00000c0002027824 */ /* 0x000fe200078e02ff */
[----:B------:R-:W-:Y:S01]  /*0ee0*/  LOP3.LUT R8, R3, 0xffff, RZ, 0xc0, !PT ;  /* 0x0000ffff03087812 */ /* 0x000fe200078ec0ff */
[----:B------:R-:W-:Y:S01]  /*0ef0*/  IMAD R5, R5, 0x2aab, RZ ;  /* 0x00002aab05057824 */ /* 0x000fe200078e02ff */
[----:B------:R-:W-:Y:S01]  /*0f00*/  PRMT R0, R0, 0x7710, RZ ;  /* 0x0000771000007816 */ /* 0x000fe200000000ff */
[----:B------:R-:W-:Y:S01]  /*0f10*/  IMAD.MOV R2, RZ, RZ, -R2 ;  /* 0x000000ffff027224 */ /* 0x000fe200078e0a02 */
[----:B------:R-:W-:Y:S01]  /*0f20*/  SHF.R.U32.HI R3, RZ, 0xf, R8 ;  /* 0x0000000fff037819 */ /* 0x000fe20000011608 */
[----:B------:R-:W-:Y:S01]  /*0f30*/  IMAD R11, R11, 0x2aab, RZ ;  /* 0x00002aab0b0b7824 */ /* 0x000fe200078e02ff */
[----:B------:R-:W-:Y:S01]  /*0f40*/  SHF.R.S32.HI R5, RZ, 0x10, R5 ;  /* 0x00000010ff057819 */ /* 0x000fe20000011405 */
[----:B------:R-:W-:Y:S01]  /*0f50*/  IMAD.IADD R0, R27, 0x1, R0 ;  /* 0x000000011b007824 */ /* 0x000fe200078e0200 */
[----:B------:R-:W-:-:S02]  /*0f60*/  LEA.HI R3, R8, R3, RZ, 0x17 ;  /* 0x0000000308037211 */ /* 0x000fc400078fb8ff */
[----:B------:R-:W-:Y:S02]  /*0f70*/  PRMT R2, R2, 0x7710, RZ ;  /* 0x0000771002027816 */ /* 0x000fe400000000ff */
[----:B------:R-:W-:Y:S02]  /*0f80*/  PRMT R3, R3, 0x9910, RZ ;  /* 0x0000991003037816 */ /* 0x000fe400000000ff */
[----:B------:R-:W-:Y:S01]  /*0f90*/  LOP3.LUT R12, R5, 0xffff, RZ, 0xc0, !PT ;  /* 0x0000ffff050c7812 */ /* 0x000fe200078ec0ff */
[----:B------:R-:W-:Y:S01]  /*0fa0*/  IMAD.IADD R2, R26, 0x1, R2 ;  /* 0x000000011a027824 */ /* 0x000fe200078e0202 */
[----:B------:R-:W-:Y:S01]  /*0fb0*/  PRMT R35, R0, 0x9910, RZ ;  /* 0x0000991000237816 */ /* 0x000fe200000000ff */
[----:B------:R-:W-:Y:S01]  /*0fc0*/  IMAD R3, R3, 0xc00, RZ ;  /* 0x00000c0003037824 */ /* 0x000fe200078e02ff */
[----:B------:R-:W-:Y:S02]  /*0fd0*/  PRMT R7, R251, 0x9910, RZ ;  /* 0x00009910fb077816 */ /* 0x000fe400000000ff */
[----:B------:R-:W-:Y:S01]  /*0fe0*/  PRMT R13, R28, 0x9910, RZ ;  /* 0x000099101c0d7816 */ /* 0x000fe200000000ff */
[----:B------:R-:W-:Y:S01]  /*0ff0*/  IMAD.MOV R0, RZ, RZ, -R3 ;  /* 0x000000ffff007224 */ /* 0x000fe200078e0a03 */
[----:B------:R-:W-:Y:S01]  /*1000*/  SHF.R.U32.HI R5, RZ, 0xf, R12 ;  /* 0x0000000fff057819 */ /* 0x000fe2000001160c */
[----:B------:R-:W-:Y:S01]  /*1010*/  IMAD R7, R7, 0x2aab, RZ ;  /* 0x00002aab07077824 */ /* 0x000fe200078e02ff */
[----:B------:R-:W-:Y:S01]  /*1020*/  SHF.R.S32.HI R8, RZ, 0x10, R11 ;  /* 0x00000010ff087819 */ /* 0x000fe2000001140b */
[----:B------:R-:W-:Y:S01]  /*1030*/  IMAD R13, R13, 0x2aab, RZ ;  /* 0x00002aab0d0d7824 */ /* 0x000fe200078e02ff */
[----:B------:R-:W-:Y:S01]  /*1040*/  PRMT R0, R0, 0x7710, RZ ;  /* 0x0000771000007816 */ /* 0x000fe200000000ff */
[----:B------:R-:W-:Y:S01]  /*1050*/  IMAD R35, R35, 0xc00, RZ ;  /* 0x00000c0023237824 */ /* 0x000fe200078e02ff */
[----:B------:R-:W-:-:S02]  /*1060*/  PRMT R37, R2, 0x9910, RZ ;  /* 0x0000991002257816 */ /* 0x000fc400000000ff */
[----:B------:R-:W-:Y:S01]  /*1070*/  LEA.HI R5, R12, R5, RZ, 0x17 ;  /* 0x000000050c057211 */ /* 0x000fe200078fb8ff */
[----:B------:R-:W-:Y:S01]  /*1080*/  IMAD.IADD R0, R16, 0x1, R0 ;  /* 0x0000000110007824 */ /* 0x000fe200078e0200 */
[----:B------:R-:W-:Y:S01]  /*1090*/  LOP3.LUT R11, R8, 0xffff, RZ, 0xc0, !PT ;  /* 0x0000ffff080b7812 */ /* 0x000fe200078ec0ff */
[----:B------:R-:W-:Y:S01]  /*10a0*/  IMAD R37, R37, 0xc00, RZ ;  /* 0x00000c0025257824 */ /* 0x000fe200078e02ff */
[----:B------:R-:W-:Y:S02]  /*10b0*/  SHF.R.S32.HI R7, RZ, 0x10, R7 ;  /* 0x00000010ff077819 */ /* 0x000fe40000011407 */
[----:B------:R-:W-:Y:S02]  /*10c0*/  SHF.R.S32.HI R9, RZ, 0x10, R13 ;  /* 0x00000010ff097819 */ /* 0x000fe4000001140d */
[----:B------:R-:W-:Y:S02]  /*10d0*/  LOP3.LUT R12, R17, R196, RZ, 0xfc, !PT ;  /* 0x000000c4110c7212 */ /* 0x000fe400078efcff */
[----:B------:R-:W-:-:S02]  /*10e0*/  PRMT R5, R5, 0x9910, RZ ;  /* 0x0000991005057816 */ /* 0x000fc400000000ff */
[----:B------:R-:W-:Y:S02]  /*10f0*/  SHF.R.U32.HI R8, RZ, 0xf, R11 ;  /* 0x0000000fff087819 */ /* 0x000fe4000001160b */
[-C--:B------:R-:W-:Y:S02]  /*1100*/  LOP3.LUT R10, R33, R196.reuse, RZ, 0xfc, !PT ;  /* 0x000000c4210a7212 */ /* 0x080fe400078efcff */
[----:B------:R-:W-:Y:S02]  /*1110*/  LOP3.LUT R14, R7, 0xffff, RZ, 0xc0, !PT ;  /* 0x0000ffff070e7812 */ /* 0x000fe400078ec0ff */
[----:B------:R-:W-:Y:S01]  /*1120*/  LOP3.LUT R13, R9, 0xffff, RZ, 0xc0, !PT ;  /* 0x0000ffff090d7812 */ /* 0x000fe200078ec0ff */
[----:B------:R-:W-:Y:S01]  /*1130*/  IMAD R9, R4, 0xc00, RZ ;  /* 0x00000c0004097824 */ /* 0x000fe200078e02ff */
[----:B------:R-:W-:Y:S02]  /*1140*/  IADD3 R18, P5, R12, c[0x0][0x160], RZ ;  /* 0x000058000c127a10 */ /* 0x000fe40007fbe0ff */
[----:B------:R-:W-:Y:S01]  /*1150*/  PRMT R39, R0, 0x9910, RZ ;  /* 0x0000991000277816 */ /* 0x000fe200000000ff */
[----:B------:R-:W-:Y:S01]  /*1160*/  IMAD R0, R5, 0xc00, RZ ;  /* 0x00000c0005007824 */ /* 0x000fe200078e02ff */
[----:B------:R-:W-:-:S02]  /*1170*/  LOP3.LUT R3, R37, R196, RZ, 0xfc, !PT ;  /* 0x000000c425037212 */ /* 0x000fc400078efcff */
[----:B------:R-:W-:Y:S01]  /*1180*/  LEA.HI R8, R11, R8, RZ, 0x17 ;  /* 0x000000080b087211 */ /* 0x000fe200078fb8ff */
[----:B------:R-:W-:Y:S01]  /*1190*/  IMAD.MOV R0, RZ, RZ, -R0 ;  /* 0x000000ffff007224 */ /* 0x000fe200078e0a00 */
[----:B------:R-:W-:Y:S01]  /*11a0*/  LOP3.LUT R11, R29, R196, RZ, 0xfc, !PT ;  /* 0x000000c41d0b7212 */ /* 0x000fe200078efcff */
[----:B------:R-:W-:Y:S01]  /*11b0*/  IMAD R39, R39, 0xc00, RZ ;  /* 0x00000c0027277824 */ /* 0x000fe200078e02ff */
[----:B--2---:R-:W-:Y:S02]  /*11c0*/  IADD3 R26, P2, R10, c[0x0][0x168], RZ ;  /* 0x00005a000a1a7a10 */ /* 0x004fe40007f5e0ff */
[----:B------:R-:W-:Y:S02]  /*11d0*/  SHF.R.U32.HI R7, RZ, 0xf, R14 ;  /* 0x0000000fff077819 */ /* 0x000fe4000001160e */
[----:B------:R-:W-:Y:S02]  /*11e0*/  SHF.R.U32.HI R4, RZ, 0xf, R13 ;  /* 0x0000000fff047819 */ /* 0x000fe4000001160d */
[----:B------:R-:W-:-:S02]  /*11f0*/  LEA.HI.X.SX32 R19, R12, c[0x0][0x164], 0x1, P5 ;  /* 0x000059000c137a11 */ /* 0x000fc400028f0eff */
[----:B------:R-:W-:Y:S02]  /*1200*/  LOP3.LUT R2, R35, R196, RZ, 0xfc, !PT ;  /* 0x000000c423027212 */ /* 0x000fe400078efcff */
[----:B------:R-:W-:Y:S01]  /*1210*/  IADD3 R12, P4, R3, c[0x0][0x168], RZ ;  /* 0x00005a00030c7a10 */ /* 0x000fe20007f9e0ff */
[----:B------:R2:W-:Y:S01]  /*1220*/  LDGSTS.E.BYPASS.128 [R190+0x10000], [R18.64] ;  /* 0x1000000012be7fae */ /* 0x0005e2000b901c46 */
[----:B------:R-:W-:Y:S02]  /*1230*/  IADD3 R22, P0, R11, c[0x0][0x160], RZ ;  /* 0x000058000b167a10 */ /* 0x000fe40007f1e0ff */
[----:B------:R-:W-:Y:S02]  /*1240*/  LEA.HI.X.SX32 R27, R10, c[0x0][0x16c], 0x1, P2 ;  /* 0x00005b000a1b7a11 */ /* 0x000fe400010f0eff */
[----:B------:R-:W-:Y:S02]  /*1250*/  LEA.HI R7, R14, R7, RZ, 0x17 ;  /* 0x000000070e077211 */ /* 0x000fe400078fb8ff */
[----:B------:R-:W-:-:S02]  /*1260*/  LEA.HI R4, R13, R4, RZ, 0x17 ;  /* 0x000000040d047211 */ /* 0x000fc400078fb8ff */
[----:B------:R-:W-:Y:S02]  /*1270*/  IADD3 R10, P3, R2, c[0x0][0x168], RZ ;  /* 0x00005a00020a7a10 */ /* 0x000fe40007f7e0ff */
[----:B------:R-:W-:Y:S02]  /*1280*/  LEA.HI.X.SX32 R13, R3, c[0x0][0x16c], 0x1, P4 ;  /* 0x00005b00030d7a11 */ /* 0x000fe400020f0eff */
[----:B------:R-:W-:Y:S02]  /*1290*/  PRMT R3, R0, 0x7710, RZ ;  /* 0x0000771000037816 */ /* 0x000fe400000000ff */
[----:B------:R-:W-:Y:S02]  /*12a0*/  LEA.HI.X.SX32 R23, R11, c[0x0][0x164], 0x1, P0 ;  /* 0x000059000b177a11 */ /* 0x000fe400000f0eff */
[----:B------:R-:W-:Y:S01]  /*12b0*/  LEA.HI.X.SX32 R11, R2, c[0x0][0x16c], 0x1, P3 ;  /* 0x00005b00020b7a11 */ /* 0x000fe200018f0eff */
[----:B------:R-:W-:Y:S01]  /*12c0*/  IMAD.IADD R0, R252, 0x1, R3 ;  /* 0x00000001fc007824 */ /* 0x000fe200078e0203 */
[----:B------:R-:W-:-:S02]  /*12d0*/  PRMT R7, R7, 0x9910, RZ ;  /* 0x0000991007077816 */ /* 0x000fc400000000ff */
[----:B------:R-:W-:Y:S02]  /*12e0*/  PRMT R8, R8, 0x9910, RZ ;  /* 0x0000991008087816 */ /* 0x000fe400000000ff */
[-C--:B------:R-:W-:Y:S02]  /*12f0*/  LOP3.LUT R2, R39, R196.reuse, RZ, 0xfc, !PT ;  /* 0x000000c427027212 */ /* 0x080fe400078efcff */
[----:B--2---:R-:W-:Y:S01]  /*1300*/  LEA.HI.X.SX32 R19, R17, c[0x0][0x164], 0x1, P5 ;  /* 0x0000590011137a11 */ /* 0x004fe200028f0eff */
[----:B------:R-:W-:Y:S01]  /*1310*/  IMAD.MOV.U32 R3, RZ, RZ, R8 ;  /* 0x000000ffff037224 */ /* 0x000fe200078e0008 */
[----:B------:R-:W-:Y:S01]  /*1320*/  PRMT R5, R4, 0x9910, RZ ;  /* 0x0000991004057816 */ /* 0x000fe200000000ff */
[----:B------:R-:W-:Y:S01]  /*1330*/  IMAD.MOV.U32 R4, RZ, RZ, R7 ;  /* 0x000000ffff047224 */ /* 0x000fe200078e0007 */
[----:B-1----:R-:W-:Y:S02]  /*1340*/  IADD3 R16, P5, R2, c[0x0][0x168], RZ ;  /* 0x00005a0002107a10 */ /* 0x002fe40007fbe0ff */
[----:B------:R-:W-:Y:S01]  /*1350*/  PRMT R41, R0, 0x9910, RZ ;  /* 0x0000991000297816 */ /* 0x000fe200000000ff */
[----:B------:R-:W-:Y:S01]  /*1360*/  IMAD R0, R4, 0xc00, RZ ;  /* 0x00000c0004007824 */ /* 0x000fe200078e02ff */
[----:B------:R-:W-:Y:S01]  /*1370*/  LEA.HI.X.SX32 R17, R2, c[0x0][0x16c], 0x1, P5 ;  /* 0x00005b0002117a11 */ /* 0x000fe200028f0eff */
[----:B------:R-:W-:Y:S01]  /*1380*/  IMAD R2, R3, 0xc00, RZ ;  /* 0x00000c0003027824 */ /* 0x000fe200078e02ff */
[----:B------:R-:W-:Y:S01]  /*1390*/  LOP3.LUT R6, R9, R196, RZ, 0xfc, !PT ;  /* 0x000000c409067212 */ /* 0x000fe200078efcff */
[----:B------:R-:W-:Y:S01]  /*13a0*/  IMAD R3, R5, 0xc00, RZ ;  /* 0x00000c0005037824 */ /* 0x000fe200078e02ff */
[----:B------:R-:W-:Y:S01]  /*13b0*/  LOP3.LUT R191, R190, 0x3000, RZ, 0xfc, !PT ;  /* 0x00003000bebf7812 */ /* 0x000fe200078efcff */
[----:B------:R-:W-:Y:S01]  /*13c0*/  IMAD.MOV R0, RZ, RZ, -R0 ;  /* 0x000000ffff007224 */ /* 0x000fe200078e0a00 */
[----:B------:R-:W-:Y:S01]  /*13d0*/  IADD3 R20, P6, R6, c[0x0][0x160], RZ ;  /* 0x0000580006147a10 */ /* 0x000fe20007fde0ff */
[----:B------:R-:W-:Y:S01]  /*13e0*/  IMAD.MOV R2, RZ, RZ, -R2 ;  /* 0x000000ffff027224 */ /* 0x000fe200078e0a02 */
[----:B------:R-:W-:Y:S01]  /*13f0*/  LOP3.LUT R200, R190, 0x4000, RZ, 0xfc, !PT ;  /* 0x00004000bec87812 */ /* 0x000fe200078efcff */
[----:B------:R-:W-:Y:S01]  /*1400*/  IMAD.MOV R5, RZ, RZ, -R3 ;  /* 0x000000ffff057224 */ /* 0x000fe200078e0a03 */
[----:B------:R-:W-:Y:S01]  /*1410*/  PRMT R0, R0, 0x7710, RZ ;  /* 0x0000771000007816 */ /* 0x000fe200000000ff */
[----:B------:R-:W-:Y:S01]  /*1420*/  IMAD R41, R41, 0xc00, RZ ;  /* 0x00000c0029297824 */ /* 0x000fe200078e02ff */
[----:B------:R-:W-:-:S02]  /*1430*/  PRMT R3, R2, 0x7710, RZ ;  /* 0x0000771002037816 */ /* 0x000fc400000000ff */
[----:B------:R-:W-:Y:S01]  /*1440*/  PRMT R5, R5, 0x7710, RZ ;  /* 0x0000771005057816 */ /* 0x000fe200000000ff */
[----:B------:R-:W-:Y:S01]  /*1450*/  IMAD.IADD R0, R251, 0x1, R0 ;  /* 0x00000001fb007824 */ /* 0x000fe200078e0200 */
[----:B------:R-:W-:Y:S01]  /*1460*/  LEA.HI.X.SX32 R21, R6, c[0x0][0x164], 0x1, P6 ;  /* 0x0000590006157a11 */ /* 0x000fe200030f0eff */
[----:B------:R-:W-:Y:S01]  /*1470*/  IMAD.IADD R2, R250, 0x1, R3 ;  /* 0x00000001fa027824 */ /* 0x000fe200078e0203 */
[-C--:B------:R-:W-:Y:S01]  /*1480*/  LOP3.LUT R6, R31, R196.reuse, RZ, 0xfc, !PT ;  /* 0x000000c41f067212 */ /* 0x080fe200078efcff */
[----:B------:R-:W-:Y:S01]  /*1490*/  IMAD.IADD R3, R28, 0x1, R5 ;  /* 0x000000011c037824 */ /* 0x000fe200078e0205 */
[----:B------:R-:W-:Y:S01]  /*14a0*/  PRMT R43, R0, 0x9910, RZ ;  /* 0x00009910002b7816 */ /* 0x000fe200000000ff */
[----:B------:R1:W-:Y:S01]  /*14b0*/  LDGSTS.E.BYPASS.128 [R193+0x10000], [R20.64] ;  /* 0x1000000014c17fae */ /* 0x0003e2000b901c46 */
[----:B------:R-:W-:Y:S02]  /*14c0*/  PRMT R45, R2, 0x9910, RZ ;  /* 0x00009910022d7816 */ /* 0x000fe400000000ff */
[----:B------:R-:W-:Y:S01]  /*14d0*/  PRMT R47, R3, 0x9910, RZ ;  /* 0x00009910032f7816 */ /* 0x000fe200000000ff */
[----:B------:R-:W-:Y:S01]  /*14e0*/  IMAD R43, R43, 0xc00, RZ ;  /* 0x00000c002b2b7824 */ /* 0x000fe200078e02ff */
[C---:B------:R-:W-:Y:S01]  /*14f0*/  IADD3 R24, P1, R6.reuse, c[0x0][0x160], RZ ;  /* 0x0000580006187a10 */ /* 0x040fe20007f3e0ff */
[----:B------:R-:W-:Y:S01]  /*1500*/  IMAD R45, R45, 0xc00, RZ ;  /* 0x00000c002d2d7824 */ /* 0x000fe200078e02ff */
[-C--:B------:R-:W-:Y:S01]  /*1510*/  LOP3.LUT R4, R41, R196.reuse, RZ, 0xfc, !PT ;  /* 0x000000c429047212 */ /* 0x080fe200078efcff */
[----:B------:R-:W-:Y:S01]  /*1520*/  IMAD R47, R47, 0xc00, RZ ;  /* 0x00000c002f2f7824 */ /* 0x000fe200078e02ff */
[----:B------:R-:W-:Y:S01]  /*1530*/  LEA.HI.X.SX32 R25, R6, c[0x0][0x164], 0x1, P1 ;  /* 0x0000590006197a11 */ /* 0x000fe200008f0eff */
[----:B------:R2:W-:Y:S01]  /*1540*/  LDGSTS.E.BYPASS.128 [R192+0x10000], [R22.64] ;  /* 0x1000000016c07fae */ /* 0x0005e2000b901c46 */
[----:B------:R-:W-:-:S02]  /*1550*/  LOP3.LUT R0, R43, R196, RZ, 0xfc, !PT ;  /* 0x000000c42b007212 */ /* 0x000fc400078efcff */
[----:B-1----:R-:W-:Y:S01]  /*1560*/  LEA.HI.X.SX32 R21, R9, c[0x0][0x164], 0x1, P6 ;  /* 0x0000590009157a11 */ /* 0x002fe200030f0eff */
[----:B------:R1:W-:Y:S01]  /*1570*/  LDGSTS.E.BYPASS.128 [R191+0x10000], [R24.64] ;  /* 0x1000000018bf7fae */ /* 0x0003e2000b901c46 */
[C---:B------:R-:W-:Y:S02]  /*1580*/  IADD3 R14, P6, R4.reuse, c[0x0][0x168], RZ ;  /* 0x00005a00040e7a10 */ /* 0x040fe40007fde0ff */
[-C--:B------:R-:W-:Y:S01]  /*1590*/  LOP3.LUT R2, R45, R196.reuse, RZ, 0xfc, !PT ;  /* 0x000000c42d027212 */ /* 0x080fe200078efcff */
[----:B------:R-:W0:Y:S01]  /*15a0*/  LDGDEPBAR ;  /* 0x00000000000079af */ /* 0x000e220000000000 */
[----:B------:R-:W-:Y:S02]  /*15b0*/  LOP3.LUT R3, R47, R196, RZ, 0xfc, !PT ;  /* 0x000000c42f037212 */ /* 0x000fe400078efcff */
[----:B------:R-:W-:Y:S01]  /*15c0*/  LEA.HI.X.SX32 R15, R4, c[0x0][0x16c], 0x1, P6 ;  /* 0x00005b00040f7a11 */ /* 0x000fe200030f0eff */
[----:B------:R4:W-:Y:S01]  /*15d0*/  LDGSTS.E.BYPASS.128 [R190], [R26.64] ;  /* 0x000000001abe7fae */ /* 0x0009e2000b901c46 */
[----:B--2---:R-:W-:-:S02]  /*15e0*/  LEA.HI.X.SX32 R23, R29, c[0x0][0x164], 0x1, P0 ;  /* 0x000059001d177a11 */ /* 0x004fc400000f0eff */
[----:B------:R-:W-:Y:S01]  /*15f0*/  IADD3 R4, P0, R0, c[0x0][0x168], RZ ;  /* 0x00005a0000047a10 */ /* 0x000fe20007f1e0ff */
[----:B------:R2:W-:Y:S01]  /*1600*/  LDGSTS.E.BYPASS.128 [R193], [R10.64] ;  /* 0x000000000ac17fae */ /* 0x0005e2000b901c46 */
[----:B-1----:R-:W-:Y:S01]  /*1610*/  LEA.HI.X.SX32 R25, R31, c[0x0][0x164], 0x1, P1 ;  /* 0x000059001f197a11 */ /* 0x002fe200008f0eff */
[----:B---3--:R-:W-:Y:S01]  /*1620*/  CS2R R28, SRZ ;  /* 0x00000000001c7805 */ /* 0x008fe2000001ff00 */
[----:B------:R-:W-:Y:S01]  /*1630*/  IADD3 R6, P1, R2, c[0x0][0x168], RZ ;  /* 0x00005a0002067a10 */ /* 0x000fe20007f3e0ff */
[----:B------:R1:W-:Y:S01]  /*1640*/  LDGSTS.E.BYPASS.128 [R192], [R12.64] ;  /* 0x000000000cc07fae */ /* 0x0003e2000b901c46 */
[----:B------:R-:W-:Y:S01]  /*1650*/  LOP3.LUT R199, R190, 0x5000, RZ, 0xfc, !PT ;  /* 0x00005000bec77812 */ /* 0x000fe200078efcff */
[----:B------:R-:W-:Y:S01]  /*1660*/  CS2R R30, SRZ ;  /* 0x00000000001e7805 */ /* 0x000fe2000001ff00 */
[----:B------:R-:W-:Y:S01]  /*1670*/  LEA.HI.X.SX32 R5, R0, c[0x0][0x16c], 0x1, P0 ;  /* 0x00005b0000057a11 */ /* 0x000fe200000f0eff */
[----:B------:R3:W-:Y:S01]  /*1680*/  LDGSTS.E.BYPASS.128 [R191], [R16.64] ;  /* 0x0000000010bf7fae */ /* 0x0007e2000b901c46 */
[----:B----4-:R-:W-:Y:S01]  /*1690*/  LEA.HI.X.SX32 R27, R33, c[0x0][0x16c], 0x1, P2 ;  /* 0x00005b00211b7a11 */ /* 0x010fe200010f0eff */
[----:B------:R-:W-:Y:S01]  /*16a0*/  IMAD.MOV.U32 R0, RZ, RZ, RZ ;  /* 0x000000ffff007224 */ /* 0x000fe200078e00ff */
[C---:B------:R-:W-:Y:S01]  /*16b0*/  IADD3 R8, P2, R3.reuse, c[0x0][0x168], RZ ;  /* 0x00005a0003087a10 */ /* 0x040fe20007f5e0ff */
[----:B------:R4:W-:Y:S01]  /*16c0*/  LDGSTS.E.BYPASS.128 [R200], [R14.64] ;  /* 0x000000000ec87fae */ /* 0x0009e2000b901c46 */
[----:B------:R-:W-:Y:S01]  /*16d0*/  LOP3.LUT R198, R190, 0x6000, RZ, 0xfc, !PT ;  /* 0x00006000bec67812 */ /* 0x000fe200078efcff */
[----:B------:R-:W-:Y:S01]  /*16e0*/  CS2R R32, SRZ ;  /* 0x0000000000207805 */ /* 0x000fe2000001ff00 */
[----:B------:R-:W-:Y:S01]  /*16f0*/  LEA.HI.X.SX32 R7, R2, c[0x0][0x16c], 0x1, P1 ;  /* 0x00005b0002077a11 */ /* 0x000fe200008f0eff */
[----:B------:R5:W-:Y:S01]  /*1700*/  LDGSTS.E.BYPASS.128 [R199], [R4.64] ;  /* 0x0000000004c77fae */ /* 0x000be2000b901c46 */
[----:B------:R-:W-:Y:S01]  /*1710*/  LOP3.LUT R197, R190, 0x7000, RZ, 0xfc, !PT ;  /* 0x00007000bec57812 */ /* 0x000fe200078efcff */
[----:B------:R-:W-:Y:S01]  /*1720*/  IMAD.MOV.U32 R2, RZ, RZ, R14 ;  /* 0x000000ffff027224 */ /* 0x000fe200078e000e */
[----:B------:R-:W-:Y:S01]  /*1730*/  LEA.HI.X.SX32 R9, R3, c[0x0][0x16c], 0x1, P2 ;  /* 0x00005b0003097a11 */ /* 0x000fe200010f0eff */
[----:B------:R4:W-:Y:S01]  /*1740*/  LDGSTS.E.BYPASS.128 [R198], [R6.64] ;  /* 0x0000000006c67fae */ /* 0x0009e2000b901c46 */
[----:B--2---:R-:W-:-:S02]  /*1750*/  LEA.HI.X.SX32 R11, R35, c[0x0][0x16c], 0x1, P3 ;  /* 0x00005b00230b7a11 */ /* 0x004fc400018f0eff */
[----:B-1----:R-:W-:Y:S01]  /*1760*/  LEA.HI.X.SX32 R13, R37, c[0x0][0x16c], 0x1, P4 ;  /* 0x00005b00250d7a11 */ /* 0x002fe200020f0eff */
[----:B------:R1:W-:Y:S01]  /*1770*/  LDGSTS.E.BYPASS.128 [R197], [R8.64] ;  /* 0x0000000008c57fae */ /* 0x0003e2000b901c46 */
[----:B---3--:R-:W-:Y:S01]  /*1780*/  LEA.HI.X.SX32 R17, R39, c[0x0][0x16c], 0x1, P5 ;  /* 0x00005b0027117a11 */ /* 0x008fe200028f0eff */
[----:B------:R-:W-:Y:S01]  /*1790*/  CS2R R36, SRZ ;  /* 0x0000000000247805 */ /* 0x000fe2000001ff00 */
[----:B------:R-:W-:Y:S01]  /*17a0*/  LEA.HI.X.SX32 R3, R41, c[0x0][0x16c], 0x1, P6 ;  /* 0x00005b0029037a11 */ /* 0x000fe200030f0eff */
[----:B------:R-:W0:Y:S01]  /*17b0*/  LDGDEPBAR ;  /* 0x00000000000079af */ /* 0x000e220000000000 */
[----:B-----5:R-:W-:Y:S01]  /*17c0*/  LEA.HI.X.SX32 R5, R43, c[0x0][0x16c], 0x1, P0 ;  /* 0x00005b002b057a11 */ /* 0x020fe200000f0eff */
[----:B------:R-:W-:Y:S01]  /*17d0*/  CS2R R38, SRZ ;  /* 0x0000000000267805 */ /* 0x000fe2000001ff00 */
[----:B------:R-:W-:Y:S01]  /*17e0*/  SHF.R.U32.HI R85, RZ, 0x2, R84 ;  /* 0x00000002ff557819 */ /* 0x000fe20000011654 */
[----:B------:R-:W-:Y:S01]  /*17f0*/  BAR.SYNC.DEFER_BLOCKING 0x0 ;  /* 0x0000000000007b1d */ /* 0x000fe20000010000 */
[----:B----4-:R-:W-:Y:S01]  /*1800*/  LEA.HI.X.SX32 R7, R45, c[0x0][0x16c], 0x1, P1 ;  /* 0x00005b002d077a11 */ /* 0x010fe200008f0eff */
[----:B------:R-:W-:Y:S01]  /*1810*/  CS2R R40, SRZ ;  /* 0x0000000000287805 */ /* 0x000fe2000001ff00 */
[----:B------:R-:W-:Y:S01]  /*1820*/  LOP3.LUT R84, R86, 0x7, R87, 0xf8, !PT ;  /* 0x0000000756547812 */ /* 0x000fe200078ef857 */
[----:B------:R-:W-:Y:S01]  /*1830*/  CS2R R42, SRZ ;  /* 0x00000000002a7805 */ /* 0x000fe2000001ff00 */
[----:B-1----:R-:W-:Y:S01]  /*1840*/  LEA.HI.X.SX32 R9, R47, c[0x0][0x16c], 0x1, P2 ;  /* 0x00005b002f097a11 */ /* 0x002fe200010f0eff */
[----:B------:R-:W-:Y:S01]  /*1850*/  CS2R R44, SRZ ;  /* 0x00000000002c7805 */ /* 0x000fe2000001ff00 */
[----:B------:R-:W-:Y:S01]  /*1860*/  IADD3 R211, P0, R26, 0x100, RZ ;  /* 0x000001001ad37810 */ /* 0x000fe20007f1e0ff */
[----:B------:R-:W-:Y:S01]  /*1870*/  CS2R R46, SRZ ;  /* 0x00000000002e7805 */ /* 0x000fe2000001ff00 */
[----:B------:R-:W-:Y:S01]  /*1880*/  IADD3 R203, P3, R18, 0x100, RZ ;  /* 0x0000010012cb7810 */ /* 0x000fe20007f7e0ff */
[----:B------:R-:W-:Y:S01]  /*1890*/  CS2R R34, SRZ ;  /* 0x0000000000227805 */ /* 0x000fe2000001ff00 */
[----:B------:R-:W-:Y:S01]  /*18a0*/  LOP3.LUT R15, R87, 0x7, RZ, 0xc0, !PT ;  /* 0x00000007570f7812 */ /* 0x000fe200078ec0ff */
[----:B------:R-:W-:Y:S01]  /*18b0*/  IMAD.X R210, RZ, RZ, R27, P0 ;  /* 0x000000ffffd27224 */ /* 0x000fe200000e061b */
[----:B------:R-:W-:Y:S01]  /*18c0*/  LOP3.LUT R84, R84, R85, RZ, 0xfc, !PT ;  /* 0x0000005554547212 */ /* 0x000fe200078efcff */
[----:B------:R-:W-:Y:S01]  /*18d0*/  IMAD.X R202, RZ, RZ, R19, P3 ;  /* 0x000000ffffca7224 */ /* 0x000fe200018e0613 */
[----:B------:R-:W-:-:S02]  /*18e0*/  IADD3 R209, P0, R24, 0x100, RZ ;  /* 0x0000010018d17810 */ /* 0x000fc40007f1e0ff */
[----:B------:R-:W-:Y:S01]  /*18f0*/  IADD3 R207, P1, R22, 0x100, RZ ;  /* 0x0000010016cf7810 */ /* 0x000fe20007f3e0ff */
[----:B------:R-:W-:Y:S01]  /*1900*/  IMAD.SHL.U32 R84, R84, 0x80, RZ ;  /* 0x0000008054547824 */ /* 0x000fe200078e00ff */
[----:B------:R-:W-:Y:S01]  /*1910*/  IADD3 R205, P2, R20, 0x100, RZ ;  /* 0x0000010014cd7810 */ /* 0x000fe20007f5e0ff */
[----:B------:R-:W-:Y:S01]  /*1920*/  IMAD.X R208, RZ, RZ, R25, P0 ;  /* 0x000000ffffd07224 */ /* 0x000fe200000e0619 */
[----:B------:R-:W-:Y:S01]  /*1930*/  IADD3 R217, P3, R16, 0x100, RZ ;  /* 0x0000010010d97810 */ /* 0x000fe20007f7e0ff */
[----:B------:R-:W-:Y:S01]  /*1940*/  IMAD.X R206, RZ, RZ, R23, P1 ;  /* 0x000000ffffce7224 */ /* 0x000fe200008e0617 */
[----:B------:R-:W-:Y:S01]  /*1950*/  IADD3 R15, R15, R85, R86 ;  /* 0x000000550f0f7210 */ /* 0x000fe20007ffe056 */
[----:B------:R-:W-:Y:S01]  /*1960*/  @!PT LDS RZ, [RZ] ;  /* 0x00000000fffff984 */ /* 0x000fe20000000800 */
[----:B------:R-:W-:Y:S01]  /*1970*/  @!PT LDS RZ, [RZ] ;  /* 0x00000000fffff984 */ /* 0x000fe20000000800 */
[----:B------:R-:W-:Y:S01]  /*1980*/  @!PT LDS RZ, [RZ] ;  /* 0x00000000fffff984 */ /* 0x000fe20000000800 */
[----:B------:R1:W-:Y:S01]  /*1990*/  LDGSTS.E.BYPASS.128 [R190+0x14000], [R18.64+0x80] ;  /* 0x1400008012be7fae */ /* 0x0003e2000b901c46 */
[----:B------:R-:W-:Y:S01]  /*19a0*/  IMAD.X R204, RZ, RZ, R21, P2 ;  /* 0x000000ffffcc7224 */ /* 0x000fe200010e0615 */
[----:B------:R-:W-:Y:S01]  /*19b0*/  IADD3 R215, P4, R12, 0x100, RZ ;  /* 0x000001000cd77810 */ /* 0x000fe20007f9e0ff */
[----:B------:R-:W-:Y:S01]  /*19c0*/  IMAD.X R216, RZ, RZ, R17, P3 ;  /* 0x000000ffffd87224 */ /* 0x000fe200018e0611 */
[----:B------:R1:W-:Y:S01]  /*19d0*/  LDGSTS.E.BYPASS.128 [R193+0x14000], [R20.64+0x80] ;  /* 0x1400008014c17fae */ /* 0x0003e2000b901c46 */
[----:B------:R-:W-:Y:S01]  /*19e0*/  IMAD.SHL.U32 R194, R15, 0x80, RZ ;  /* 0x000000800fc27824 */ /* 0x000fe200078e00ff */
[----:B------:R-:W-:Y:S01]  /*19f0*/  IADD3 R213, P5, R10, 0x100, RZ ;  /* 0x000001000ad57810 */ /* 0x000fe20007fbe0ff */
[----:B------:R-:W-:Y:S01]  /*1a00*/  IMAD.X R214, RZ, RZ, R13, P4 ;  /* 0x000000ffffd67224 */ /* 0x000fe200020e060d */
[----:B------:R1:W-:Y:S01]  /*1a10*/  LDGSTS.E.BYPASS.128 [R192+0x14000], [R22.64+0x80] ;  /* 0x1400008016c07fae */ /* 0x0003e2000b901c46 */
[----:B------:R-:W-:-:S02]  /*1a20*/  IADD3 R225, P0, R8, 0x100, RZ ;  /* 0x0000010008e17810 */ /* 0x000fc40007f1e0ff */
[----:B------:R-:W-:Y:S01]  /*1a30*/  IADD3 R223, P1, R6, 0x100, RZ ;  /* 0x0000010006df7810 */ /* 0x000fe20007f3e0ff */
[----:B------:R1:W-:Y:S01]  /*1a40*/  LDGSTS.E.BYPASS.128 [R191+0x14000], [R24.64+0x80] ;  /* 0x1400008018bf7fae */ /* 0x0003e2000b901c46 */
[----:B------:R-:W-:Y:S01]  /*1a50*/  IADD3 R221, P2, R4, 0x100, RZ ;  /* 0x0000010004dd7810 */ /* 0x000fe20007f5e0ff */
[----:B------:R-:W-:Y:S01]  /*1a60*/  IMAD.X R212, RZ, RZ, R11, P5 ;  /* 0x000000ffffd47224 */ /* 0x000fe200028e060b */
[----:B------:R-:W-:Y:S01]  /*1a70*/  IADD3 R219, P3, R14, 0x100, RZ ;  /* 0x000001000edb7810 */ /* 0x000fe20007f7e0ff */
[----:B------:R-:W0:Y:S01]  /*1a80*/  LDGDEPBAR ;  /* 0x00000000000079af */ /* 0x000e220000000000 */
[C---:B------:R-:W-:Y:S01]  /*1a90*/  IADD3 R86, R84.reuse, 0x2000, RZ ;  /* 0x0000200054567810 */ /* 0x040fe20007ffe0ff */
[----:B------:R-:W-:Y:S01]  /*1aa0*/  IMAD.X R224, RZ, RZ, R9, P0 ;  /* 0x000000ffffe07224 */ /* 0x000fe200000e0609 */
[C---:B------:R-:W-:Y:S01]  /*1ab0*/  IADD3 R226, R84.reuse, 0x3000, RZ ;  /* 0x0000300054e27810 */ /* 0x040fe20007ffe0ff */
[----:B------:R1:W-:Y:S01]  /*1ac0*/  LDGSTS.E.BYPASS.128 [R190+0x8000], [R26.64+0x80] ;  /* 0x080000801abe7fae */ /* 0x0003e2000b901c46 */
[----:B------:R-:W-:Y:S01]  /*1ad0*/  IADD3 R201, R84, 0x1000, RZ ;  /* 0x0000100054c97810 */ /* 0x000fe20007ffe0ff */
[----:B------:R-:W-:Y:S01]  /*1ae0*/  IMAD.X R222, RZ, RZ, R7, P1 ;  /* 0x000000ffffde7224 */ /* 0x000fe200008e0607 */
[C---:B------:R-:W-:Y:S01]  /*1af0*/  LOP3.LUT R230, R249.reuse, R194, RZ, 0xfc, !PT ;  /* 0x000000c2f9e67212 */ /* 0x040fe200078efcff */
[----:B------:R1:W-:Y:S01]  /*1b00*/  LDGSTS.E.BYPASS.128 [R193+0x8000], [R10.64+0x80] ;  /* 0x080000800ac17fae */ /* 0x0003e2000b901c46 */
[C---:B------:R-:W-:Y:S01]  /*1b10*/  LOP3.LUT R227, R249.reuse, R86, RZ, 0xfc, !PT ;  /* 0x00000056f9e37212 */ /* 0x040fe200078efcff */
[----:B------:R-:W-:Y:S01]  /*1b20*/  IMAD.X R220, RZ, RZ, R5, P2 ;  /* 0x000000ffffdc7224 */ /* 0x000fe200010e0605 */
[C---:B------:R-:W-:Y:S01]  /*1b30*/  LOP3.LUT R226, R249.reuse, R226, RZ, 0xfc, !PT ;  /* 0x000000e2f9e27212 */ /* 0x040fe200078efcff */
[----:B------:R1:W-:Y:S01]  /*1b40*/  LDGSTS.E.BYPASS.128 [R192+0x8000], [R12.64+0x80] ;  /* 0x080000800cc07fae */ /* 0x0003e2000b901c46 */
[----:B------:R-:W-:Y:S01]  /*1b50*/  LOP3.LUT R228, R249, R201, RZ, 0xfc, !PT ;  /* 0x000000c9f9e47212 */ /* 0x000fe200078efcff */
[----:B------:R-:W-:-:S02]  /*1b60*/  IMAD.X R218, RZ, RZ, R3, P3 ;  /* 0x000000ffffda7224 */ /* 0x000fc400018e0603 */
[----:B------:R1:W-:Y:S04]  /*1b70*/  LDGSTS.E.BYPASS.128 [R191+0x8000], [R16.64+0x80] ;  /* 0x0800008010bf7fae */ /* 0x0003e8000b901c46 */
[----:B------:R2:W-:Y:S04]  /*1b80*/  LDGSTS.E.BYPASS.128 [R200+0x8000], [R2.64+0x80] ;  /* 0x0800008002c87fae */ /* 0x0005e8000b901c46 */
[----:B------:R1:W-:Y:S04]  /*1b90*/  LDGSTS.E.BYPASS.128 [R199+0x8000], [R4.64+0x80] ;  /* 0x0800008004c77fae */ /* 0x0003e8000b901c46 */
[----:B------:R1:W-:Y:S04]  /*1ba0*/  LDGSTS.E.BYPASS.128 [R198+0x8000], [R6.64+0x80] ;  /* 0x0800008006c67fae */ /* 0x0003e8000b901c46 */
[----:B------:R1:W-:Y:S01]  /*1bb0*/  LDGSTS.E.BYPASS.128 [R197+0x8000], [R8.64+0x80] ;  /* 0x0800008008c57fae */ /* 0x0003e2000b901c46 */
[----:B--2---:R-:W-:-:S03]  /*1bc0*/  IMAD.MOV.U32 R2, RZ, RZ, RZ ;  /* 0x000000ffff027224 */ /* 0x004fc600078e00ff */
[----:B------:R-:W0:Y:S04]  /*1bd0*/  LDGDEPBAR ;  /* 0x00000000000079af */ /* 0x000e280000000000 */
.L_x_0:
[----:B------:R-:W-:-:S04]  /*1be0*/  DEPBAR.LE SB0, 0x2 ;  /* 0x000080800000791a */ /* 0x000fc80000000000 */
[----:B------:R-:W-:Y:S01]  /*1bf0*/  UIADD3 UR4, UR4, 0x1, URZ ;  /* 0x0000000104047890 */ /* 0x000fe2000fffe03f */
[----:B------:R-:W-:Y:S01]  /*1c00*/  IMAD.IADD R116, R249, 0x1, R194 ;  /* 0x00000001f9747824 */ /* 0x000fe200078e02c2 */
[----:B------:R-:W-:Y:S02]  /*1c10*/  IADD3 R195, R195, 0x1, RZ ;  /* 0x00000001c3c37810 */ /* 0x000fe40007ffe0ff */
[----:B------:R-:W-:Y:S01]  /*1c20*/  UISETP.GE.AND UP0, UPT, UR4, 0x2, UPT ;  /* 0x000000020400788c */ /* 0x000fe2000bf06270 */
[----:B------:R-:W-:Y:S01]  /*1c30*/  BAR.SYNC.DEFER_BLOCKING 0x0 ;  /* 0x0000000000007b1d */ /* 0x000fe20000010000 */
[----:B------:R-:W-:Y:S02]  /*1c40*/  ISETP.GE.AND P1, PT, R195, 0x2, PT ;  /* 0x00000002c300780c */ /* 0x000fe40003f26270 */
[----:B------:R-:W-:Y:S01]  /*1c50*/  USEL UR4, UR4, URZ, !UP0 ;  /* 0x0000003f04047287 */ /* 0x000fe2000c000000 */
[----:B------:R-:W-:Y:S02]  /*1c60*/  ISETP.GE.U32.AND P0, PT, R189, 0x16, PT ;  /* 0x00000016bd00780c */ /* 0x000fe40003f06070 */
[----:B------:R-:W-:Y:S01]  /*1c70*/  SEL R195, R195, RZ, !P1 ;  /* 0x000000ffc3c37207 */ /* 0x000fe20004800000 */
[----:B------:R-:W-:Y:S01]  /*1c80*/  ULEA UR5, UR4, 0x10000, 0xe ;  /* 0x0001000004057891 */ /* 0x000fe2000f8e703f */
[----:B------:R-:W-:Y:S01]  /*1c90*/  ISETP.GE.U32.AND.EX P0, PT, R188, RZ, PT, P0 ;  /* 0x000000ffbc00720c */ /* 0x000fe20003f06100 */
[----:B------:R-:W-:-:S04]  /*1ca0*/  IMAD.U32 R3, RZ, RZ, UR4 ;  /* 0x00000004ff037e24 */ /* 0x000fc8000f8e00ff */
[C---:B-1----:R-:W-:Y:S02]  /*1cb0*/  IMAD R16, R3.reuse, 0x8000, R230 ;  /* 0x0000800003107824 */ /* 0x042fe400078e02e6 */
[C---:B------:R-:W-:Y:S02]  /*1cc0*/  IMAD R12, R3.reuse, 0x8000, R228 ;  /* 0x00008000030c7824 */ /* 0x040fe400078e02e4 */
[C---:B------:R-:W-:Y:S02]  /*1cd0*/  IMAD R8, R3.reuse, 0x8000, R227 ;  /* 0x0000800003087824 */ /* 0x040fe400078e02e3 */
[C---:B------:R-:W-:Y:S02]  /*1ce0*/  IMAD R4, R3.reuse, 0x8000, R226 ;  /* 0x0000800003047824 */ /* 0x040fe400078e02e2 */
[C---:B------:R-:W-:Y:S01]  /*1cf0*/  IMAD R116, R3.reuse, 0x8000, R116 ;  /* 0x0000800003747824 */ /* 0x040fe200078e0274 */
[----:B------:R-:W-:Y:S04]  /*1d00*/  LDSM.16.M88.4 R16, [R16] ;  /* 0x000000001010783b */ /* 0x000fe80000000200 */
[----:B------:R-:W1:Y:S04]  /*1d10*/  LDSM.16.M88.4 R124, [R238+UR5] ;  /* 0x00000005ee7c783b */ /* 0x000e680008000200 */
[----:B------:R-:W2:Y:S04]  /*1d20*/  LDSM.16.M88.4 R12, [R12] ;  /* 0x000000000c0c783b */ /* 0x000ea80000000200 */
[----:B------:R-:W3:Y:S04]  /*1d30*/  LDSM.16.M88.4 R8, [R8] ;  /* 0x000000000808783b */ /* 0x000ee80000000200 */
[----:B------:R-:W4:Y:S04]  /*1d40*/  LDSM.16.M88.4 R4, [R4] ;  /* 0x000000000404783b */ /* 0x000f280000000200 */
[----:B------:R-:W5:Y:S04]  /*1d50*/  LDSM.16.M88.4 R148, [R116+0x4000] ;  /* 0x004000007494783b */ /* 0x000f680000000200 */
[----:B------:R-:W4:Y:S04]  /*1d60*/  LDSM.16.M88.4 R140, [R116+0x5000] ;  /* 0x00500000748c783b */ /* 0x000f280000000200 */
[----:B------:R-:W4:Y:S04]  /*1d70*/  LDSM.16.M88.4 R120, [R116+0x6000] ;  /* 0x006000007478783b */ /* 0x000f280000000200 */
[----:B------:R-:W5:Y:S04]  /*1d80*/  LDSM.16.M88.4 R116, [R116+0x7000] ;  /* 0x007000007474783b */ /* 0x000f680000000200 */
[----:B------:R-:W5:Y:S04]  /*1d90*/  LDSM.16.M88.4 R84, [R234+UR5] ;  /* 0x00000005ea54783b */ /* 0x000f680008000200 */
[----:B------:R-:W5:Y:S04]  /*1da0*/  LDSM.16.M88.4 R176, [R246+UR5] ;  /* 0x00000005f6b0783b */ /* 0x000f680008000200 */
[----:B------:R-:W5:Y:S01]  /*1db0*/  LDSM.16.M88.4 R172, [R242+UR5] ;  /* 0x00000005f2ac783b */ /* 0x000f620008000200 */
[C---:B-1----:R-:W-:Y:S08]  /*1dc0*/  IMMA.16832.S8.S8.SAT R64, R124.reuse.ROW, R16.COL, R64 ;  /* 0x000000107c407237 */ /* 0x042ff00000445c40 */
[C---:B--2---:R-:W-:Y:S08]  /*1dd0*/  IMMA.16832.S8.S8.SAT R68, R124.reuse.ROW, R12.COL, R68 ;  /* 0x0000000c7c447237 */ /* 0x044ff00000445c44 */
[C---:B---3--:R-:W-:Y:S08]  /*1de0*/  IMMA.16832.S8.S8.SAT R72, R124.reuse.ROW, R8.COL, R72 ;  /* 0x000000087c487237 */ /* 0x048ff00000445c48 */
[C---:B----4-:R-:W-:Y:S08]  /*1df0*/  IMMA.16832.S8.S8.SAT R76, R124.reuse.ROW, R4.COL, R76 ;  /* 0x000000047c4c7237 */ /* 0x050ff00000445c4c */
[C---:B-----5:R-:W-:Y:S08]  /*1e00*/  IMMA.16832.S8.S8.SAT R136, R124.reuse.ROW, R148.COL, R136 ;  /* 0x000000947c887237 */ /* 0x060ff00000445c88 */
[C---:B------:R-:W-:Y:S08]  /*1e10*/  IMMA.16832.S8.S8.SAT R132, R124.reuse.ROW, R140.COL, R132 ;  /* 0x0000008c7c847237 */ /* 0x040ff00000445c84 */
[C---:B------:R-:W-:Y:S08]  /*1e20*/  IMMA.16832.S8.S8.SAT R128, R124.reuse.ROW, R120.COL, R128 ;  /* 0x000000787c807237 */ /* 0x040ff00000445c80 */
[----:B------:R-:W-:Y:S08]  /*1e30*/  IMMA.16832.S8.S8.SAT R124, R124.ROW, R116.COL, R112 ;  /* 0x000000747c7c7237 */ /* 0x000ff00000445c70 */
[----:B------:R-:W-:Y:S08]  /*1e40*/  IMMA.16832.S8.S8.SAT R112, R84.ROW, R140.COL, R80 ;  /* 0x0000008c54707237 */ /* 0x000ff00000445c50 */
[-C--:B------:R-:W-:Y:S08]  /*1e50*/  IMMA.16832.S8.S8.SAT R96, R176.ROW, R16.reuse.COL, R96 ;  /* 0x00000010b0607237 */ /* 0x080ff00000445c60 */
        /* <DEDUP_REMOVED lines=9> */
[C---:B------:R-:W-:Y:S08]  /*1ef0*/  IMMA.16832.S8.S8.SAT R104, R176.reuse.ROW, R140.COL, R104 ;  /* 0x0000008cb0687237 */ /* 0x040ff00000445c68 */
[C---:B------:R-:W-:Y:S08]  /*1f00*/  IMMA.16832.S8.S8.SAT R108, R176.reuse.ROW, R120.COL, R108 ;  /* 0x00000078b06c7237 */ /* 0x040ff00000445c6c */
[----:B------:R-:W-:Y:S01]  /*1f10*/  IMMA.16832.S8.S8.SAT R168, R176.ROW, R116.COL, R168 ;  /* 0x00000074b0a87237 */ /* 0x000fe20000445ca8 */
[----:B------:R-:W1:Y:S07]  /*1f20*/  LDSM.16.M88.4 R176, [R245+UR5] ;  /* 0x00000005f5b0783b */ /* 0x000e6e0008000200 */
[C---:B------:R-:W-:Y:S08]  /*1f30*/  IMMA.16832.S8.S8.SAT R160, R172.reuse.ROW, R140.COL, R160 ;  /* 0x0000008caca07237 */ /* 0x040ff00000445ca0 */
[C---:B------:R-:W-:Y:S08]  /*1f40*/  IMMA.16832.S8.S8.SAT R152, R172.reuse.ROW, R120.COL, R152 ;  /* 0x00000078ac987237 */ /* 0x040ff00000445c98 */
[-C--:B------:R-:W-:Y:S01]  /*1f50*/  IMMA.16832.S8.S8.SAT R144, R172.ROW, R116.reuse.COL, R144 ;  /* 0x00000074ac907237 */ /* 0x080fe20000445c90 */
[----:B------:R-:W2:Y:S07]  /*1f60*/  LDSM.16.M88.4 R172, [R241+UR5] ;  /* 0x00000005f1ac783b */ /* 0x000eae0008000200 */
[C---:B------:R-:W-:Y:S01]  /*1f70*/  IMMA.16832.S8.S8.SAT R80, R84.reuse.ROW, R116.COL, R156 ;  /* 0x0000007454507237 */ /* 0x040fe20000445c9c */
[----:B------:R-:W3:Y:S07]  /*1f80*/  LDSM.16.M88.4 R156, [R237+UR5] ;  /* 0x00000005ed9c783b */ /* 0x000eee0008000200 */
[C---:B------:R-:W-:Y:S08]  /*1f90*/  IMMA.16832.S8.S8.SAT R20, R84.reuse.ROW, R16.COL, R184 ;  /* 0x0000001054147237 */ /* 0x040ff00000445cb8 */
[C---:B------:R-:W-:Y:S08]  /*1fa0*/  IMMA.16832.S8.S8.SAT R24, R84.reuse.ROW, R12.COL, R180 ;  /* 0x0000000c54187237 */ /* 0x040ff00000445cb4 */
[C---:B------:R-:W-:Y:S08]  /*1fb0*/  IMMA.16832.S8.S8.SAT R28, R84.reuse.ROW, R8.COL, R28 ;  /* 0x00000008541c7237 */ /* 0x040ff00000445c1c */
[C---:B------:R-:W-:Y:S07]  /*1fc0*/  IMMA.16832.S8.S8.SAT R92, R84.reuse.ROW, R4.COL, R92 ;  /* 0x00000004545c7237 */ /* 0x040fee0000445c5c */
[----:B------:R-:W-:Y:S01]  /*1fd0*/  IMAD R4, R3, 0x8000, R229 ;  /* 0x0000800003047824 */ /* 0x000fe200078e02e5 */
[----:B------:R-:W-:Y:S03]  /*1fe0*/  IMMA.16832.S8.S8.SAT R32, R84.ROW, R148.COL, R32 ;  /* 0x0000009454207237 */ /* 0x000fe60000445c20 */
[----:B------:R-:W-:-:S02]  /*1ff0*/  IMAD.IADD R3, R194, 0x1, R4 ;  /* 0x00000001c2037824 */ /* 0x000fc400078e0204 */
[----:B------:R-:W-:-:S03]  /*2000*/  IMAD.IADD R4, R201, 0x1, R4 ;  /* 0x00000001c9047824 */ /* 0x000fc600078e0204 */
[----:B------:R-:W-:Y:S01]  /*2010*/  IMMA.16832.S8.S8.SAT R88, R84.ROW, R120.COL, R88 ;  /* 0x0000007854587237 */ /* 0x000fe20000445c58 */
[----:B------:R-:W4:Y:S07]  /*2020*/  LDSM.16.M88.4 R84, [R233+UR5] ;  /* 0x00000005e954783b */ /* 0x000f2e0008000200 */
[C---:B-1----:R-:W-:Y:S08]  /*2030*/  IMMA.16832.S8.S8.SAT R36, R176.reuse.ROW, R14.COL, R36 ;  /* 0x0000000eb0247237 */ /* 0x042ff00000445c24 */
[C---:B------:R-:W-:Y:S08]  /*2040*/  IMMA.16832.S8.S8.SAT R40, R176.reuse.ROW, R10.COL, R40 ;  /* 0x0000000ab0287237 */ /* 0x040ff00000445c28 */
[C---:B------:R-:W-:Y:S08]  /*2050*/  IMMA.16832.S8.S8.SAT R100, R176.reuse.ROW, R150.COL, R100 ;  /* 0x00000096b0647237 */ /* 0x040ff00000445c64 */
[----:B------:R-:W-:Y:S08]  /*2060*/  IMMA.16832.S8.S8.SAT R104, R176.ROW, R142.COL, R104 ;  /* 0x0000008eb0687237 */ /* 0x000ff00000445c68 */
[C---:B--2---:R-:W-:Y:S08]  /*2070*/  IMMA.16832.S8.S8.SAT R52, R172.reuse.ROW, R14.COL, R52 ;  /* 0x0000000eac347237 */ /* 0x044ff00000445c34 */
[C---:B------:R-:W-:Y:S08]  /*2080*/  IMMA.16832.S8.S8.SAT R56, R172.reuse.ROW, R10.COL, R56 ;  /* 0x0000000aac387237 */ /* 0x040ff00000445c38 */
[C---:B------:R-:W-:Y:S08]  /*2090*/  IMMA.16832.S8.S8.SAT R164, R172.reuse.ROW, R150.COL, R164 ;  /* 0x00000096aca47237 */ /* 0x040ff00000445ca4 */
[----:B------:R-:W-:Y:S08]  /*20a0*/  IMMA.16832.S8.S8.SAT R160, R172.ROW, R142.COL, R160 ;  /* 0x0000008eaca07237 */ /* 0x000ff00000445ca0 */
[C---:B---3--:R-:W-:Y:S08]  /*20b0*/  IMMA.16832.S8.S8.SAT R68, R156.reuse.ROW, R14.COL, R68 ;  /* 0x0000000e9c447237 */ /* 0x048ff00000445c44 */
[C---:B------:R-:W-:Y:S08]  /*20c0*/  IMMA.16832.S8.S8.SAT R72, R156.reuse.ROW, R10.COL, R72 ;  /* 0x0000000a9c487237 */ /* 0x040ff00000445c48 */
[C---:B------:R-:W-:Y:S08]  /*20d0*/  IMMA.16832.S8.S8.SAT R136, R156.reuse.ROW, R150.COL, R136 ;  /* 0x000000969c887237 */ /* 0x040ff00000445c88 */
[----:B------:R-:W-:Y:S08]  /*20e0*/  IMMA.16832.S8.S8.SAT R132, R156.ROW, R142.COL, R132 ;  /* 0x0000008e9c847237 */ /* 0x000ff00000445c84 */
[C---:B----4-:R-:W-:Y:S01]  /*20f0*/  IMMA.16832.S8.S8.SAT R12, R84.reuse.ROW, R14.COL, R24 ;  /* 0x0000000e540c7237 */ /* 0x050fe20000445c18 */
[----:B------:R-:W-:Y:S07]  /*2100*/  LDSM.16.M88.4 R24, [R4+0x1000] ;  /* 0x001000000418783b */ /* 0x000fee0000000200 */
[C---:B------:R-:W-:Y:S01]  /*2110*/  IMMA.16832.S8.S8.SAT R8, R84.reuse.ROW, R10.COL, R28 ;  /* 0x0000000a54087237 */ /* 0x040fe20000445c1c */
[----:B------:R-:W-:Y:S07]  /*2120*/  LDSM.16.M88.4 R28, [R4] ;  /* 0x00000000041c783b */ /* 0x000fee0000000200 */
[C---:B------:R-:W-:Y:S01]  /*2130*/  IMMA.16832.S8.S8.SAT R148, R84.reuse.ROW, R150.COL, R32 ;  /* 0x0000009654947237 */ /* 0x040fe20000445c20 */
[----:B------:R-:W-:Y:S07]  /*2140*/  LDSM.16.M88.4 R32, [R3] ;  /* 0x000000000320783b */ /* 0x000fee0000000200 */
[----:B------:R-:W-:Y:S01]  /*2150*/  IMMA.16832.S8.S8.SAT R140, R84.ROW, R142.COL, R112 ;  /* 0x0000008e548c7237 */ /* 0x000fe20000445c70 */
[----:B------:R-:W1:Y:S07]  /*2160*/  LDSM.16.M88.4 R112, [R232+UR5] ;  /* 0x00000005e870783b */ /* 0x000e6e0008000200 */
[-C--:B------:R-:W-:Y:S08]  /*2170*/  IMMA.16832.S8.S8.SAT R96, R176.ROW, R18.reuse.COL, R96 ;  /* 0x00000012b0607237 */ /* 0x080ff00000445c60 */
[-C--:B------:R-:W-:Y:S08]  /*2180*/  IMMA.16832.S8.S8.SAT R48, R172.ROW, R18.reuse.COL, R48 ;  /* 0x00000012ac307237 */ /* 0x080ff00000445c30 */
[-C--:B------:R-:W-:Y:S08]  /*2190*/  IMMA.16832.S8.S8.SAT R64, R156.ROW, R18.reuse.COL, R64 ;  /* 0x000000129c407237 */ /* 0x080ff00000445c40 */
[----:B------:R-:W-:Y:S01]  /*21a0*/  IMMA.16832.S8.S8.SAT R16, R84.ROW, R18.COL, R20 ;  /* 0x0000001254107237 */ /* 0x000fe20000445c14 */
[----:B------:R-:W-:Y:S07]  /*21b0*/  LDSM.16.M88.4 R20, [R4+0x2000] ;  /* 0x002000000414783b */ /* 0x000fee0000000200 */
[C---:B------:R-:W-:Y:S08]  /*21c0*/  IMMA.16832.S8.S8.SAT R108, R176.reuse.ROW, R122.COL, R108 ;  /* 0x0000007ab06c7237 */ /* 0x040ff00000445c6c */
[----:B------:R-:W-:Y:S08]  /*21d0*/  IMMA.16832.S8.S8.SAT R168, R176.ROW, R118.COL, R168 ;  /* 0x00000076b0a87237 */ /* 0x000ff00000445ca8 */
[C---:B------:R-:W-:Y:S08]  /*21e0*/  IMMA.16832.S8.S8.SAT R152, R172.reuse.ROW, R122.COL, R152 ;  /* 0x0000007aac987237 */ /* 0x040ff00000445c98 */
[----:B------:R-:W-:Y:S08]  /*21f0*/  IMMA.16832.S8.S8.SAT R144, R172.ROW, R118.COL, R144 ;  /* 0x00000076ac907237 */ /* 0x000ff00000445c90 */
[C---:B------:R-:W-:Y:S08]  /*2200*/  IMMA.16832.S8.S8.SAT R128, R156.reuse.ROW, R122.COL, R128 ;  /* 0x0000007a9c807237 */ /* 0x040ff00000445c80 */
[----:B------:R-:W-:Y:S08]  /*2210*/  IMMA.16832.S8.S8.SAT R124, R156.ROW, R118.COL, R124 ;  /* 0x000000769c7c7237 */ /* 0x000ff00000445c7c */
[C---:B------:R-:W-:Y:S08]  /*2220*/  IMMA.16832.S8.S8.SAT R92, R84.reuse.ROW, R6.COL, R92 ;  /* 0x00000006545c7237 */ /* 0x040ff00000445c5c */
[C---:B------:R-:W-:Y:S08]  /*2230*/  IMMA.16832.S8.S8.SAT R120, R84.reuse.ROW, R122.COL, R88 ;  /* 0x0000007a54787237 */ /* 0x040ff00000445c58 */
[----:B------:R-:W-:Y:S08]  /*2240*/  IMMA.16832.S8.S8.SAT R116, R84.ROW, R118.COL, R80 ;  /* 0x0000007654747237 */ /* 0x000ff00000445c50 */
[-C--:B------:R-:W-:Y:S01]  /*2250*/  IMMA.16832.S8.S8.SAT R44, R176.ROW, R6.reuse.COL, R44 ;  /* 0x00000006b02c7237 */ /* 0x080fe20000445c2c */
[----:B------:R-:W2:Y:S07]  /*2260*/  LDSM.16.M88.4 R176, [R244+UR5] ;  /* 0x00000005f4b0783b */ /* 0x000eae0008000200 */
[-C--:B------:R-:W-:Y:S01]  /*2270*/  IMMA.16832.S8.S8.SAT R60, R172.ROW, R6.reuse.COL, R60 ;  /* 0x00000006ac3c7237 */ /* 0x080fe20000445c3c */
[----:B------:R-:W3:Y:S07]  /*2280*/  LDSM.16.M88.4 R172, [R240+UR5] ;  /* 0x00000005f0ac783b */ /* 0x000eee0008000200 */
[----:B------:R-:W-:Y:S01]  /*2290*/  IMMA.16832.S8.S8.SAT R76, R156.ROW, R6.COL, R76 ;  /* 0x000000069c4c7237 */ /* 0x000fe20000445c4c */
[----:B------:R-:W4:Y:S04]  /*22a0*/  LDSM.16.M88.4 R156, [R236+UR5] ;  /* 0x00000005ec9c783b */ /* 0x000f280008000200 */
[----:B------:R-:W-:Y:S03]  /*22b0*/  LDSM.16.M88.4 R4, [R3+0x6000] ;  /* 0x006000000304783b */ /* 0x000fe60000000200 */
[C---:B-1----:R-:W-:Y:S01]  /*22c0*/  IMMA.16832.S8.S8.SAT R80, R112.reuse.ROW, R32.COL, R16 ;  /* 0x0000002070507237 */ /* 0x042fe20000445c10 */
[----:B------:R-:W1:Y:S07]  /*22d0*/  LDSM.16.M88.4 R16, [R3+0x4000] ;  /* 0x004000000310783b */ /* 0x000e6e0000000200 */
[C---:B------:R-:W-:Y:S01]  /*22e0*/  IMMA.16832.S8.S8.SAT R84, R112.reuse.ROW, R28.COL, R12 ;  /* 0x0000001c70547237 */ /* 0x040fe20000445c0c */
[----:B------:R-:W5:Y:S07]  /*22f0*/  LDSM.16.M88.4 R12, [R3+0x5000] ;  /* 0x00500000030c783b */ /* 0x000f6e0000000200 */
[----:B------:R-:W-:Y:S01]  /*2300*/  IMMA.16832.S8.S8.SAT R88, R112.ROW, R24.COL, R8 ;  /* 0x0000001870587237 */ /* 0x000fe20000445c08 */
[----:B------:R3:W1:Y:S07]  /*2310*/  LDSM.16.M88.4 R8, [R3+0x7000] ;  /* 0x007000000308783b */ /* 0x00066e0000000200 */
[----:B--2---:R-:W-:Y:S01]  /*2320*/  IMMA.16832.S8.S8.SAT R96, R176.ROW, R32.COL, R96 ;  /* 0x00000020b0607237 */ /* 0x004fe20000445c60 */
[----:B---3--:R-:W-:-:S07]  /*2330*/  LEA R3, R195, 0x10000, 0xe ;  /* 0x00010000c3037811 */ /* 0x008fce00078e70ff */
[-C--:B------:R-:W-:Y:S08]  /*2340*/  IMMA.16832.S8.S8.SAT R48, R172.ROW, R32.reuse.COL, R48 ;  /* 0x00000020ac307237 */ /* 0x080ff00000445c30 */
[----:B----4-:R-:W-:Y:S08]  /*2350*/  IMMA.16832.S8.S8.SAT R64, R156.ROW, R32.COL, R64 ;  /* 0x000000209c407237 */ /* 0x010ff00000445c40 */
[-C--:B------:R-:W-:Y:S08]  /*2360*/  IMMA.16832.S8.S8.SAT R36, R176.ROW, R28.reuse.COL, R36 ;  /* 0x0000001cb0247237 */ /* 0x080ff00000445c24 */
[-C--:B------:R-:W-:Y:S08]  /*2370*/  IMMA.16832.S8.S8.SAT R52, R172.ROW, R28.reuse.COL, R52 ;  /* 0x0000001cac347237 */ /* 0x080ff00000445c34 */
[----:B------:R-:W-:Y:S08]  /*2380*/  IMMA.16832.S8.S8.SAT R68, R156.ROW, R28.COL, R68 ;  /* 0x0000001c9c447237 */ /* 0x000ff00000445c44 */
[-C--:B------:R-:W-:Y:S08]  /*2390*/  IMMA.16832.S8.S8.SAT R40, R176.ROW, R24.reuse.COL, R40 ;  /* 0x00000018b0287237 */ /* 0x080ff00000445c28 */
[-C--:B------:R-:W-:Y:S08]  /*23a0*/  IMMA.16832.S8.S8.SAT R56, R172.ROW, R24.reuse.COL, R56 ;  /* 0x00000018ac387237 */ /* 0x080ff00000445c38 */
[----:B------:R-:W-:Y:S08]  /*23b0*/  IMMA.16832.S8.S8.SAT R72, R156.ROW, R24.COL, R72 ;  /* 0x000000189c487237 */ /* 0x000ff00000445c48 */
[-C--:B------:R-:W-:Y:S08]  /*23c0*/  IMMA.16832.S8.S8.SAT R44, R176.ROW, R20.reuse.COL, R44 ;  /* 0x00000014b02c7237 */ /* 0x080ff00000445c2c */
[-C--:B------:R-:W-:Y:S08]  /*23d0*/  IMMA.16832.S8.S8.SAT R60, R172.ROW, R20.reuse.COL, R60 ;  /* 0x00000014ac3c7237 */ /* 0x080ff00000445c3c */
[-C--:B------:R-:W-:Y:S08]  /*23e0*/  IMMA.16832.S8.S8.SAT R76, R156.ROW, R20.reuse.COL, R76 ;  /* 0x000000149c4c7237 */ /* 0x080ff00000445c4c */
[----:B------:R-:W-:Y:S08]  /*23f0*/  IMMA.16832.S8.S8.SAT R92, R112.ROW, R20.COL, R92 ;  /* 0x00000014705c7237 */ /* 0x000ff00000445c5c */
[C---:B-1----:R-:W-:Y:S08]  /*2400*/  IMMA.16832.S8.S8.SAT R100, R176.reuse.ROW, R16.COL, R100 ;  /* 0x00000010b0647237 */ /* 0x042ff00000445c64 */
[C---:B-----5:R-:W-:Y:S08]  /*2410*/  IMMA.16832.S8.S8.SAT R104, R176.reuse.ROW, R12.COL, R104 ;  /* 0x0000000cb0687237 */ /* 0x060ff00000445c68 */
[C---:B------:R-:W-:Y:S08]  /*2420*/  IMMA.16832.S8.S8.SAT R108, R176.reuse.ROW, R4.COL, R108 ;  /* 0x00000004b06c7237 */ /* 0x040ff00000445c6c */
[----:B------:R-:W-:Y:S01]  /*2430*/  IMMA.16832.S8.S8.SAT R168, R176.ROW, R8.COL, R168 ;  /* 0x00000008b0a87237 */ /* 0x000fe20000445ca8 */
[----:B------:R-:W1:Y:S07]  /*2440*/  LDSM.16.M88.4 R176, [R243+UR5] ;  /* 0x00000005f3b0783b */ /* 0x000e6e0008000200 */
[C---:B------:R-:W-:Y:S08]  /*2450*/  IMMA.16832.S8.S8.SAT R164, R172.reuse.ROW, R16.COL, R164 ;  /* 0x00000010aca47237 */ /* 0x040ff00000445ca4 */
[C---:B------:R-:W-:Y:S08]  /*2460*/  IMMA.16832.S8.S8.SAT R160, R172.reuse.ROW, R12.COL, R160 ;  /* 0x0000000caca07237 */ /* 0x040ff00000445ca0 */
[C---:B------:R-:W-:Y:S08]  /*2470*/  IMMA.16832.S8.S8.SAT R152, R172.reuse.ROW, R4.COL, R152 ;  /* 0x00000004ac987237 */ /* 0x040ff00000445c98 */
[----:B------:R-:W-:Y:S01]  /*2480*/  IMMA.16832.S8.S8.SAT R144, R172.ROW, R8.COL, R144 ;  /* 0x00000008ac907237 */ /* 0x000fe20000445c90 */
[----:B------:R-:W2:Y:S07]  /*2490*/  LDSM.16.M88.4 R172, [R239+UR5] ;  /* 0x00000005efac783b */ /* 0x000eae0008000200 */
[C---:B------:R-:W-:Y:S08]  /*24a0*/  IMMA.16832.S8.S8.SAT R136, R156.reuse.ROW, R16.COL, R136 ;  /* 0x000000109c887237 */ /* 0x040ff00000445c88 */
[C---:B------:R-:W-:Y:S08]  /*24b0*/  IMMA.16832.S8.S8.SAT R132, R156.reuse.ROW, R12.COL, R132 ;  /* 0x0000000c9c847237 */ /* 0x040ff00000445c84 */
[C---:B------:R-:W-:Y:S08]  /*24c0*/  IMMA.16832.S8.S8.SAT R128, R156.reuse.ROW, R4.COL, R128 ;  /* 0x000000049c807237 */ /* 0x040ff00000445c80 */
[----:B------:R-:W-:Y:S01]  /*24d0*/  IMMA.16832.S8.S8.SAT R124, R156.ROW, R8.COL, R124 ;  /* 0x000000089c7c7237 */ /* 0x000fe20000445c7c */
[----:B------:R-:W3:Y:S07]  /*24e0*/  LDSM.16.M88.4 R156, [R231+UR5] ;  /* 0x00000005e79c783b */ /* 0x000eee0008000200 */
[C---:B------:R-:W-:Y:S07]  /*24f0*/  IMMA.16832.S8.S8.SAT R148, R112.reuse.ROW, R16.COL, R148 ;  /* 0x0000001070947237 */ /* 0x040fee0000445c94 */
[C---:B------:R-:W-:Y:S01]  /*2500*/  IMAD R17, R195.reuse, 0x8000, R200 ;  /* 0x00008000c3117824 */ /* 0x040fe200078e02c8 */
[C---:B------:R-:W-:Y:S07]  /*2510*/  IMMA.16832.S8.S8.SAT R140, R112.reuse.ROW, R12.COL, R140 ;  /* 0x0000000c708c7237 */ /* 0x040fee0000445c8c */
[----:B------:R-:W-:Y:S01]  /*2520*/  IMAD.IADD R13, R190, 0x1, R3 ;  /* 0x00000001be0d7824 */ /* 0x000fe200078e0203 */
[C---:B------:R-:W-:Y:S07]  /*2530*/  IMMA.16832.S8.S8.SAT R120, R112.reuse.ROW, R4.COL, R120 ;  /* 0x0000000470787237 */ /* 0x040fee0000445c78 */
[----:B------:R-:W-:Y:S01]  /*2540*/  IADD3 R4, P1, R2, R203, RZ ;  /* 0x000000cb02047210 */ /* 0x000fe20007f3e0ff */
[----:B------:R-:W-:Y:S01]  /*2550*/  IMMA.16832.S8.S8.SAT R116, R112.ROW, R8.COL, R116 ;  /* 0x0000000870747237 */ /* 0x000fe20000445c74 */
[----:B------:R-:W4:Y:S03]  /*2560*/  LDSM.16.M88.4 R112, [R235+UR5] ;  /* 0x00000005eb70783b */ /* 0x000f260008000200 */
[----:B------:R-:W-:Y:S01]  /*2570*/  IMAD.X R5, R0, 0x1, R202, P1 ;  /* 0x0000000100057824 */ /* 0x000fe200008e06ca */
[----:B------:R-:W-:Y:S03]  /*2580*/  BAR.SYNC.DEFER_BLOCKING 0x0 ;  /* 0x0000000000007b1d */ /* 0x000fe60000010000 */
[-C--:B-1----:R-:W-:Y:S08]  /*2590*/  IMMA.16832.S8.S8.SAT R36, R176.ROW, R30.reuse.COL, R36 ;  /* 0x0000001eb0247237 */ /* 0x082ff00000445c24 */
[-C--:B--2---:R-:W-:Y:S08]  /*25a0*/  IMMA.16832.S8.S8.SAT R52, R172.ROW, R30.reuse.COL, R52 ;  /* 0x0000001eac347237 */ /* 0x084ff00000445c34 */
[----:B---3--:R-:W-:Y:S01]  /*25b0*/  IMMA.16832.S8.S8.SAT R180, R156.ROW, R30.COL, R84 ;  /* 0x0000001e9cb47237 */ /* 0x008fe20000445c54 */
[----:B------:R-:W-:Y:S01]  /*25c0*/  @!PT LDS RZ, [RZ] ;  /* 0x00000000fffff984 */ /* 0x000fe20000000800 */
[----:B------:R-:W-:Y:S01]  /*25d0*/  @!PT LDS RZ, [RZ] ;  /* 0x00000000fffff984 */ /* 0x000fe20000000800 */
[----:B------:R-:W-:Y:S01]  /*25e0*/  @!PT LDS RZ, [RZ] ;  /* 0x00000000fffff984 */ /* 0x000fe20000000800 */
[----:B------:R1:W-:Y:S07]  /*25f0*/  LDGSTS.E.BYPASS.128 [R13], [R4.64], !P0 ;  /* 0x00000000040d7fae */ /* 0x0003ee000c101c46 */
[-C--:B------:R-:W-:Y:S08]  /*2600*/  IMMA.16832.S8.S8.SAT R108, R176.ROW, R6.reuse.COL, R108 ;  /* 0x00000006b06c7237 */ /* 0x080ff00000445c6c */
[----:B------:R-:W-:Y:S01]  /*2610*/  IMMA.16832.S8.S8.SAT R152, R172.ROW, R6.COL, R152 ;  /* 0x00000006ac987237 */ /* 0x000fe20000445c98 */
[----:B-1----:R-:W-:Y:S01]  /*2620*/  IADD3 R4, P2, R2, R207, RZ ;  /* 0x000000cf02047210 */ /* 0x002fe20007f5e0ff */
[----:B------:R-:W-:-:S04]  /*2630*/  IMAD R13, R195, 0x8000, R190 ;  /* 0x00008000c30d7824 */ /* 0x000fc800078e02be */
[----:B------:R-:W-:Y:S02]  /*2640*/  IMAD.X R5, R0, 0x1, R206, P2 ;  /* 0x0000000100057824 */ /* 0x000fe400010e06ce */
[----:B----4-:R-:W-:Y:S08]  /*2650*/  IMMA.16832.S8.S8.SAT R68, R112.ROW, R30.COL, R68 ;  /* 0x0000001e70447237 */ /* 0x010ff00000445c44 */
[----:B------:R-:W-:Y:S08]  /*2660*/  IMMA.16832.S8.S8.SAT R28, R156.ROW, R26.COL, R88 ;  /* 0x0000001a9c1c7237 */ /* 0x000ff00000445c58 */
[-C--:B------:R-:W-:Y:S08]  /*2670*/  IMMA.16832.S8.S8.SAT R128, R112.ROW, R6.reuse.COL, R128 ;  /* 0x0000000670807237 */ /* 0x080ff00000445c80 */
[C---:B------:R-:W-:Y:S07]  /*2680*/  IMMA.16832.S8.S8.SAT R88, R156.reuse.ROW, R6.COL, R120 ;  /* 0x000000069c587237 */ /* 0x040fee0000445c78 */
[----:B------:R-:W-:Y:S01]  /*2690*/  IADD3 R6, P1, R2, R205, RZ ;  /* 0x000000cd02067210 */ /* 0x000fe20007f3e0ff */
[----:B------:R-:W-:Y:S04]  /*26a0*/  IMMA.16832.S8.S8.SAT R184, R156.ROW, R34.COL, R80 ;  /* 0x000000229cb87237 */ /* 0x000fe80000445c50 */
[----:B------:R-:W-:Y:S01]  /*26b0*/  IMAD.X R7, R0, 0x1, R204, P1 ;  /* 0x0000000100077824 */ /* 0x000fe200008e06cc */
[----:B------:R-:W-:-:S03]  /*26c0*/  IADD3 R8, P1, R2, R209, RZ ;  /* 0x000000d102087210 */ /* 0x000fc60007f3e0ff */
[----:B------:R-:W-:Y:S02]  /*26d0*/  IMMA.16832.S8.S8.SAT R96, R176.ROW, R34.COL, R96 ;  /* 0x00000022b0607237 */ /* 0x000fe40000445c60 */
[----:B------:R-:W-:-:S06]  /*26e0*/  IMAD.X R9, R0, 0x1, R208, P1 ;  /* 0x0000000100097824 */ /* 0x000fcc00008e06d0 */
[----:B------:R-:W-:Y:S08]  /*26f0*/  IMMA.16832.S8.S8.SAT R104, R176.ROW, R14.COL, R104 ;  /* 0x0000000eb0687237 */ /* 0x000ff00000445c68 */
[C---:B------:R-:W-:Y:S08]  /*2700*/  IMMA.16832.S8.S8.SAT R48, R172.reuse.ROW, R34.COL, R48 ;  /* 0x00000022ac307237 */ /* 0x040ff00000445c30 */
[----:B------:R-:W-:Y:S08]  /*2710*/  IMMA.16832.S8.S8.SAT R160, R172.ROW, R14.COL, R160 ;  /* 0x0000000eaca07237 */ /* 0x000ff00000445ca0 */
[C---:B------:R-:W-:Y:S08]  /*2720*/  IMMA.16832.S8.S8.SAT R64, R112.reuse.ROW, R34.COL, R64 ;  /* 0x0000002270407237 */ /* 0x040ff00000445c40 */
[-C--:B------:R-:W-:Y:S08]  /*2730*/  IMMA.16832.S8.S8.SAT R132, R112.ROW, R14.reuse.COL, R132 ;  /* 0x0000000e70847237 */ /* 0x080ff00000445c84 */
[----:B------:R-:W-:Y:S07]  /*2740*/  IMMA.16832.S8.S8.SAT R80, R156.ROW, R14.COL, R140 ;  /* 0x0000000e9c507237 */ /* 0x000fee0000445c8c */
[----:B------:R-:W-:Y:S01]  /*2750*/  IMAD.IADD R15, R193, 0x1, R3 ;  /* 0x00000001c10f7824 */ /* 0x000fe200078e0203 */
[C---:B------:R-:W-:Y:S04]  /*2760*/  IMMA.16832.S8.S8.SAT R72, R112.reuse.ROW, R26.COL, R72 ;  /* 0x0000001a70487237 */ /* 0x040fe80000445c48 */
[----:B------:R1:W-:Y:S04]  /*2770*/  LDGSTS.E.BYPASS.128 [R15], [R6.64], !P0 ;  /* 0x00000000060f7fae */ /* 0x0003e8000c101c46 */
[C---:B------:R-:W-:Y:S08]  /*2780*/  IMMA.16832.S8.S8.SAT R76, R112.reuse.ROW, R22.COL, R76 ;  /* 0x00000016704c7237 */ /* 0x040ff00000445c4c */
[----:B------:R-:W-:Y:S01]  /*2790*/  IMMA.16832.S8.S8.SAT R136, R112.ROW, R18.COL, R136 ;  /* 0x0000001270887237 */ /* 0x000fe20000445c88 */
[----:B-1----:R-:W-:Y:S01]  /*27a0*/  IADD3 R6, P2, R2, R211, RZ ;  /* 0x000000d302067210 */ /* 0x002fe20007f5e0ff */
[----:B------:R-:W-:-:S04]  /*27b0*/  IMAD R15, R195, 0x8000, R193 ;  /* 0x00008000c30f7824 */ /* 0x000fc800078e02c1 */
[----:B------:R-:W-:Y:S02]  /*27c0*/  IMAD.X R7, R0, 0x1, R210, P2 ;  /* 0x0000000100077824 */ /* 0x000fe400010e06d2 */
[C---:B------:R-:W-:Y:S08]  /*27d0*/  IMMA.16832.S8.S8.SAT R92, R156.reuse.ROW, R22.COL, R92 ;  /* 0x000000169c5c7237 */ /* 0x040ff00000445c5c */
[----:B------:R-:W-:Y:S08]  /*27e0*/  IMMA.16832.S8.S8.SAT R32, R156.ROW, R18.COL, R148 ;  /* 0x000000129c207237 */ /* 0x000ff00000445c94 */
[-C--:B------:R-:W-:Y:S08]  /*27f0*/  IMMA.16832.S8.S8.SAT R168, R176.ROW, R10.reuse.COL, R168 ;  /* 0x0000000ab0a87237 */ /* 0x080ff00000445ca8 */
[-C--:B------:R-:W-:Y:S08]  /*2800*/  IMMA.16832.S8.S8.SAT R144, R172.ROW, R10.reuse.COL, R144 ;  /* 0x0000000aac907237 */ /* 0x080ff00000445c90 */
[-C--:B------:R-:W-:Y:S08]  /*2810*/  IMMA.16832.S8.S8.SAT R112, R112.ROW, R10.reuse.COL, R124 ;  /* 0x0000000a70707237 */ /* 0x080ff00000445c7c */
[----:B------:R-:W-:Y:S07]  /*2820*/  IMMA.16832.S8.S8.SAT R156, R156.ROW, R10.COL, R116 ;  /* 0x0000000a9c9c7237 */ /* 0x000fee0000445c74 */
[--C-:B------:R-:W-:Y:S01]  /*2830*/  IMAD.IADD R11, R192, 0x1, R3.reuse ;  /* 0x00000001c00b7824 */ /* 0x100fe200078e0203 */
[----:B------:R-:W-:Y:S01]  /*2840*/  IMMA.16832.S8.S8.SAT R40, R176.ROW, R26.COL, R40 ;  /* 0x0000001ab0287237 */ /* 0x000fe20000445c28 */
[----:B------:R-:W-:-:S03]  /*2850*/  IMAD.IADD R3, R191, 0x1, R3 ;  /* 0x00000001bf037824 */ /* 0x000fc600078e0203 */
[----:B------:R1:W-:Y:S04]  /*2860*/  LDGSTS.E.BYPASS.128 [R11], [R4.64], !P0 ;  /* 0x00000000040b7fae */ /* 0x0003e8000c101c46 */
[----:B------:R2:W-:Y:S01]  /*2870*/  LDGSTS.E.BYPASS.128 [R3], [R8.64], !P0 ;  /* 0x0000000008037fae */ /* 0x0005e2000c101c46 */
[----:B------:R-:W-:Y:S03]  /*2880*/  IMMA.16832.S8.S8.SAT R44, R176.ROW, R22.COL, R44 ;  /* 0x00000016b02c7237 */ /* 0x000fe60000445c2c */
[----:B------:R-:W0:Y:S01]  /*2890*/  LDGDEPBAR ;  /* 0x00000000000079af */ /* 0x000e220000000000 */
[----:B-1----:R-:W-:-:S03]  /*28a0*/  IADD3 R4, P1, R2, R213, RZ ;  /* 0x000000d502047210 */ /* 0x002fc60007f3e0ff */
[----:B------:R1:W-:Y:S01]  /*28b0*/  LDGSTS.E.BYPASS.128 [R13], [R6.64], !P0 ;  /* 0x00000000060d7fae */ /* 0x0003e2000c101c46 */
[C---:B------:R-:W-:Y:S01]  /*28c0*/  IMAD R11, R195.reuse, 0x8000, R192 ;  /* 0x00008000c30b7824 */ /* 0x040fe200078e02c0 */
[----:B------:R-:W-:Y:S01]  /*28d0*/  IMMA.16832.S8.S8.SAT R100, R176.ROW, R18.COL, R100 ;  /* 0x00000012b0647237 */ /* 0x000fe20000445c64 */
[----:B--2---:R-:W-:Y:S01]  /*28e0*/  IADD3 R8, P2, R2, R215, RZ ;  /* 0x000000d702087210 */ /* 0x004fe20007f5e0ff */
[C---:B------:R-:W-:Y:S02]  /*28f0*/  IMAD.X R5, R0.reuse, 0x1, R212, P1 ;  /* 0x0000000100057824 */ /* 0x040fe400008e06d4 */
[----:B------:R-:W-:Y:S02]  /*2900*/  IMAD R3, R195, 0x8000, R191 ;  /* 0x00008000c3037824 */ /* 0x000fe400078e02bf */
[----:B------:R-:W-:Y:S01]  /*2910*/  IMAD.X R9, R0, 0x1, R214, P2 ;  /* 0x0000000100097824 */ /* 0x000fe200010e06d6 */
[----:B------:R2:W-:Y:S01]  /*2920*/  LDGSTS.E.BYPASS.128 [R15], [R4.64], !P0 ;  /* 0x00000000040f7fae */ /* 0x0005e2000c101c46 */
[----:B------:R-:W-:Y:S01]  /*2930*/  IMMA.16832.S8.S8.SAT R56, R172.ROW, R26.COL, R56 ;  /* 0x0000001aac387237 */ /* 0x000fe20000445c38 */
[----:B-1----:R-:W-:-:S02]  /*2940*/  IADD3 R6, P1, R2, R217, RZ ;  /* 0x000000d902067210 */ /* 0x002fc40007f3e0ff */
[----:B------:R1:W-:Y:S01]  /*2950*/  LDGSTS.E.BYPASS.128 [R11], [R8.64], !P0 ;  /* 0x00000000080b7fae */ /* 0x0003e2000c101c46 */
[C---:B------:R-:W-:Y:S02]  /*2960*/  IMAD R13, R195.reuse, 0x8000, R199 ;  /* 0x00008000c30d7824 */ /* 0x040fe400078e02c7 */
[----:B------:R-:W-:Y:S02]  /*2970*/  IMAD.X R7, R0, 0x1, R216, P1 ;  /* 0x0000000100077824 */ /* 0x000fe400008e06d8 */
[----:B------:R-:W-:Y:S01]  /*2980*/  IMMA.16832.S8.S8.SAT R60, R172.ROW, R22.COL, R60 ;  /* 0x00000016ac3c7237 */ /* 0x000fe20000445c3c */
[----:B--2---:R-:W-:Y:S02]  /*2990*/  IADD3 R4, P2, R2, R219, RZ ;  /* 0x000000db02047210 */ /* 0x004fe40007f5e0ff */
[----:B------:R2:W-:Y:S01]  /*29a0*/  LDGSTS.E.BYPASS.128 [R3], [R6.64], !P0 ;  /* 0x0000000006037fae */ /* 0x0005e2000c101c46 */
[C---:B------:R-:W-:Y:S02]  /*29b0*/  IMAD R15, R195.reuse, 0x8000, R197 ;  /* 0x00008000c30f7824 */ /* 0x040fe400078e02c5 */
[----:B-1----:R-:W-:-:S02]  /*29c0*/  IMAD R11, R195, 0x8000, R198 ;  /* 0x00008000c30b7824 */ /* 0x002fc400078e02c6 */
[----:B------:R-:W-:Y:S01]  /*29d0*/  IMMA.16832.S8.S8.SAT R164, R172.ROW, R18.COL, R164 ;  /* 0x00000012aca47237 */ /* 0x000fe20000445ca4 */
[----:B------:R-:W-:Y:S01]  /*29e0*/  IMAD.X R5, R0, 0x1, R218, P2 ;  /* 0x0000000100057824 */ /* 0x000fe200010e06da */
[----:B------:R-:W-:-:S04]  /*29f0*/  IADD3 R8, P2, R2, R223, RZ ;  /* 0x000000df02087210 */ /* 0x000fc80007f5e0ff */
[----:B------:R1:W-:Y:S01]  /*2a00*/  LDGSTS.E.BYPASS.128 [R17], [R4.64], !P0 ;  /* 0x0000000004117fae */ /* 0x0003e2000c101c46 */
[----:B------:R-:W-:Y:S01]  /*2a10*/  IMAD.X R9, R0, 0x1, R222, P2 ;  /* 0x0000000100097824 */ /* 0x000fe200010e06de */
[----:B--2---:R-:W-:-:S05]  /*2a20*/  IADD3 R6, P1, R2, R221, RZ ;  /* 0x000000dd02067210 */ /* 0x004fca0007f3e0ff */
[----:B------:R-:W-:Y:S01]  /*2a30*/  IMAD.X R7, R0, 0x1, R220, P1 ;  /* 0x0000000100077824 */ /* 0x000fe200008e06dc */
[----:B------:R-:W-:Y:S02]  /*2a40*/  IADD3 R189, P1, R189, 0x1, RZ ;  /* 0x00000001bdbd7810 */ /* 0x000fe40007f3e0ff */
[----:B-1----:R-:W-:Y:S02]  /*2a50*/  IADD3 R4, P3, R2, R225, RZ ;  /* 0x000000e102047210 */ /* 0x002fe40007f7e0ff */
[----:B------:R1:W-:Y:S01]  /*2a60*/  LDGSTS.E.BYPASS.128 [R13], [R6.64], !P0 ;  /* 0x00000000060d7fae */ /* 0x0003e2000c101c46 */
[----:B------:R-:W-:Y:S02]  /*2a70*/  IMAD.X R188, RZ, RZ, R188, P1 ;  /* 0x000000ffffbc7224 */ /* 0x000fe400008e06bc */
[----:B------:R-:W-:Y:S01]  /*2a80*/  IMAD.X R5, R0, 0x1, R224, P3 ;  /* 0x0000000100057824 */ /* 0x000fe200018e06e0 */
[----:B------:R1:W-:Y:S04]  /*2a90*/  LDGSTS.E.BYPASS.128 [R11], [R8.64], !P0 ;  /* 0x00000000080b7fae */ /* 0x0003e8000c101c46 */
[----:B------:R1:W-:Y:S01]  /*2aa0*/  LDGSTS.E.BYPASS.128 [R15], [R4.64], !P0 ;  /* 0x00000000040f7fae */ /* 0x0003e2000c101c46 */
[----:B------:R-:W-:-:S03]  /*2ab0*/  IADD3 R2, P0, R2, 0x80, RZ ;  /* 0x0000008002027810 */ /* 0x000fc60007f1e0ff */
[----:B------:R-:W0:Y:S02]  /*2ac0*/  LDGDEPBAR ;  /* 0x00000000000079af */ /* 0x000e240000000000 */
[----:B------:R-:W-:Y:S01]  /*2ad0*/  IMAD.X R0, RZ, RZ, R0, P0 ;  /* 0x000000ffff007224 */ /* 0x000fe200000e0600 */
[----:B------:R-:W-:-:S04]  /*2ae0*/  ISETP.NE.U32.AND P0, PT, R2, 0xc00, PT ;  /* 0x00000c000200780c */ /* 0x000fc80003f05070 */
[----:B------:R-:W-:-:S13]  /*2af0*/  ISETP.NE.AND.EX P0, PT, R0, RZ, PT, P0 ;  /* 0x000000ff0000720c */ /* 0x000fda0003f05300 */
[----:B-1----:R-:W-:Y:S05]  /*2b00*/  @P0 BRA `(.L_x_0) ;  /* 0xfffff0d000000947 */ /* 0x002fea000383ffff */
[----:B------:R-:W-:-:S04]  /*2b10*/  DEPBAR.LE SB0, 0x0 ;  /* 0x000080000000791a */ /* 0x000fc80000000000 */
[----:B------:R-:W-:Y:S01]  /*2b20*/  LOP3.LUT R18, R248, R196, RZ, 0xfc, !PT ;  /* 0x000000c4f8127212 */ /* 0x000fe200078efcff */
[----:B------:R-:W-:Y:S01]  /*2b30*/  IMAD.MOV.U32 R0, RZ, RZ, 0x2 ;  /* 0x00000002ff007424 */ /* 0x000fe200078e00ff */
[----:B------:R-:W-:Y:S01]  /*2b40*/  CS2R R124, SRZ ;  /* 0x00000000007c7805 */ /* 0x000fe2000001ff00 */
[----:B------:R-:W-:Y:S01]  /*2b50*/  CS2R R126, SRZ ;  /* 0x00000000007e7805 */ /* 0x000fe2000001ff00 */
[C---:B------:R-:W-:Y:S01]  /*2b60*/  ISETP.GE.AND P0, PT, R18.reuse, 0x1010, PT ;  /* 0x000010101200780c */ /* 0x040fe20003f06270 */
[-C--:B------:R-:W-:Y:S01]  /*2b70*/  IMAD.WIDE R196, R18, R0.reuse, c[0x0][0x170] ;  /* 0x00005c0012c47625 */ /* 0x080fe200078e0200 */
[----:B------:R-:W-:Y:S02]  /*2b80*/  STL [R1+0x3b0], R56 ;  /* 0x0003b03801007387 */ /* 0x000fe40000100800 */
[----:B------:R-:W-:Y:S02]  /*2b90*/  ISETP.LT.AND P4, PT, R250, 0xc00, !P0 ;  /* 0x00000c00fa00780c */ /* 0x000fe40004781270 */
[----:B------:R-:W-:Y:S01]  /*2ba0*/  BAR.SYNC.DEFER_BLOCKING 0x0 ;  /* 0x0000000000007b1d */ /* 0x000fe20000010000 */
[----:B------:R-:W-:Y:S01]  /*2bb0*/  CS2R R120, SRZ ;  /* 0x0000000000787805 */ /* 0x000fe2000001ff00 */
[----:B------:R-:W-:Y:S01]  /*2bc0*/  CS2R R122, SRZ ;  /* 0x00000000007a7805 */ /* 0x000fe2000001ff00 */
[----:B------:R-:W-:Y:S01]  /*2bd0*/  IMAD.WIDE R18, R18, R0, c[0x0][0x178] ;  /* 0x00005e0012127625 */ /* 0x000fe200078e0200 */
[----:B------:R-:W-:Y:S01]  /*2be0*/  ISETP.LT.AND P1, PT, R251, 0xc00, !P0 ;  /* 0x00000c00fb00780c */ /* 0x000fe20004721270 */
[----:B------:R-:W-:Y:S01]  /*2bf0*/  CS2R R20, SRZ ;  /* 0x0000000000147805 */ /* 0x000fe2000001ff00 */
[----:B------:R-:W-:Y:S01]  /*2c00*/  CS2R R22, SRZ ;  /* 0x0000000000167805 */ /* 0x000fe2000001ff00 */
[----:B------:R-:W-:Y:S01]  /*2c10*/  CS2R R24, SRZ ;  /* 0x0000000000187805 */ /* 0x000fe2000001ff00 */
[----:B------:R-:W-:Y:S01]  /*2c20*/  CS2R R26, SRZ ;  /* 0x00000000001a7805 */ /* 0x000fe2000001ff00 */
[----:B------:R-:W-:Y:S04]  /*2c30*/  STL [R1+0x3ac], R57 ;  /* 0x0003ac3901007387 */ /* 0x000fe80000100800 */
[----:B------:R-:W-:Y:S04]  /*2c40*/  STL [R1+0x3a8], R58 ;  /* 0x0003a83a01007387 */ /* 0x000fe80000100800 */
[----:B------:R-:W-:Y:S04]  /*2c50*/  STL [R1+0x3a4], R59 ;  /* 0x0003a43b01007387 */ /* 0x000fe80000100800 */
[----:B------:R-:W-:Y:S04]  /*2c60*/  STL [R1+0x3a0], R60 ;  /* 0x0003a03c01007387 */ /* 0x000fe80000100800 */
[----:B------:R-:W2:Y:S04]  /*2c70*/  @P4 LDG.E.EL.128 R124, [R196.64] ;  /* 0x00000006c47c4981 */ /* 0x000ea8000c2e1d00 */
[----:B------:R-:W3:Y:S04]  /*2c80*/  @P4 LDG.E.EL.128 R120, [R18.64] ;  /* 0x0000000612784981 */ /* 0x000ee8000c2e1d00 */
[----:B------:R-:W4:Y:S04]  /*2c90*/  @P1 LDG.E.EL.128 R20, [R196.64+0x10] ;  /* 0x00001006c4141981 */ /* 0x000f28000c2e1d00 */
[----:B------:R-:W5:Y:S04]  /*2ca0*/  @P1 LDG.E.EL.128 R24, [R18.64+0x10] ;  /* 0x0000100612181981 */ /* 0x000f68000c2e1d00 */
[----:B------:R-:W-:Y:S04]  /*2cb0*/  STL [R1+0x39c], R61 ;  /* 0x00039c3d01007387 */ /* 0x000fe80000100800 */
        /* <DEDUP_REMOVED lines=24> */
[----:B------:R1:W-:Y:S04]  /*2e40*/  STL [R1+0x338], R74 ;  /* 0x0003384a01007387 */ /* 0x0003e80000100800 */
[----:B------:R-:W-:Y:S04]  /*2e50*/  STL [R1+0x334], R75 ;  /* 0x0003344b01007387 */ /* 0x000fe80000100800 */
[----:B------:R1:W-:Y:S04]  /*2e60*/  STL [R1+0x330], R76 ;  /* 0x0003304c01007387 */ /* 0x0003e80000100800 */
[----:B------:R-:W-:Y:S04]  /*2e70*/  STL [R1+0x32c], R77 ;  /* 0x00032c4d01007387 */ /* 0x000fe80000100800 */
[----:B------:R1:W-:Y:S04]  /*2e80*/  STL [R1+0x328], R78 ;  /* 0x0003284e01007387 */ /* 0x0003e80000100800 */
[----:B------:R-:W-:Y:S04]  /*2e90*/  STL [R1+0x324], R79 ;  /* 0x0003244f01007387 */ /* 0x000fe80000100800 */
[----:B------:R-:W-:Y:S04]  /*2ea0*/  STL [R1+0x320], R136 ;  /* 0x0003208801007387 */ /* 0x000fe80000100800 */
[----:B------:R-:W-:Y:S04]  /*2eb0*/  STL [R1+0x31c], R137 ;  /* 0x00031c8901007387 */ /* 0x000fe80000100800 */
[----:B------:R-:W-:Y:S01]  /*2ec0*/  STL [R1+0x318], R138 ;  /* 0x0003188a01007387 */ /* 0x000fe20000100800 */
[----:B------:R-:W-:-:S03]  /*2ed0*/  CS2R R12, SRZ ;  /* 0x00000000000c7805 */ /* 0x000fc6000001ff00 */
[----:B------:R-:W-:Y:S01]  /*2ee0*/  STL [R1+0x314], R139 ;  /* 0x0003148b01007387 */ /* 0x000fe20000100800 */
[----:B------:R-:W-:-:S03]  /*2ef0*/  CS2R R14, SRZ ;  /* 0x00000000000e7805 */ /* 0x000fc6000001ff00 */
        /* <DEDUP_REMOVED lines=9> */
[----:B------:R-:W5:Y:S04]  /*2f90*/  @P1 LDG.E.EL.128 R12, [R196.64] ;  /* 0x00000006c40c1981 */ /* 0x000f68000c2e1d00 */
[----:B------:R-:W-:Y:S04]  /*2fa0*/  STL [R1+0x2ec], R113 ;  /* 0x0002ec7101007387 */ /* 0x000fe80000100800 */
        /* <DEDUP_REMOVED lines=19> */
[----:B------:R1:W-:Y:S04]  /*30e0*/  STL [R1+0x2a8], R94 ;  /* 0x0002a85e01007387 */ /* 0x0003e80000100800 */
        /* <DEDUP_REMOVED lines=17> */
[----:B------:R-:W5:Y:S01]  /*3200*/  LDL.LU R16, [R1] ;  /* 0x0000000001107983 */ /* 0x000f620000300800 */
[----:B------:R-:W-:Y:S01]  /*3210*/  ISETP.LT.AND P1, PT, R252, 0xc00, !P0 ;  /* 0x00000c00fc00780c */ /* 0x000fe20004721270 */
[----:B------:R-:W-:Y:S01]  /*3220*/  CS2R R192, SRZ ;  /* 0x0000000000c07805 */ /* 0x000fe2000001ff00 */
[----:B------:R-:W-:-:S11]  /*3230*/  CS2R R194, SRZ ;  /* 0x0000000000c27805 */ /* 0x000fd6000001ff00 */
[----:B------:R-:W5:Y:S01]  /*3240*/  @P1 LDG.E.EL.128 R192, [R196.64+0x10] ;  /* 0x00001006c4c01981 */ /* 0x000f62000c2e1d00 */
[----:B------:R-:W-:Y:S01]  /*3250*/  CS2R R188, SRZ ;  /* 0x0000000000bc7805 */ /* 0x000fe2000001ff00 */
[----:B------:R-:W-:Y:S01]  /*3260*/  CS2R R190, SRZ ;  /* 0x0000000000be7805 */ /* 0x000fe2000001ff00 */
[----:B--2---:R-:W-:-:S05]  /*3270*/  IMAD.U32 R0, R127, 0x10000, RZ ;  /* 0x000100007f007824 */ /* 0x004fca00078e00ff */
[----:B------:R-:W2:Y:S01]  /*3280*/  @P1 LDG.E.EL.128 R188, [R18.64+0x10] ;  /* 0x0000100612bc1981 */ /* 0x000ea2000c2e1d00 */
[----:B------:R-:W-:-:S04]  /*3290*/  FSETP.GE.AND P2, PT, R0, RZ, PT ;  /* 0x000000ff0000720b */ /* 0x000fc80003f46000 */
[----:B------:R-:W-:Y:S01]  /*32a0*/  SEL R2, R127, RZ, !P2 ;  /* 0x000000ff7f027207 */ /* 0x000fe20005000000 */
[----:B------:R-:W-:Y:S02]  /*32b0*/  IMAD.U32 R0, R126, 0x10000, RZ ;  /* 0x000100007e007824 */ /* 0x000fe400078e00ff */
[----:B---3--:R-:W-:Y:S02]  /*32c0*/  IMAD.U32 R3, R123, 0x10000, RZ ;  /* 0x000100007b037824 */ /* 0x008fe400078e00ff */
[----:B------:R-:W-:Y:S01]  /*32d0*/  IMAD.U32 R2, R2, 0x10000, RZ ;  /* 0x0001000002027824 */ /* 0x000fe200078e00ff */
[----:B------:R-:W-:Y:S01]  /*32e0*/  FSETP.GE.AND P2, PT, R0, RZ, PT ;  /* 0x000000ff0000720b */ /* 0x000fe20003f46000 */
[----:B------:R-:W-:Y:S01]  /*32f0*/  IMAD.U32 R0, R125, 0x10000, RZ ;  /* 0x000100007d007824 */ /* 0x000fe200078e00ff */
[----:B------:R-:W-:Y:S01]  /*3300*/  FSETP.GTU.AND P3, PT, R3, RZ, PT ;  /* 0x000000ff0300720b */ /* 0x000fe20003f6c000 */
[----:B-1----:R-:W-:Y:S01]  /*3310*/  FADD R74, RZ, -R2 ;  /* 0x80000002ff4a7221 */ /* 0x002fe20000000000 */
[----:B------:R-:W-:Y:S01]  /*3320*/  IMAD.U32 R4, R124, 0x10000, RZ ;  /* 0x000100007c047824 */ /* 0x000fe200078e00ff */
[----:B------:R-:W-:Y:S01]  /*3330*/  SEL R2, R126, RZ, !P2 ;  /* 0x000000ff7e027207 */ /* 0x000fe20005000000 */
[----:B------:R-:W-:Y:S01]  /*3340*/  IMAD.U32 R6, R122, 0x10000, RZ ;  /* 0x000100007a067824 */ /* 0x000fe200078e00ff */
[----:B------:R-:W-:-:S02]  /*3350*/  SEL R3, R123, RZ, P3 ;  /* 0x000000ff7b037207 */ /* 0x000fc40001800000 */
[----:B------:R-:W-:Y:S02]  /*3360*/  FSETP.NAN.AND P2, PT, R74, R74, PT ;  /* 0x0000004a4a00720b */ /* 0x000fe40003f48000 */
[----:B------:R-:W-:Y:S01]  /*3370*/  FSETP.GE.AND P3, PT, R0, RZ, PT ;  /* 0x000000ff0000720b */ /* 0x000fe20003f66000 */
[----:B------:R-:W-:Y:S01]  /*3380*/  IMAD.U32 R2, R2, 0x10000, RZ ;  /* 0x0001000002027824 */ /* 0x000fe200078e00ff */
[----:B------:R-:W-:Y:S01]  /*3390*/  FSETP.GE.AND P5, PT, R4, RZ, PT ;  /* 0x000000ff0400720b */ /* 0x000fe20003fa6000 */
[----:B------:R-:W-:Y:S01]  /*33a0*/  IMAD.U32 R4, R3, 0x10000, RZ ;  /* 0x0001000003047824 */ /* 0x000fe200078e00ff */
[----:B------:R-:W-:Y:S02]  /*33b0*/  FSETP.GTU.AND P6, PT, R6, RZ, PT ;  /* 0x000000ff0600720b */ /* 0x000fe40003fcc000 */
[----:B------:R-:W-:Y:S01]  /*33c0*/  SEL R0, R125, RZ, !P3 ;  /* 0x000000ff7d007207 */ /* 0x000fe20005800000 */
[----:B------:R-:W-:Y:S01]  /*33d0*/  FADD R70, RZ, -R2 ;  /* 0x80000002ff467221 */ /* 0x000fe20000000000 */
[----:B------:R-:W-:Y:S01]  /*33e0*/  SEL R3, R122, RZ, P6 ;  /* 0x000000ff7a037207 */ /* 0x000fe20003000000 */
[----:B------:R-:W-:Y:S01]  /*33f0*/  IMAD.U32 R6, R121, 0x10000, RZ ;  /* 0x0001000079067824 */ /* 0x000fe200078e00ff */
[----:B------:R-:W-:Y:S01]  /*3400*/  FSETP.GT.AND P6, PT, R74, R4, PT ;  /* 0x000000044a00720b */ /* 0x000fe20003fc4000 */
[----:B------:R-:W-:Y:S01]  /*3410*/  IMAD.U32 R2, R0, 0x10000, RZ ;  /* 0x0001000000027824 */ /* 0x000fe200078e00ff */
[----:B------:R-:W-:-:S02]  /*3420*/  FSETP.NAN.AND P3, PT, R70, R70, PT ;  /* 0x000000464600720b */ /* 0x000fc40003f68000 */
[----:B------:R-:W-:Y:S01]  /*3430*/  @!P2 FSEL R74, R74, R4, P6 ;  /* 0x000000044a4aa208 */ /* 0x000fe20003000000 */
[----:B------:R-:W-:Y:S01]  /*3440*/  FADD R72, RZ, -R2 ;  /* 0x80000002ff487221 */ /* 0x000fe20000000000 */
[----:B------:R-:W-:Y:S01]  /*3450*/  FSETP.GTU.AND P2, PT, R6, RZ, PT ;  /* 0x000000ff0600720b */ /* 0x000fe20003f4c000 */
[----:B------:R-:W-:Y:S01]  /*3460*/  IMAD.U32 R4, R3, 0x10000, RZ ;  /* 0x0001000003047824 */ /* 0x000fe200078e00ff */
[----:B------:R-:W-:Y:S01]  /*3470*/  SEL R0, R124, RZ, !P5 ;  /* 0x000000ff7c007207 */ /* 0x000fe20006800000 */
[----:B------:R-:W-:Y:S01]  /*3480*/  IMAD.U32 R2, R120, 0x10000, RZ ;  /* 0x0001000078027824 */ /* 0x000fe200078e00ff */
[----:B------:R-:W-:Y:S02]  /*3490*/  SEL R3, R121, RZ, P2 ;  /* 0x000000ff79037207 */ /* 0x000fe40001000000 */
[----:B------:R-:W-:Y:S01]  /*34a0*/  FSETP.NAN.AND P2, PT, R72, R72, PT ;  /* 0x000000484800720b */ /* 0x000fe20003f48000 */
[----:B------:R-:W-:Y:S01]  /*34b0*/  IMAD.U32 R0, R0, 0x10000, RZ ;  /* 0x0001000000007824 */ /* 0x000fe200078e00ff */
[-C--:B------:R-:W-:Y:S01]  /*34c0*/  FSETP.GT.AND P5, PT, R70, R4.reuse, PT ;  /* 0x000000044600720b */ /* 0x080fe20003fa4000 */
[----:B------:R-:W-:Y:S01]  /*34d0*/  IMAD.U32 R3, R3, 0x10000, RZ ;  /* 0x0001000003037824 */ /* 0x000fe200078e00ff */
[----:B------:R-:W-:Y:S01]  /*34e0*/  FSETP.GTU.AND P6, PT, R2, RZ, PT ;  /* 0x000000ff0200720b */ /* 0x000fe20003fcc000 */
[----:B------:R-:W-:Y:S01]  /*34f0*/  FADD R76, RZ, -R0 ;  /* 0x80000000ff4c7221 */ /* 0x000fe20000000000 */
[----:B------:R-:W-:Y:S01]  /*3500*/  @!P3 FSEL R70, R70, R4, P5 ;  /* 0x000000044646b208 */ /* 0x000fe20002800000 */
[----:B----4-:R-:W-:Y:S01]  /*3510*/  IMAD.U32 R4, R23, 0x10000, RZ ;  /* 0x0001000017047824 */ /* 0x010fe200078e00ff */
[----:B------:R-:W-:Y:S01]  /*3520*/  SEL R0, R120, RZ, P6 ;  /* 0x000000ff78007207 */ /* 0x000fe20003000000 */
[----:B------:R-:W-:Y:S01]  /*3530*/  IMAD.U32 R6, R22, 0x10000, RZ ;  /* 0x0001000016067824 */ /* 0x000fe200078e00ff */
[----:B------:R-:W-:-:S02]  /*3540*/  FSETP.GT.AND P6, PT, R72, R3, PT ;  /* 0x000000034800720b */ /* 0x000fc40003fc4000 */
[----:B------:R-:W-:Y:S02]  /*3550*/  FSETP.GE.AND P3, PT, R4, RZ, PT ;  /* 0x000000ff0400720b */ /* 0x000fe40003f66000 */
[----:B------:R-:W-:Y:S02]  /*3560*/  @!P2 FSEL R72, R72, R3, P6 ;  /* 0x000000034848a208 */ /* 0x000fe40003000000 */
[----:B------:R-:W-:Y:S01]  /*3570*/  FSETP.GE.AND P2, PT, R6, RZ, PT ;  /* 0x000000ff0600720b */ /* 0x000fe20003f46000 */
[----:B------:R-:W-:Y:S01]  /*3580*/  IMAD.U32 R4, R0, 0x10000, RZ ;  /* 0x0001000000047824 */ /* 0x000fe200078e00ff */
[C---:B------:R-:W-:Y:S02]  /*3590*/  PRMT R2, R23.reuse, 0x7632, R2 ;  /* 0x0000763217027816 */ /* 0x040fe40000000002 */
[----:B------:R-:W-:Y:S02]  /*35a0*/  PRMT R0, R22, 0x7632, R0 ;  /* 0x0000763216007816 */ /* 0x000fe40000000000 */
[----:B------:R-:W-:-:S02]  /*35b0*/  SEL R23, R23, RZ, !P3 ;  /* 0x000000ff17177207 */ /* 0x000fc40005800000 */
[----:B------:R-:W-:-:S03]  /*35c0*/  SEL R22, R22, RZ, !P2 ;  /* 0x000000ff16167207 */ /* 0x000fc60005000000 */
[----:B------:R-:W-:Y:S02]  /*35d0*/  IMAD.U32 R23, R23, 0x10000, RZ ;  /* 0x0001000017177824 */ /* 0x000fe400078e00ff */
[----:B------:R-:W-:Y:S02]  /*35e0*/  IMAD.U32 R22, R22, 0x10000, RZ ;  /* 0x0001000016167824 */ /* 0x000fe400078e00ff */
[----:B------:R-:W-:Y:S02]  /*35f0*/  FADD R78, RZ, -R23 ;  /* 0x80000017ff4e7221 */ /* 0x000fe40000000000 */
[----:B------:R-:W-:Y:S01]  /*3600*/  FADD R115, RZ, -R22 ;  /* 0x80000016ff737221 */ /* 0x000fe20000000000 */
[----:B------:R-:W3:Y:S04]  /*3610*/  LDL.LU R23, [R1+0x28] ;  /* 0x0000280001177983 */ /* 0x000ee80000300800 */
[----:B------:R-:W4:Y:S01]  /*3620*/  LDL.LU R22, [R1+0x24] ;  /* 0x0000240001167983 */ /* 0x000f220000300800 */
[----:B------:R-:W-:Y:S01]  /*3630*/  IMAD.U32 R7, R2, 0x10000, RZ ;  /* 0x0001000002077824 */ /* 0x000fe200078e00ff */
[----:B------:R-:W-:-:S04]  /*3640*/  FSETP.NAN.AND P5, PT, R76, R76, PT ;  /* 0x0000004c4c00720b */ /* 0x000fc80003fa8000 */
[----:B------:R-:W-:Y:S02]  /*3650*/  FSETP.GE.AND P6, PT, R7, RZ, PT ;  /* 0x000000ff0700720b */ /* 0x000fe40003fc6000 */
[----:B-----5:R-:W-:Y:S02]  /*3660*/  PRMT R3, R27, 0x7632, R3 ;  /* 0x000076321b037816 */ /* 0x020fe40000000003 */
[----:B------:R-:W-:Y:S02]  /*3670*/  SEL R2, R2, RZ, !P6 ;  /* 0x000000ff02027207 */ /* 0x000fe40007000000 */
[----:B------:R-:W-:Y:S01]  /*3680*/  FSETP.GT.AND P6, PT, R76, R4, PT ;  /* 0x000000044c00720b */ /* 0x000fe20003fc4000 */
[----:B------:R-:W-:-:S03]  /*3690*/  IMAD.U32 R6, R0, 0x10000, RZ ;  /* 0x0001000000067824 */ /* 0x000fc600078e00ff */
[----:B------:R-:W-:Y:S01]  /*36a0*/  @!P5 FSEL R76, R76, R4, P6 ;  /* 0x000000044c4cd208 */ /* 0x000fe20003000000 */
[----:B------:R-:W-:Y:S02]  /*36b0*/  IMAD.U32 R4, R3, 0x10000, RZ ;  /* 0x0001000003047824 */ /* 0x000fe400078e00ff */
[----:B------:R-:W-:Y:S01]  /*36c0*/  IMAD.U32 R2, R2, 0x10000, RZ ;  /* 0x0001000002027824 */ /* 0x000fe200078e00ff */
[----:B------:R-:W-:Y:S02]  /*36d0*/  FSETP.GE.AND P6, PT, R6, RZ, PT ;  /* 0x000000ff0600720b */ /* 0x000fe40003fc6000 */
[----:B------:R-:W-:Y:S01]  /*36e0*/  FSETP.GTU.AND P3, PT, R4, RZ, PT ;  /* 0x000000ff0400720b */ /* 0x000fe20003f6c000 */
[--C-:B------:R-:W-:Y:S01]  /*36f0*/  FADD R113, RZ, -R2.reuse ;  /* 0x80000002ff717221 */ /* 0x100fe20000000000 */
[----:B------:R-:W-:Y:S01]  /*3700*/  IMAD.U32 R4, R27, 0x10000, RZ ;  /* 0x000100001b047824 */ /* 0x000fe200078e00ff */
[----:B------:R-:W-:Y:S02]  /*3710*/  PRMT R2, R26, 0x7632, R2 ;  /* 0x000076321a027816 */ /* 0x000fe40000000002 */
[----:B------:R-:W-:-:S02]  /*3720*/  SEL R3, R3, RZ, P3 ;  /* 0x000000ff03037207 */ /* 0x000fc40001800000 */
[----:B------:R-:W-:Y:S02]  /*3730*/  SEL R0, R0, RZ, !P6 ;  /* 0x000000ff00007207 */ /* 0x000fe40007000000 */
[----:B------:R-:W-:Y:S02]  /*3740*/  FSETP.NAN.AND P5, PT, R113, R113, PT ;  /* 0x000000717100720b */ /* 0x000fe40003fa8000 */
[----:B------:R-:W-:Y:S01]  /*3750*/  FSETP.GTU.AND P3, PT, R4, RZ, PT ;  /* 0x000000ff0400720b */ /* 0x000fe20003f6c000 */
[----:B------:R-:W-:Y:S01]  /*3760*/  CS2R R84, SRZ ;  /* 0x0000000000547805 */ /* 0x000fe2000001ff00 */
[----:B------:R-:W-:Y:S01]  /*3770*/  CS2R R86, SRZ ;  /* 0x0000000000567805 */ /* 0x000fe2000001ff00 */
[----:B------:R-:W-:Y:S01]  /*3780*/  IMAD.U32 R4, R2, 0x10000, RZ ;  /* 0x0001000002047824 */ /* 0x000fe200078e00ff */
[----:B------:R-:W-:Y:S01]  /*3790*/  SEL R27, R27, RZ, P3 ;  /* 0x000000ff1b1b7207 */ /* 0x000fe20001800000 */
[----:B------:R-:W-:Y:S01]  /*37a0*/  IMAD.U32 R3, R3, 0x10000, RZ ;  /* 0x0001000003037824 */ /* 0x000fe200078e00ff */
[----:B------:R-:W-:Y:S01]  /*37b0*/  FSETP.NAN.AND P3, PT, R78, R78, PT ;  /* 0x0000004e4e00720b */ /* 0x000fe20003f68000 */
[----:B------:R-:W-:Y:S01]  /*37c0*/  IMAD.U32 R0, R0, 0x10000, RZ ;  /* 0x0001000000007824 */ /* 0x000fe200078e00ff */
[----:B------:R-:W-:Y:S01]  /*37d0*/  FSETP.GTU.AND P6, PT, R4, RZ, PT ;  /* 0x000000ff0400720b */ /* 0x000fe20003fcc000 */
[----:B------:R-:W-:Y:S01]  /*37e0*/  IMAD.U32 R27, R27, 0x10000, RZ ;  /* 0x000100001b1b7824 */ /* 0x000fe200078e00ff */
[CC--:B------:R-:W-:Y:S01]  /*37f0*/  FSETP.GT.AND P2, PT, R113.reuse, R3.reuse, PT ;  /* 0x000000037100720b */ /* 0x0c0fe20003f44000 */
[----:B------:R-:W-:Y:S01]  /*3800*/  FADD R114, RZ, -R0 ;  /* 0x80000000ff727221 */ /* 0x000fe20000000000 */
[----:B------:R-:W-:Y:S01]  /*3810*/  IMAD.U32 R0, R26, 0x10000, RZ ;  /* 0x000100001a007824 */ /* 0x000fe200078e00ff */
[----:B------:R-:W5:Y:S01]  /*3820*/  @P1 LDG.E.EL.128 R84, [R196.64] ;  /* 0x00000006c4541981 */ /* 0x000f62000c2e1d00 */
[----:B------:R-:W-:-:S02]  /*3830*/  @!P5 FSEL R113, R113, R3, P2 ;  /* 0x000000037171d208 */ /* 0x000fc40001000000 */
[----:B------:R-:W-:Y:S02]  /*3840*/  SEL R2, R2, RZ, P6 ;  /* 0x000000ff02027207 */ /* 0x000fe40003000000 */
[-C--:B------:R-:W-:Y:S02]  /*3850*/  FSETP.GT.AND P5, PT, R78, R27.reuse, PT ;  /* 0x0000001b4e00720b */ /* 0x080fe40003fa4000 */
[----:B------:R-:W-:Y:S02]  /*3860*/  FSETP.NAN.AND P2, PT, R114, R114, PT ;  /* 0x000000727200720b */ /* 0x000fe40003f48000 */
[----:B------:R-:W-:Y:S01]  /*3870*/  FSETP.GTU.AND P6, PT, R0, RZ, PT ;  /* 0x000000ff0000720b */ /* 0x000fe20003fcc000 */
[----:B------:R-:W-:Y:S01]  /*3880*/  CS2R R116, SRZ ;  /* 0x0000000000747805 */ /* 0x000fe2000001ff00 */
[----:B------:R-:W-:Y:S01]  /*3890*/  CS2R R118, SRZ ;  /* 0x0000000000767805 */ /* 0x000fe2000001ff00 */
[----:B------:R-:W-:Y:S01]  /*38a0*/  @!P3 FSEL R78, R78, R27, P5 ;  /* 0x0000001b4e4eb208 */ /* 0x000fe20002800000 */
[----:B------:R-:W-:Y:S01]  /*38b0*/  IMAD.U32 R0, R2, 0x10000, RZ ;  /* 0x0001000002007824 */ /* 0x000fe200078e00ff */
[----:B------:R-:W-:-:S02]  /*38c0*/  SEL R26, R26, RZ, P6 ;  /* 0x000000ff1a1a7207 */ /* 0x000fc40003000000 */
[----:B------:R-:W-:Y:S01]  /*38d0*/  FSETP.NAN.AND P5, PT, R115, R115, PT ;  /* 0x000000737300720b */ /* 0x000fe20003fa8000 */
[----:B------:R-:W3:Y:S01]  /*38e0*/  @P1 LDG.E.EL.128 R116, [R18.64] ;  /* 0x0000000612741981 */ /* 0x000ee2000c2e1d00 */
[-C--:B------:R-:W-:Y:S01]  /*38f0*/  FSETP.GT.AND P6, PT, R114, R0.reuse, PT ;  /* 0x000000007200720b */ /* 0x080fe20003fc4000 */
[----:B------:R-:W-:Y:S01]  /*3900*/  IMAD.U32 R26, R26, 0x10000, RZ ;  /* 0x000100001a1a7824 */ /* 0x000fe200078e00ff */
[C---:B------:R-:W-:Y:S01]  /*3910*/  PRMT R2, R21.reuse, 0x7632, R2 ;  /* 0x0000763215027816 */ /* 0x040fe20000000002 */
[----:B------:R-:W-:Y:S01]  /*3920*/  IMAD.U32 R3, R21, 0x10000, RZ ;  /* 0x0001000015037824 */ /* 0x000fe200078e00ff */
[----:B------:R-:W-:Y:S02]  /*3930*/  @!P2 FSEL R114, R114, R0, P6 ;  /* 0x000000007272a208 */ /* 0x000fe40003000000 */
[----:B------:R-:W-:Y:S01]  /*3940*/  FSETP.GT.AND P6, PT, R115, R26, PT ;  /* 0x0000001a7300720b */ /* 0x000fe20003fc4000 */
[----:B------:R-:W-:Y:S01]  /*3950*/  IMAD.U32 R4, R2, 0x10000, RZ ;  /* 0x0001000002047824 */ /* 0x000fe200078e00ff */
[----:B------:R-:W-:Y:S01]  /*3960*/  FSETP.GE.AND P2, PT, R3, RZ, PT ;  /* 0x000000ff0300720b */ /* 0x000fe20003f46000 */
[C---:B------:R-:W-:Y:S01]  /*3970*/  IMAD.U32 R3, R20.reuse, 0x10000, RZ ;  /* 0x0001000014037824 */ /* 0x040fe200078e00ff */
[----:B------:R-:W-:-:S02]  /*3980*/  PRMT R0, R20, 0x7632, R0 ;  /* 0x0000763214007816 */ /* 0x000fc40000000000 */
[----:B------:R-:W-:Y:S02]  /*3990*/  @!P5 FSEL R115, R115, R26, P6 ;  /* 0x0000001a7373d208 */ /* 0x000fe40003000000 */
[----:B------:R-:W-:Y:S01]  /*39a0*/  FSETP.GE.AND P5, PT, R4, RZ, PT ;  /* 0x000000ff0400720b */ /* 0x000fe20003fa6000 */
[----:B------:R-:W-:Y:S01]  /*39b0*/  IMAD.U32 R4, R0, 0x10000, RZ ;  /* 0x0001000000047824 */ /* 0x000fe200078e00ff */
[----:B------:R-:W-:Y:S01]  /*39c0*/  FSETP.GE.AND P6, PT, R3, RZ, PT ;  /* 0x000000ff0300720b */ /* 0x000fe20003fc6000 */
[C---:B------:R-:W-:Y:S01]  /*39d0*/  IMAD.U32 R6, R25.reuse, 0x10000, RZ ;  /* 0x0001000019067824 */ /* 0x040fe200078e00ff */
[----:B------:R-:W-:Y:S02]  /*39e0*/  PRMT R3, R25, 0x7632, R3 ;  /* 0x0000763219037816 */ /* 0x000fe40000000003 */
[----:B------:R-:W-:Y:S02]  /*39f0*/  SEL R2, R2, RZ, !P5 ;  /* 0x000000ff02027207 */ /* 0x000fe40006800000 */
[----:B------:R-:W-:Y:S01]  /*3a00*/  FSETP.GE.AND P5, PT, R4, RZ, PT ;  /* 0x000000ff0400720b */ /* 0x000fe20003fa6000 */
[----:B------:R-:W-:Y:S01]  /*3a10*/  IMAD.U32 R4, R3, 0x10000, RZ ;  /* 0x0001000003047824 */ /* 0x000fe200078e00ff */
[----:B------:R-:W-:Y:S01]  /*3a20*/  SEL R21, R21, RZ, !P2 ;  /* 0x000000ff15157207 */ /* 0x000fe20005000000 */
[----:B------:R-:W-:Y:S01]  /*3a30*/  IMAD.U32 R2, R2, 0x10000, RZ ;  /* 0x0001000002027824 */ /* 0x000fe200078e00ff */
[----:B------:R-:W-:-:S03]  /*3a40*/  FSETP.GTU.AND P2, PT, R6, RZ, PT ;  /* 0x000000ff0600720b */ /* 0x000fc60003f4c000 */
[----:B------:R-:W-:Y:S01]  /*3a50*/  FADD R112, RZ, -R2 ;  /* 0x80000002ff707221 */ /* 0x000fe20000000000 */
[----:B------:R-:W-:Y:S02]  /*3a60*/  SEL R25, R25, RZ, P2 ;  /* 0x000000ff19197207 */ /* 0x000fe40001000000 */
[----:B------:R-:W-:-:S04]  /*3a70*/  FSETP.GTU.AND P2, PT, R4, RZ, PT ;  /* 0x000000ff0400720b */ /* 0x000fc80003f4c000 */
[----:B------:R-:W-:Y:S02]  /*3a80*/  SEL R3, R3, RZ, P2 ;  /* 0x000000ff03037207 */ /* 0x000fe40001000000 */
[----:B------:R-:W-:Y:S01]  /*3a90*/  FSETP.NAN.AND P2, PT, R112, R112, PT ;  /* 0x000000707000720b */ /* 0x000fe20003f48000 */
[----:B------:R-:W-:Y:S02]  /*3aa0*/  IMAD.U32 R21, R21, 0x10000, RZ ;  /* 0x0001000015157824 */ /* 0x000fe400078e00ff */
[----:B------:R-:W-:Y:S01]  /*3ab0*/  IMAD.U32 R3, R3, 0x10000, RZ ;  /* 0x0001000003037824 */ /* 0x000fe200078e00ff */
[C---:B------:R-:W-:Y:S01]  /*3ac0*/  PRMT R4, R24.reuse, 0x7632, R4 ;  /* 0x0000763218047816 */ /* 0x040fe20000000004 */
[----:B------:R-:W-:Y:S01]  /*3ad0*/  IMAD.U32 R6, R24, 0x10000, RZ ;  /* 0x0001000018067824 */ /* 0x000fe200078e00ff */
[----:B------:R-:W-:Y:S01]  /*3ae0*/  SEL R0, R0, RZ, !P5 ;  /* 0x000000ff00007207 */ /* 0x000fe20006800000 */
[----:B------:R-:W-:Y:S01]  /*3af0*/  FADD R79, RZ, -R21 ;  /* 0x80000015ff4f7221 */ /* 0x000fe20000000000 */
[----:B------:R-:W-:Y:S01]  /*3b00*/  FSETP.GT.AND P5, PT, R112, R3, PT ;  /* 0x000000037000720b */ /* 0x000fe20003fa4000 */
[----:B------:R-:W-:Y:S01]  /*3b10*/  IMAD.U32 R2, R4, 0x10000, RZ ;  /* 0x0001000004027824 */ /* 0x000fe200078e00ff */
[----:B------:R-:W-:Y:S01]  /*3b20*/  SEL R20, R20, RZ, !P6 ;  /* 0x000000ff14147207 */ /* 0x000fe20007000000 */
[----:B------:R-:W-:Y:S01]  /*3b30*/  IMAD.U32 R245, R0, 0x10000, RZ ;  /* 0x0001000000f57824 */ /* 0x000fe200078e00ff */
[----:B------:R-:W-:-:S02]  /*3b40*/  FSETP.GTU.AND P6, PT, R6, RZ, PT ;  /* 0x000000ff0600720b */ /* 0x000fc40003fcc000 */
[----:B------:R-:W-:Y:S02]  /*3b50*/  PRMT R0, R15, 0x7632, R0 ;  /* 0x000076320f007816 */ /* 0x000fe40000000000 */
[----:B------:R-:W-:Y:S02]  /*3b60*/  @!P2 FSEL R112, R112, R3, P5 ;  /* 0x000000037070a208 */ /* 0x000fe40002800000 */
[----:B------:R-:W-:Y:S02]  /*3b70*/  FSETP.NAN.AND P5, PT, R79, R79, PT ;  /* 0x0000004f4f00720b */ /* 0x000fe40003fa8000 */
[----:B------:R-:W-:Y:S02]  /*3b80*/  SEL R24, R24, RZ, P6 ;  /* 0x000000ff18187207 */ /* 0x000fe40003000000 */
[----:B------:R-:W-:Y:S01]  /*3b90*/  FSETP.GTU.AND P6, PT, R2, RZ, PT ;  /* 0x000000ff0200720b */ /* 0x000fe20003fcc000 */
[----:B------:R-:W-:Y:S02]  /*3ba0*/  IMAD.U32 R2, R0, 0x10000, RZ ;  /* 0x0001000000027824 */ /* 0x000fe400078e00ff */
[----:B------:R-:W-:Y:S01]  /*3bb0*/  IMAD.U32 R25, R25, 0x10000, RZ ;  /* 0x0001000019197824 */ /* 0x000fe200078e00ff */
[----:B------:R-:W-:Y:S01]  /*3bc0*/  FADD R245, RZ, -R245 ;  /* 0x800000f5fff57221 */ /* 0x000fe20000000000 */
[----:B------:R-:W-:Y:S01]  /*3bd0*/  IMAD.U32 R20, R20, 0x10000, RZ ;  /* 0x0001000014147824 */ /* 0x000fe200078e00ff */
[----:B------:R-:W-:-:S02]  /*3be0*/  SEL R4, R4, RZ, P6 ;  /* 0x000000ff04047207 */ /* 0x000fc40003000000 */
[----:B------:R-:W-:Y:S01]  /*3bf0*/  FSETP.GE.AND P2, PT, R2, RZ, PT ;  /* 0x000000ff0200720b */ /* 0x000fe20003f46000 */
[----:B------:R-:W-:Y:S01]  /*3c00*/  IMAD.U32 R2, R15, 0x10000, RZ ;  /* 0x000100000f027824 */ /* 0x000fe200078e00ff */
[----:B------:R-:W-:Y:S01]  /*3c10*/  FSETP.GT.AND P6, PT, R79, R25, PT ;  /* 0x000000194f00720b */ /* 0x000fe20003fc4000 */
[----:B------:R-:W-:Y:S01]  /*3c20*/  FADD R243, RZ, -R20 ;  /* 0x80000014fff37221 */ /* 0x000fe20000000000 */
[----:B------:R-:W-:Y:S02]  /*3c30*/  FSETP.NAN.AND P1, PT, R245, R245, PT ;  /* 0x000000f5f500720b */ /* 0x000fe40003f28000 */
[----:B------:R-:W-:Y:S01]  /*3c40*/  @!P5 FSEL R79, R79, R25, P6 ;  /* 0x000000194f4fd208 */ /* 0x000fe20003000000 */
[----:B------:R-:W-:Y:S01]  /*3c50*/  IMAD.U32 R4, R4, 0x10000, RZ ;  /* 0x0001000004047824 */ /* 0x000fe200078e00ff */
[----:B------:R-:W-:Y:S02]  /*3c60*/  FSETP.GE.AND P5, PT, R2, RZ, PT ;  /* 0x000000ff0200720b */ /* 0x000fe40003fa6000 */
[----:B------:R-:W-:-:S02]  /*3c70*/  PRMT R2, R11, 0x7632, R2 ;  /* 0x000076320b027816 */ /* 0x000fc40000000002 */
[----:B------:R-:W-:Y:S02]  /*3c80*/  FSETP.NAN.AND P6, PT, R243, R243, PT ;  /* 0x000000f3f300720b */ /* 0x000fe40003fc8000 */
[----:B------:R-:W-:Y:S01]  /*3c90*/  SEL R0, R0, RZ, !P2 ;  /* 0x000000ff00007207 */ /* 0x000fe20005000000 */
[----:B------:R-:W-:Y:S01]  /*3ca0*/  IMAD.U32 R24, R24, 0x10000, RZ ;  /* 0x0001000018187824 */ /* 0x000fe200078e00ff */
[CC--:B------:R-:W-:Y:S01]  /*3cb0*/  FSETP.GT.AND P2, PT, R245.reuse, R4.reuse, PT ;  /* 0x00000004f500720b */ /* 0x0c0fe20003f44000 */
[----:B------:R-:W-:Y:S02]  /*3cc0*/  IMAD.U32 R3, R2, 0x10000, RZ ;  /* 0x0001000002037824 */ /* 0x000fe400078e00ff */
[----:B------:R-:W-:Y:S01]  /*3cd0*/  IMAD.U32 R234, R0, 0x10000, RZ ;  /* 0x0001000000ea7824 */ /* 0x000fe200078e00ff */
[----:B------:R-:W-:Y:S02]  /*3ce0*/  PRMT R0, R14, 0x7632, R0 ;  /* 0x000076320e007816 */ /* 0x000fe40000000000 */
[----:B------:R-:W-:Y:S01]  /*3cf0*/  @!P1 FSEL R245, R245, R4, P2 ;  /* 0x00000004f5f59208 */ /* 0x000fe20001000000 */
[----:B------:R-:W-:Y:S01]  /*3d00*/  FADD R234, RZ, -R234 ;  /* 0x800000eaffea7221 */ /* 0x000fe20000000000 */
[----:B------:R-:W-:-:S02]  /*3d10*/  FSETP.GT.AND P2, PT, R243, R24, PT ;  /* 0x00000018f300720b */ /* 0x000fc40003f44000 */
[----:B------:R-:W-:Y:S01]  /*3d20*/  FSETP.GTU.AND P1, PT, R3, RZ, PT ;  /* 0x000000ff0300720b */ /* 0x000fe20003f2c000 */
[----:B------:R-:W-:Y:S01]  /*3d30*/  IMAD.U32 R4, R0, 0x10000, RZ ;  /* 0x0001000000047824 */ /* 0x000fe200078e00ff */
[----:B------:R-:W-:Y:S02]  /*3d40*/  @!P6 FSEL R243, R243, R24, P2 ;  /* 0x00000018f3f3e208 */ /* 0x000fe40001000000 */
[----:B------:R-:W-:Y:S02]  /*3d50*/  SEL R2, R2, RZ, P1 ;  /* 0x000000ff02027207 */ /* 0x000fe40000800000 */
[----:B------:R-:W-:Y:S02]  /*3d60*/  FSETP.NAN.AND P2, PT, R234, R234, PT ;  /* 0x000000eaea00720b */ /* 0x000fe40003f48000 */
[----:B------:R-:W-:Y:S01]  /*3d70*/  SEL R15, R15, RZ, !P5 ;  /* 0x000000ff0f0f7207 */ /* 0x000fe20006800000 */
[----:B------:R-:W-:Y:S01]  /*3d80*/  IMAD.U32 R3, R14, 0x10000, RZ ;  /* 0x000100000e037824 */ /* 0x000fe200078e00ff */
[----:B------:R-:W-:Y:S01]  /*3d90*/  FSETP.GE.AND P6, PT, R4, RZ, PT ;  /* 0x000000ff0400720b */ /* 0x000fe20003fc6000 */
[----:B------:R-:W-:-:S02]  /*3da0*/  IMAD.U32 R7, R2, 0x10000, RZ ;  /* 0x0001000002077824 */ /* 0x000fc400078e00ff */
[----:B------:R-:W-:Y:S02]  /*3db0*/  IMAD.U32 R4, R11, 0x10000, RZ ;  /* 0x000100000b047824 */ /* 0x000fe400078e00ff */
[----:B------:R-:W-:Y:S01]  /*3dc0*/  IMAD.U32 R15, R15, 0x10000, RZ ;  /* 0x000100000f0f7824 */ /* 0x000fe200078e00ff */
[----:B------:R-:W-:Y:S02]  /*3dd0*/  FSETP.GE.AND P1, PT, R3, RZ, PT ;  /* 0x000000ff0300720b */ /* 0x000fe40003f26000 */
[----:B------:R-:W-:Y:S02]  /*3de0*/  PRMT R3, R10, 0x7632, R3 ;  /* 0x000076320a037816 */ /* 0x000fe40000000003 */
[----:B------:R-:W-:Y:S01]  /*3df0*/  SEL R2, R0, RZ, !P6 ;  /* 0x000000ff00027207 */ /* 0x000fe20007000000 */
[----:B------:R-:W-:Y:S01]  /*3e00*/  FADD R0, RZ, -R15 ;  /* 0x8000000fff007221 */ /* 0x000fe20000000000 */
[-C--:B------:R-:W-:Y:S02]  /*3e10*/  FSETP.GT.AND P5, PT, R234, R7.reuse, PT ;  /* 0x00000007ea00720b */ /* 0x080fe40003fa4000 */
[----:B------:R-:W-:Y:S01]  /*3e20*/  FSETP.GTU.AND P6, PT, R4, RZ, PT ;  /* 0x000000ff0400720b */ /* 0x000fe20003fcc000 */
[----:B------:R-:W-:Y:S01]  /*3e30*/  CS2R R140, SRZ ;  /* 0x00000000008c7805 */ /* 0x000fe2000001ff00 */
[----:B------:R-:W-:Y:S01]  /*3e40*/  CS2R R142, SRZ ;  /* 0x00000000008e7805 */ /* 0x000fe2000001ff00 */
[----:B------:R-:W-:Y:S01]  /*3e50*/  @!P2 FSEL R234, R234, R7, P5 ;  /* 0x00000007eaeaa208 */ /* 0x000fe20002800000 */
[----:B------:R-:W-:Y:S01]  /*3e60*/  IMAD.U32 R4, R3, 0x10000, RZ ;  /* 0x0001000003047824 */ /* 0x000fe200078e00ff */
[----:B------:R-:W-:-:S02]  /*3e70*/  SEL R11, R11, RZ, P6 ;  /* 0x000000ff0b0b7207 */ /* 0x000fc40003000000 */
[----:B------:R-:W-:Y:S02]  /*3e80*/  ISETP.LT.AND P3, PT, R16, 0xc00, !P0 ;  /* 0x00000c001000780c */ /* 0x000fe40004761270 */
[----:B------:R-:W-:Y:S01]  /*3e90*/  FSETP.NAN.AND P2, PT, R0, R0, PT ;  /* 0x000000000000720b */ /* 0x000fe20003f48000 */
[----:B------:R-:W-:Y:S01]  /*3ea0*/  IMAD.U32 R2, R2, 0x10000, RZ ;  /* 0x0001000002027824 */ /* 0x000fe200078e00ff */
[----:B------:R-:W-:Y:S01]  /*3eb0*/  FSETP.GTU.AND P5, PT, R4, RZ, PT ;  /* 0x000000ff0400720b */ /* 0x000fe20003fac000 */
[----:B------:R-:W-:Y:S02]  /*3ec0*/  IMAD.U32 R7, R11, 0x10000, RZ ;  /* 0x000100000b077824 */ /* 0x000fe400078e00ff */
[----:B------:R-:W-:Y:S01]  /*3ed0*/  FADD R2, RZ, -R2 ;  /* 0x80000002ff027221 */ /* 0x000fe20000000000 */
[----:B------:R-:W-:-:S05]  /*3ee0*/  SEL R3, R3, RZ, P5 ;  /* 0x000000ff03037207 */ /* 0x000fca0002800000 */
[----:B------:R-:W5:Y:S01]  /*3ef0*/  @P3 LDG.E.EL.128 R140, [R196.64+0x10] ;  /* 0x00001006c48c3981 */ /* 0x000f62000c2e1d00 */
[----:B------:R-:W-:Y:S02]  /*3f00*/  SEL R14, R14, RZ, !P1 ;  /* 0x000000ff0e0e7207 */ /* 0x000fe40004800000 */
[-C--:B------:R-:W-:Y:S01]  /*3f10*/  FSETP.GT.AND P5, PT, R0, R7.reuse, PT ;  /* 0x000000070000720b */ /* 0x080fe20003fa4000 */
[----:B------:R-:W-:Y:S01]  /*3f20*/  IMAD.U32 R4, R10, 0x10000, RZ ;  /* 0x000100000a047824 */ /* 0x000fe200078e00ff */
[----:B------:R-:W-:Y:S01]  /*3f30*/  FSETP.NAN.AND P1, PT, R2, R2, PT ;  /* 0x000000020200720b */ /* 0x000fe20003f28000 */
[----:B------:R-:W-:Y:S01]  /*3f40*/  IMAD.U32 R14, R14, 0x10000, RZ ;  /* 0x000100000e0e7824 */ /* 0x000fe200078e00ff */
[----:B------:R-:W-:Y:S01]  /*3f50*/  @!P2 FSEL R0, R0, R7, P5 ;  /* 0x000000070000a208 */ /* 0x000fe20002800000 */
[----:B------:R-:W-:Y:S01]  /*3f60*/  IMAD.U32 R7, R3, 0x10000, RZ ;  /* 0x0001000003077824 */ /* 0x000fe200078e00ff */
[----:B------:R-:W-:Y:S02]  /*3f70*/  PRMT R3, R13, 0x7632, R3 ;  /* 0x000076320d037816 */ /* 0x000fe40000000003 */
[----:B------:R-:W-:-:S02]  /*3f80*/  PRMT R11, R195, 0x7632, R11 ;  /* 0x00007632c30b7816 */ /* 0x000fc4000000000b */
[----:B------:R-:W-:Y:S01]  /*3f90*/  FSETP.GTU.AND P6, PT, R4, RZ, PT ;  /* 0x000000ff0400720b */ /* 0x000fe20003fcc000 */
[----:B------:R-:W-:Y:S01]  /*3fa0*/  FADD R4, RZ, -R14 ;  /* 0x8000000eff047221 */ /* 0x000fe20000000000 */
[----:B------:R-:W-:Y:S01]  /*3fb0*/  CS2R R176, SRZ ;  /* 0x0000000000b07805 */ /* 0x000fe2000001ff00 */
[----:B------:R-:W-:Y:S01]  /*3fc0*/  CS2R R178, SRZ ;  /* 0x0000000000b27805 */ /* 0x000fe2000001ff00 */
[-C--:B------:R-:W-:Y:S01]  /*3fd0*/  FSETP.GT.AND P5, PT, R2, R7.reuse, PT ;  /* 0x000000070200720b */ /* 0x080fe20003fa4000 */
[----:B------:R-:W-:Y:S01]  /*3fe0*/  IMAD.U32 R14, R3, 0x10000, RZ ;  /* 0x00010000030e7824 */ /* 0x000fe200078e00ff */
[----:B------:R-:W-:Y:S01]  /*3ff0*/  SEL R10, R10, RZ, P6 ;  /* 0x000000ff0a0a7207 */ /* 0x000fe20003000000 */
[----:B------:R-:W-:Y:S01]  /*4000*/  IMAD.U32 R6, R11, 0x10000, RZ ;  /* 0x000100000b067824 */ /* 0x000fe200078e00ff */
[----:B------:R-:W-:Y:S01]  /*4010*/  FSETP.NAN.AND P2, PT, R4, R4, PT ;  /* 0x000000040400720b */ /* 0x000fe20003f48000 */
[----:B------:R-:W5:Y:S01]  /*4020*/  @P3 LDG.E.EL.128 R176, [R18.64+0x10] ;  /* 0x0000100612b03981 */ /* 0x000f62000c2e1d00 */
[----:B------:R-:W-:-:S02]  /*4030*/  @!P1 FSEL R2, R2, R7, P5 ;  /* 0x0000000702029208 */ /* 0x000fc40002800000 */
[----:B------:R-:W-:Y:S01]  /*4040*/  FSETP.GE.AND P5, PT, R14, RZ, PT ;  /* 0x000000ff0e00720b */ /* 0x000fe20003fa6000 */
[----:B------:R-:W-:Y:S01]  /*4050*/  IMAD.U32 R7, R10, 0x10000, RZ ;  /* 0x000100000a077824 */ /* 0x000fe200078e00ff */
[----:B------:R-:W-:Y:S01]  /*4060*/  FSETP.GE.AND P6, PT, R6, RZ, PT ;  /* 0x000000ff0600720b */ /* 0x000fe20003fc6000 */
[----:B------:R-:W-:Y:S01]  /*4070*/  IMAD.U32 R10, R13, 0x10000, RZ ;  /* 0x000100000d0a7824 */ /* 0x000fe200078e00ff */
[----:B------:R-:W-:Y:S02]  /*4080*/  PRMT R6, R9, 0x7632, R6 ;  /* 0x0000763209067816 */ /* 0x000fe40000000006 */
[----:B------:R-:W-:Y:S02]  /*4090*/  SEL R3, R3, RZ, !P5 ;  /* 0x000000ff03037207 */ /* 0x000fe40006800000 */
[-C--:B------:R-:W-:Y:S01]  /*40a0*/  FSETP.GT.AND P1, PT, R4, R7.reuse, PT ;  /* 0x000000070400720b */ /* 0x080fe20003f24000 */
[----:B------:R-:W-:Y:S01]  /*40b0*/  IMAD.U32 R14, R6, 0x10000, RZ ;  /* 0x00010000060e7824 */ /* 0x000fe200078e00ff */
[----:B------:R-:W-:Y:S01]  /*40c0*/  FSETP.GE.AND P5, PT, R10, RZ, PT ;  /* 0x000000ff0a00720b */ /* 0x000fe20003fa6000 */
[----:B------:R-:W-:Y:S01]  /*40d0*/  IMAD.U32 R3, R3, 0x10000, RZ ;  /* 0x0001000003037824 */ /* 0x000fe200078e00ff */
[----:B------:R-:W-:-:S02]  /*40e0*/  @!P2 FSEL R4, R4, R7, P1 ;  /* 0x000000070404a208 */ /* 0x000fc40000800000 */
[----:B------:R-:W-:Y:S01]  /*40f0*/  FSETP.GTU.AND P1, PT, R14, RZ, PT ;  /* 0x000000ff0e00720b */ /* 0x000fe20003f2c000 */
[----:B------:R-:W-:Y:S01]  /*4100*/  FADD R3, RZ, -R3 ;  /* 0x80000003ff037221 */ /* 0x000fe20000000000 */
[----:B------:R-:W-:Y:S01]  /*4110*/  SEL R13, R13, RZ, !P5 ;  /* 0x000000ff0d0d7207 */ /* 0x000fe20006800000 */
[----:B------:R-:W-:Y:S01]  /*4120*/  IMAD.U32 R10, R12, 0x10000, RZ ;  /* 0x000100000c0a7824 */ /* 0x000fe200078e00ff */
[----:B------:R-:W-:Y:S01]  /*4130*/  SEL R7, R6, RZ, P1 ;  /* 0x000000ff06077207 */ /* 0x000fe20000800000 */
[----:B------:R-:W-:Y:S01]  /*4140*/  IMAD.U32 R14, R9, 0x10000, RZ ;  /* 0x00010000090e7824 */ /* 0x000fe200078e00ff */
[----:B------:R-:W-:Y:S01]  /*4150*/  FSETP.NAN.AND P2, PT, R3, R3, PT ;  /* 0x000000030300720b */ /* 0x000fe20003f48000 */
[----:B------:R-:W-:Y:S01]  /*4160*/  IMAD.U32 R6, R13, 0x10000, RZ ;  /* 0x000100000d067824 */ /* 0x000fe200078e00ff */
[----:B------:R-:W-:Y:S01]  /*4170*/  FSETP.GE.AND P5, PT, R10, RZ, PT ;  /* 0x000000ff0a00720b */ /* 0x000fe20003fa6000 */
[----:B------:R-:W-:Y:S01]  /*4180*/  IMAD.U32 R10, R7, 0x10000, RZ ;  /* 0x00010000070a7824 */ /* 0x000fe200078e00ff */
[----:B------:R-:W-:Y:S01]  /*4190*/  FSETP.GTU.AND P1, PT, R14, RZ, PT ;  /* 0x000000ff0e00720b */ /* 0x000fe20003f2c000 */
[----:B------:R-:W-:Y:S01]  /*41a0*/  FADD R6, RZ, -R6 ;  /* 0x80000006ff067221 */ /* 0x000fe20000000000 */
[----:B------:R-:W-:-:S02]  /*41b0*/  PRMT R127, R127, 0x7632, R127 ;  /* 0x000076327f7f7816 */ /* 0x000fc4000000007f */
[----:B------:R-:W-:Y:S02]  /*41c0*/  SEL R9, R9, RZ, P1 ;  /* 0x000000ff09097207 */ /* 0x000fe40000800000 */
[----:B------:R-:W-:Y:S01]  /*41d0*/  SEL R13, R12, RZ, !P5 ;  /* 0x000000ff0c0d7207 */ /* 0x000fe20006800000 */
[----:B------:R-:W-:Y:S01]  /*41e0*/  IMAD.U32 R7, R127, 0x10000, RZ ;  /* 0x000100007f077824 */ /* 0x000fe200078e00ff */
[----:B------:R-:W-:Y:S02]  /*41f0*/  FSETP.NAN.AND P1, PT, R6, R6, PT ;  /* 0x000000060600720b */ /* 0x000fe40003f28000 */
[-C--:B------:R-:W-:Y:S02]  /*4200*/  FSETP.GT.AND P5, PT, R3, R10.reuse, PT ;  /* 0x0000000a0300720b */ /* 0x080fe40003fa4000 */
[----:B------:R-:W-:Y:S01]  /*4210*/  PRMT R12, R12, 0x7632, R12 ;  /* 0x000076320c0c7816 */ /* 0x000fe2000000000c */
[----:B------:R-:W-:Y:S01]  /*4220*/  IMAD.U32 R9, R9, 0x10000, RZ ;  /* 0x0001000009097824 */ /* 0x000fe200078e00ff */
[----:B------:R-:W-:-:S02]  /*4230*/  @!P2 FSEL R3, R3, R10, P5 ;  /* 0x0000000a0303a208 */ /* 0x000fc40002800000 */
[----:B------:R-:W-:Y:S01]  /*4240*/  FSETP.GE.AND P2, PT, R7, RZ, PT ;  /* 0x000000ff0700720b */ /* 0x000fe20003f46000 */
[----:B------:R-:W-:Y:S01]  /*4250*/  IMAD.U32 R7, R12, 0x10000, RZ ;  /* 0x000100000c077824 */ /* 0x000fe200078e00ff */
[----:B------:R-:W-:Y:S02]  /*4260*/  PRMT R123, R123, 0x7632, R123 ;  /* 0x000076327b7b7816 */ /* 0x000fe4000000007b */
[CC--:B------:R-:W-:Y:S02]  /*4270*/  FSETP.GT.AND P5, PT, R6.reuse, R9.reuse, PT ;  /* 0x000000090600720b */ /* 0x0c0fe40003fa4000 */
[----:B------:R-:W-:Y:S02]  /*4280*/  SEL R127, R127, RZ, !P2 ;  /* 0x000000ff7f7f7207 */ /* 0x000fe40005000000 */
[----:B------:R-:W-:Y:S01]  /*4290*/  FSETP.GE.AND P2, PT, R7, RZ, PT ;  /* 0x000000ff0700720b */ /* 0x000fe20003f46000 */
[----:B------:R-:W-:Y:S01]  /*42a0*/  IMAD.U32 R10, R123, 0x10000, RZ ;  /* 0x000100007b0a7824 */ /* 0x000fe200078e00ff */
[----:B------:R-:W-:-:S02]  /*42b0*/  @!P1 FSEL R6, R6, R9, P5 ;  /* 0x0000000906069208 */ /* 0x000fc40002800000 */
[----:B------:R-:W-:Y:S01]  /*42c0*/  PRMT R9, R8, 0x7632, R9 ;  /* 0x0000763208097816 */ /* 0x000fe20000000009 */
[----:B------:R-:W-:Y:S01]  /*42d0*/  IMAD.U32 R127, R127, 0x10000, RZ ;  /* 0x000100007f7f7824 */ /* 0x000fe200078e00ff */
[----:B------:R-:W-:Y:S01]  /*42e0*/  SEL R12, R12, RZ, !P2 ;  /* 0x000000ff0c0c7207 */ /* 0x000fe20005000000 */
[----:B------:R-:W-:Y:S01]  /*42f0*/  IMAD.U32 R14, R8, 0x10000, RZ ;  /* 0x00010000080e7824 */ /* 0x000fe200078e00ff */
[----:B------:R-:W-:Y:S01]  /*4300*/  FSETP.GTU.AND P5, PT, R10, RZ, PT ;  /* 0x000000ff0a00720b */ /* 0x000fe20003fac000 */
[----:B------:R-:W-:Y:S01]  /*4310*/  IMAD.U32 R7, R9, 0x10000, RZ ;  /* 0x0001000009077824 */ /* 0x000fe200078e00ff */
[----:B------:R-:W-:Y:S01]  /*4320*/  FADD R10, RZ, -R127 ;  /* 0x8000007fff0a7221 */ /* 0x000fe20000000000 */
[----:B------:R-:W-:Y:S01]  /*4330*/  IMAD.U32 R12, R12, 0x10000, RZ ;  /* 0x000100000c0c7824 */ /* 0x000fe200078e00ff */
[----:B------:R-:W-:Y:S02]  /*4340*/  SEL R123, R123, RZ, P5 ;  /* 0x000000ff7b7b7207 */ /* 0x000fe40002800000 */
[----:B------:R-:W-:Y:S01]  /*4350*/  FSETP.GTU.AND P5, PT, R7, RZ, PT ;  /* 0x000000ff0700720b */ /* 0x000fe20003fac000 */
[----:B------:R-:W-:Y:S01]  /*4360*/  FADD R7, RZ, -R12 ;  /* 0x8000000cff077221 */ /* 0x000fe20000000000 */
[----:B------:R-:W-:-:S02]  /*4370*/  FSETP.GTU.AND P1, PT, R14, RZ, PT ;  /* 0x000000ff0e00720b */ /* 0x000fc40003f2c000 */
[----:B------:R-:W-:Y:S01]  /*4380*/  FSETP.NAN.AND P2, PT, R10, R10, PT ;  /* 0x0000000a0a00720b */ /* 0x000fe20003f48000 */
[----:B------:R-:W-:Y:S01]  /*4390*/  IMAD.U32 R123, R123, 0x10000, RZ ;  /* 0x000100007b7b7824 */ /* 0x000fe200078e00ff */
[----:B------:R-:W-:Y:S02]  /*43a0*/  SEL R14, R8, RZ, P1 ;  /* 0x000000ff080e7207 */ /* 0x000fe40000800000 */
[----:B------:R-:W-:Y:S02]  /*43b0*/  SEL R9, R9, RZ, P5 ;  /* 0x000000ff09097207 */ /* 0x000fe40002800000 */
[----:B------:R-:W-:Y:S02]  /*43c0*/  FSETP.NAN.AND P1, PT, R7, R7, PT ;  /* 0x000000070700720b */ /* 0x000fe40003f28000 */
[----:B--2---:R-:W-:Y:S01]  /*43d0*/  PRMT R12, R191, 0x7632, R12 ;  /* 0x00007632bf0c7816 */ /* 0x004fe2000000000c */
[----:B------:R-:W-:Y:S01]  /*43e0*/  IMAD.U32 R13, R13, 0x10000, RZ ;  /* 0x000100000d0d7824 */ /* 0x000fe200078e00ff */
[----:B------:R-:W-:Y:S01]  /*43f0*/  SEL R11, R11, RZ, !P6 ;  /* 0x000000ff0b0b7207 */ /* 0x000fe20007000000 */
[----:B------:R-:W-:Y:S01]  /*4400*/  IMAD.U32 R16, R9, 0x10000, RZ ;  /* 0x0001000009107824 */ /* 0x000fe200078e00ff */
[-C--:B------:R-:W-:Y:S01]  /*4410*/  FSETP.GT.AND P5, PT, R10, R123.reuse, PT ;  /* 0x0000007b0a00720b */ /* 0x080fe20003fa4000 */
[----:B------:R-:W-:Y:S01]  /*4420*/  IMAD.U32 R9, R12, 0x10000, RZ ;  /* 0x000100000c097824 */ /* 0x000fe200078e00ff */
[----:B------:R-:W-:Y:S01]  /*4430*/  FADD R8, RZ, -R13 ;  /* 0x8000000dff087221 */ /* 0x000fe20000000000 */
[----:B------:R-:W-:Y:S01]  /*4440*/  IMAD.U32 R11, R11, 0x10000, RZ ;  /* 0x000100000b0b7824 */ /* 0x000fe200078e00ff */
[----:B------:R-:W-:Y:S01]  /*4450*/  @!P2 FSEL R10, R10, R123, P5 ;  /* 0x0000007b0a0aa208 */ /* 0x000fe20002800000 */
[----:B------:R-:W-:Y:S01]  /*4460*/  IMAD.U32 R15, R195, 0x10000, RZ ;  /* 0x00010000c30f7824 */ /* 0x000fe200078e00ff */
[----:B------:R-:W-:-:S02]  /*4470*/  FSETP.GT.AND P6, PT, R7, R16, PT ;  /* 0x000000100700720b */ /* 0x000fc40003fc4000 */
[----:B------:R-:W-:Y:S01]  /*4480*/  FSETP.GTU.AND P2, PT, R9, RZ, PT ;  /* 0x000000ff0900720b */ /* 0x000fe20003f4c000 */
[----:B------:R-:W-:Y:S01]  /*4490*/  FADD R9, RZ, -R11 ;  /* 0x8000000bff097221 */ /* 0x000fe20000000000 */
[----:B------:R-:W-:Y:S01]  /*44a0*/  FSETP.NAN.AND P5, PT, R8, R8, PT ;  /* 0x000000080800720b */ /* 0x000fe20003fa8000 */
[----:B------:R-:W-:Y:S01]  /*44b0*/  IMAD.U32 R13, R14, 0x10000, RZ ;  /* 0x000100000e0d7824 */ /* 0x000fe200078e00ff */
[----:B------:R-:W-:Y:S01]  /*44c0*/  @!P1 FSEL R7, R7, R16, P6 ;  /* 0x0000001007079208 */ /* 0x000fe20003000000 */
[----:B------:R-:W-:Y:S01]  /*44d0*/  IMAD.U32 R14, R194, 0x10000, RZ ;  /* 0x00010000c20e7824 */ /* 0x000fe200078e00ff */
[----:B------:R-:W-:Y:S02]  /*44e0*/  FSETP.GE.AND P1, PT, R15, RZ, PT ;  /* 0x000000ff0f00720b */ /* 0x000fe40003f26000 */
[----:B------:R-:W-:Y:S02]  /*44f0*/  SEL R11, R12, RZ, P2 ;  /* 0x000000ff0c0b7207 */ /* 0x000fe40001000000 */
[----:B------:R-:W-:-:S02]  /*4500*/  FSETP.NAN.AND P2, PT, R9, R9, PT ;  /* 0x000000090900720b */ /* 0x000fc40003f48000 */
[----:B------:R-:W-:Y:S02]  /*4510*/  SEL R195, R195, RZ, !P1 ;  /* 0x000000ffc3c37207 */ /* 0x000fe40004800000 */
[----:B------:R-:W-:Y:S01]  /*4520*/  FSETP.GE.AND P1, PT, R14, RZ, PT ;  /* 0x000000ff0e00720b */ /* 0x000fe20003f26000 */
[----:B------:R-:W-:Y:S01]  /*4530*/  IMAD.U32 R14, R11, 0x10000, RZ ;  /* 0x000100000b0e7824 */ /* 0x000fe200078e00ff */
[-C--:B------:R-:W-:Y:S01]  /*4540*/  FSETP.GT.AND P6, PT, R8, R13.reuse, PT ;  /* 0x0000000d0800720b */ /* 0x080fe20003fc4000 */
[----:B------:R-:W-:Y:S01]  /*4550*/  IMAD.U32 R15, R191, 0x10000, RZ ;  /* 0x00010000bf0f7824 */ /* 0x000fe200078e00ff */
[----:B------:R-:W-:Y:S01]  /*4560*/  PRMT R12, R194, 0x7632, R12 ;  /* 0x00007632c20c7816 */ /* 0x000fe2000000000c */
[----:B------:R-:W-:Y:S01]  /*4570*/  IMAD.U32 R195, R195, 0x10000, RZ ;  /* 0x00010000c3c37824 */ /* 0x000fe200078e00ff */
[----:B------:R-:W-:Y:S02]  /*4580*/  @!P5 FSEL R8, R8, R13, P6 ;  /* 0x0000000d0808d208 */ /* 0x000fe40003000000 */
[----:B------:R-:W-:-:S02]  /*4590*/  PRMT R126, R126, 0x7632, R126 ;  /* 0x000076327e7e7816 */ /* 0x000fc4000000007e */
[-C--:B------:R-:W-:Y:S01]  /*45a0*/  FSETP.GT.AND P6, PT, R9, R14.reuse, PT ;  /* 0x0000000e0900720b */ /* 0x080fe20003fc4000 */
[----:B------:R-:W-:Y:S01]  /*45b0*/  FADD R11, RZ, -R195 ;  /* 0x800000c3ff0b7221 */ /* 0x000fe20000000000 */
[----:B------:R-:W-:Y:S01]  /*45c0*/  FSETP.GTU.AND P5, PT, R15, RZ, PT ;  /* 0x000000ff0f00720b */ /* 0x000fe20003fac000 */
[----:B------:R-:W-:Y:S01]  /*45d0*/  IMAD.U32 R13, R12, 0x10000, RZ ;  /* 0x000100000c0d7824 */ /* 0x000fe200078e00ff */
[----:B------:R-:W-:Y:S01]  /*45e0*/  @!P2 FSEL R9, R9, R14, P6 ;  /* 0x0000000e0909a208 */ /* 0x000fe20003000000 */
[----:B------:R-:W-:Y:S01]  /*45f0*/  IMAD.U32 R14, R126, 0x10000, RZ ;  /* 0x000100007e0e7824 */ /* 0x000fe200078e00ff */
[----:B------:R-:W-:Y:S02]  /*4600*/  SEL R191, R191, RZ, P5 ;  /* 0x000000ffbfbf7207 */ /* 0x000fe40002800000 */
[----:B------:R-:W-:Y:S02]  /*4610*/  FSETP.NAN.AND P2, PT, R11, R11, PT ;  /* 0x0000000b0b00720b */ /* 0x000fe40003f48000 */
[----:B------:R-:W-:-:S02]  /*4620*/  FSETP.GE.AND P6, PT, R13, RZ, PT ;  /* 0x000000ff0d00720b */ /* 0x000fc40003fc6000 */
[----:B------:R-:W-:Y:S01]  /*4630*/  FSETP.GE.AND P5, PT, R14, RZ, PT ;  /* 0x000000ff0e00720b */ /* 0x000fe20003fa6000 */
[----:B------:R-:W-:Y:S01]  /*4640*/  IMAD.U32 R14, R191, 0x10000, RZ ;  /* 0x00010000bf0e7824 */ /* 0x000fe200078e00ff */
[----:B------:R-:W-:Y:S02]  /*4650*/  PRMT R13, R190, 0x7632, R13 ;  /* 0x00007632be0d7816 */ /* 0x000fe4000000000d */
[----:B------:R-:W-:Y:S02]  /*4660*/  SEL R12, R12, RZ, !P6 ;  /* 0x000000ff0c0c7207 */ /* 0x000fe40007000000 */
[----:B------:R-:W-:Y:S01]  /*4670*/  PRMT R122, R122, 0x7632, R122 ;  /* 0x000076327a7a7816 */ /* 0x000fe2000000007a */
[----:B------:R-:W-:Y:S01]  /*4680*/  IMAD.U32 R15, R13, 0x10000, RZ ;  /* 0x000100000d0f7824 */ /* 0x000fe200078e00ff */
[CC--:B------:R-:W-:Y:S01]  /*4690*/  FSETP.GT.AND P6, PT, R11.reuse, R14.reuse, PT ;  /* 0x0000000e0b00720b */ /* 0x0c0fe20003fc4000 */
[----:B------:R-:W-:Y:S01]  /*46a0*/  IMAD.U32 R12, R12, 0x10000, RZ ;  /* 0x000100000c0c7824 */ /* 0x000fe200078e00ff */
[----:B------:R-:W-:Y:S01]  /*46b0*/  SEL R126, R126, RZ, !P5 ;  /* 0x000000ff7e7e7207 */ /* 0x000fe20006800000 */
[----:B------:R-:W-:Y:S01]  /*46c0*/  IMAD.U32 R16, R122, 0x10000, RZ ;  /* 0x000100007a107824 */ /* 0x000fe200078e00ff */
[----:B------:R-:W-:Y:S01]  /*46d0*/  @!P2 FSEL R11, R11, R14, P6 ;  /* 0x0000000e0b0ba208 */ /* 0x000fe20003000000 */
[----:B------:R-:W-:Y:S01]  /*46e0*/  FADD R14, RZ, -R12 ;  /* 0x8000000cff0e7221 */ /* 0x000fe20000000000 */
[----:B------:R-:W-:Y:S01]  /*46f0*/  FSETP.GTU.AND P5, PT, R15, RZ, PT ;  /* 0x000000ff0f00720b */ /* 0x000fe20003fac000 */
[----:B------:R-:W-:Y:S01]  /*4700*/  IMAD.U32 R126, R126, 0x10000, RZ ;  /* 0x000100007e7e7824 */ /* 0x000fe200078e00ff */
[----:B------:R-:W-:Y:S01]  /*4710*/  SEL R194, R194, RZ, !P1 ;  /* 0x000000ffc2c27207 */ /* 0x000fe20004800000 */
[----:B------:R-:W-:Y:S01]  /*4720*/  CS2R R148, SRZ ;  /* 0x0000000000947805 */ /* 0x000fe2000001ff00 */
[----:B------:R-:W-:Y:S01]  /*4730*/  SEL R15, R13, RZ, P5 ;  /* 0x000000ff0d0f7207 */ /* 0x000fe20002800000 */
[----:B------:R-:W-:Y:S01]  /*4740*/  FADD R12, RZ, -R126 ;  /* 0x8000007eff0c7221 */ /* 0x000fe20000000000 */
[----:B------:R-:W-:Y:S01]  /*4750*/  FSETP.GTU.AND P2, PT, R16, RZ, PT ;  /* 0x000000ff1000720b */ /* 0x000fe20003f4c000 */
[----:B------:R-:W-:Y:S01]  /*4760*/  CS2R R150, SRZ ;  /* 0x0000000000967805 */ /* 0x000fe2000001ff00 */
[----:B------:R-:W-:Y:S01]  /*4770*/  FSETP.NAN.AND P1, PT, R14, R14, PT ;  /* 0x0000000e0e00720b */ /* 0x000fe20003f28000 */
[----:B------:R-:W-:Y:S01]  /*4780*/  IMAD.U32 R16, R190, 0x10000, RZ ;  /* 0x00010000be107824 */ /* 0x000fe200078e00ff */
[----:B------:R-:W-:Y:S01]  /*4790*/  SEL R122, R122, RZ, P2 ;  /* 0x000000ff7a7a7207 */ /* 0x000fe20001000000 */
[----:B------:R-:W-:Y:S01]  /*47a0*/  IMAD.U32 R194, R194, 0x10000, RZ ;  /* 0x00010000c2c27824 */ /* 0x000fe200078e00ff */
[----:B------:R-:W-:Y:S01]  /*47b0*/  FSETP.NAN.AND P2, PT, R12, R12, PT ;  /* 0x0000000c0c00720b */ /* 0x000fe20003f48000 */
[----:B------:R-:W-:Y:S01]  /*47c0*/  IMAD.U32 R15, R15, 0x10000, RZ ;  /* 0x000100000f0f7824 */ /* 0x000fe200078e00ff */
[----:B------:R-:W-:Y:S01]  /*47d0*/  CS2R R24, SRZ ;  /* 0x0000000000187805 */ /* 0x000fe2000001ff00 */
[----:B------:R-:W-:Y:S01]  /*47e0*/  CS2R R26, SRZ ;  /* 0x00000000001a7805 */ /* 0x000fe2000001ff00 */
[----:B------:R-:W2:Y:S01]  /*47f0*/  @P3 LDG.E.EL.128 R148, [R196.64] ;  /* 0x00000006c4943981 */ /* 0x000ea2000c2e1d00 */
[----:B------:R-:W-:Y:S01]  /*4800*/  FSETP.GTU.AND P5, PT, R16, RZ, PT ;  /* 0x000000ff1000720b */ /* 0x000fe20003fac000 */
[----:B------:R-:W-:Y:S01]  /*4810*/  FADD R13, RZ, -R194 ;  /* 0x800000c2ff0d7221 */ /* 0x000fe20000000000 */
[----:B------:R-:W-:Y:S01]  /*4820*/  IMAD.U32 R17, R122, 0x10000, RZ ;  /* 0x000100007a117824 */ /* 0x000fe200078e00ff */
[----:B------:R-:W-:Y:S01]  /*4830*/  FSETP.GT.AND P6, PT, R14, R15, PT ;  /* 0x0000000f0e00720b */ /* 0x000fe20003fc4000 */
[----:B------:R-:W2:Y:S01]  /*4840*/  @P4 LDG.E.EL.128 R24, [R196.64+0x10] ;  /* 0x00001006c4184981 */ /* 0x000ea2000c2e1d00 */
[----:B------:R-:W-:-:S02]  /*4850*/  SEL R190, R190, RZ, P5 ;  /* 0x000000ffbebe7207 */ /* 0x000fc40002800000 */
[----:B------:R-:W-:Y:S02]  /*4860*/  FSETP.NAN.AND P5, PT, R13, R13, PT ;  /* 0x0000000d0d00720b */ /* 0x000fe40003fa8000 */
[----:B------:R-:W-:Y:S02]  /*4870*/  @!P1 FSEL R14, R14, R15, P6 ;  /* 0x0000000f0e0e9208 */ /* 0x000fe40003000000 */
[----:B------:R-:W-:Y:S01]  /*4880*/  FSETP.GT.AND P1, PT, R12, R17, PT ;  /* 0x000000110c00720b */ /* 0x000fe20003f24000 */
[----:B------:R-:W-:-:S03]  /*4890*/  IMAD.U32 R190, R190, 0x10000, RZ ;  /* 0x00010000bebe7824 */ /* 0x000fc600078e00ff */
[----:B------:R-:W-:Y:S02]  /*48a0*/  @!P2 FSEL R12, R12, R17, P1 ;  /* 0x000000110c0ca208 */ /* 0x000fe40000800000 */
[C---:B------:R-:W-:Y:S01]  /*48b0*/  PRMT R17, R193.reuse, 0x7632, R17 ;  /* 0x00007632c1117816 */ /* 0x040fe20000000011 */
[----:B------:R-:W-:Y:S01]  /*48c0*/  IMAD.U32 R15, R193, 0x10000, RZ ;  /* 0x00010000c10f7824 */ /* 0x000fe200078e00ff */
[-C--:B------:R-:W-:Y:S01]  /*48d0*/  FSETP.GT.AND P6, PT, R13, R190.reuse, PT ;  /* 0x000000be0d00720b */ /* 0x080fe20003fc4000 */
[----:B------:R-:W-:Y:S01]  /*48e0*/  CS2R R172, SRZ ;  /* 0x0000000000ac7805 */ /* 0x000fe2000001ff00 */
[----:B---3--:R-:W-:Y:S01]  /*48f0*/  ISETP.LT.AND P1, PT, R23, 0xc00, !P0 ;  /* 0x00000c001700780c */ /* 0x008fe20004721270 */
[----:B------:R-:W-:Y:S01]  /*4900*/  CS2R R174, SRZ ;  /* 0x0000000000ae7805 */ /* 0x000fe2000001ff00 */
[----:B----4-:R-:W-:Y:S01]  /*4910*/  ISETP.LT.AND P2, PT, R22, 0xc00, !P0 ;  /* 0x00000c001600780c */ /* 0x010fe20004741270 */
[----:B------:R-:W-:Y:S01]  /*4920*/  CS2R R20, SRZ ;  /* 0x0000000000147805 */ /* 0x000fe2000001ff00 */
[----:B------:R-:W-:Y:S01]  /*4930*/  CS2R R22, SRZ ;  /* 0x0000000000167805 */ /* 0x000fe2000001ff00 */
[----:B------:R-:W-:Y:S01]  /*4940*/  IMAD.U32 R122, R17, 0x10000, RZ ;  /* 0x00010000117a7824 */ /* 0x000fe200078e00ff */
[----:B------:R-:W-:Y:S01]  /*4950*/  @!P5 FSEL R13, R13, R190, P6 ;  /* 0x000000be0d0dd208 */ /* 0x000fe20003000000 */
[----:B------:R-:W-:Y:S01]  /*4960*/  IMAD.U32 R16, R192, 0x10000, RZ ;  /* 0x00010000c0107824 */ /* 0x000fe200078e00ff */
[----:B------:R-:W-:Y:S01]  /*4970*/  PRMT R125, R125, 0x7632, R125 ;  /* 0x000076327d7d7816 */ /* 0x000fe2000000007d */
[----:B------:R-:W3:Y:S01]  /*4980*/  @P3 LDG.E.EL.128 R172, [R18.64] ;  /* 0x0000000612ac3981 */ /* 0x000ee2000c2e1d00 */
[----:B------:R-:W-:-:S02]  /*4990*/  FSETP.GE.AND P5, PT, R15, RZ, PT ;  /* 0x000000ff0f00720b */ /* 0x000fc40003fa6000 */
[----:B------:R-:W-:Y:S01]  /*49a0*/  PRMT R15, R192, 0x7632, R15 ;  /* 0x00007632c00f7816 */ /* 0x000fe2000000000f */
[----:B------:R-:W4:Y:S01]  /*49b0*/  @P4 LDG.E.EL.128 R20, [R18.64+0x10] ;  /* 0x0000100612144981 */ /* 0x000f22000c2e1d00 */
[----:B------:R-:W-:Y:S01]  /*49c0*/  FSETP.GE.AND P3, PT, R122, RZ, PT ;  /* 0x000000ff7a00720b */ /* 0x000fe20003f66000 */
[----:B------:R-:W-:Y:S01]  /*49d0*/  IMAD.U32 R122, R125, 0x10000, RZ ;  /* 0x000100007d7a7824 */ /* 0x000fe200078e00ff */
[----:B------:R-:W-:Y:S01]  /*49e0*/  FSETP.GE.AND P6, PT, R16, RZ, PT ;  /* 0x000000ff1000720b */ /* 0x000fe20003fc6000 */
[----:B------:R-:W-:Y:S01]  /*49f0*/  IMAD.U32 R16, R15, 0x10000, RZ ;  /* 0x000100000f107824 */ /* 0x000fe200078e00ff */
[----:B------:R-:W-:Y:S02]  /*4a00*/  SEL R193, R193, RZ, !P5 ;  /* 0x000000ffc1c17207 */ /* 0x000fe40006800000 */
[----:B------:R-:W-:Y:S02]  /*4a10*/  FSETP.GE.AND P5, PT, R122, RZ, PT ;  /* 0x000000ff7a00720b */ /* 0x000fe40003fa6000 */
[----:B------:R-:W-:Y:S01]  /*4a20*/  FSETP.GE.AND P4, PT, R16, RZ, PT ;  /* 0x000000ff1000720b */ /* 0x000fe20003f86000 */
[----:B------:R-:W-:Y:S01]  /*4a30*/  IMAD.U32 R16, R189, 0x10000, RZ ;  /* 0x00010000bd107824 */ /* 0x000fe200078e00ff */
[----:B------:R-:W-:-:S02]  /*4a40*/  PRMT R121, R121, 0x7632, R121 ;  /* 0x0000763279797816 */ /* 0x000fc40000000079 */
[----:B------:R-:W-:Y:S02]  /*4a50*/  SEL R125, R125, RZ, !P5 ;  /* 0x000000ff7d7d7207 */ /* 0x000fe40006800000 */
[----:B------:R-:W-:Y:S01]  /*4a60*/  PRMT R120, R189, 0x7632, R120 ;  /* 0x00007632bd787816 */ /* 0x000fe20000000078 */
[----:B------:R-:W-:Y:S01]  /*4a70*/  IMAD.U32 R122, R121, 0x10000, RZ ;  /* 0x00010000797a7824 */ /* 0x000fe200078e00ff */
[----:B------:R-:W-:Y:S01]  /*4a80*/  FSETP.GTU.AND P5, PT, R16, RZ, PT ;  /* 0x000000ff1000720b */ /* 0x000fe20003fac000 */
[----:B------:R-:W-:Y:S01]  /*4a90*/  IMAD.U32 R125, R125, 0x10000, RZ ;  /* 0x000100007d7d7824 */ /* 0x000fe200078e00ff */
[----:B------:R-:W-:Y:S01]  /*4aa0*/  SEL R17, R17, RZ, !P3 ;  /* 0x000000ff11117207 */ /* 0x000fe20005800000 */
[----:B------:R-:W-:Y:S01]  /*4ab0*/  IMAD.U32 R16, R120, 0x10000, RZ ;  /* 0x0001000078107824 */ /* 0x000fe200078e00ff */
[----:B------:R-:W-:Y:S01]  /*4ac0*/  SEL R189, R189, RZ, P5 ;  /* 0x000000ffbdbd7207 */ /* 0x000fe20002800000 */
[----:B------:R-:W-:Y:S01]  /*4ad0*/  FADD R200, RZ, -R125 ;  /* 0x8000007dffc87221 */ /* 0x000fe20000000000 */
[----:B------:R-:W-:Y:S01]  /*4ae0*/  FSETP.GTU.AND P5, PT, R122, RZ, PT ;  /* 0x000000ff7a00720b */ /* 0x000fe20003fac000 */
[----:B------:R-:W-:Y:S01]  /*4af0*/  IMAD.U32 R17, R17, 0x10000, RZ ;  /* 0x0001000011117824 */ /* 0x000fe200078e00ff */
[----:B------:R-:W-:Y:S01]  /*4b00*/  SEL R192, R192, RZ, !P6 ;  /* 0x000000ffc0c07207 */ /* 0x000fe20007000000 */
[----:B------:R-:W-:Y:S01]  /*4b10*/  IMAD.U32 R122, R188, 0x10000, RZ ;  /* 0x00010000bc7a7824 */ /* 0x000fe200078e00ff */
[----:B------:R-:W-:-:S02]  /*4b20*/  FSETP.GTU.AND P6, PT, R16, RZ, PT ;  /* 0x000000ff1000720b */ /* 0x000fc40003fcc000 */
[----:B------:R-:W-:Y:S01]  /*4b30*/  SEL R16, R15, RZ, !P4 ;  /* 0x000000ff0f107207 */ /* 0x000fe20006000000 */
[----:B------:R-:W-:Y:S01]  /*4b40*/  FADD R15, RZ, -R17 ;  /* 0x80000011ff0f7221 */ /* 0x000fe20000000000 */
[----:B------:R-:W-:Y:S02]  /*4b50*/  SEL R121, R121, RZ, P5 ;  /* 0x000000ff79797207 */ /* 0x000fe40002800000 */
[----:B------:R-:W-:Y:S02]  /*4b60*/  FSETP.NAN.AND P3, PT, R200, R200, PT ;  /* 0x000000c8c800720b */ /* 0x000fe40003f68000 */
[----:B------:R-:W-:Y:S01]  /*4b70*/  FSETP.GTU.AND P5, PT, R122, RZ, PT ;  /* 0x000000ff7a00720b */ /* 0x000fe20003fac000 */
[----:B------:R-:W-:Y:S01]  /*4b80*/  IMAD.U32 R123, R121, 0x10000, RZ ;  /* 0x00010000797b7824 */ /* 0x000fe200078e00ff */
[----:B------:R-:W-:Y:S01]  /*4b90*/  SEL R122, R120, RZ, P6 ;  /* 0x000000ff787a7207 */ /* 0x000fe20003000000 */
[----:B------:R-:W-:Y:S01]  /*4ba0*/  IMAD.U32 R193, R193, 0x10000, RZ ;  /* 0x00010000c1c17824 */ /* 0x000fe200078e00ff */
[----:B------:R-:W-:-:S02]  /*4bb0*/  FSETP.NAN.AND P4, PT, R15, R15, PT ;  /* 0x0000000f0f00720b */ /* 0x000fc40003f88000 */
[----:B------:R-:W-:Y:S01]  /*4bc0*/  PRMT R121, R188, 0x7632, R121 ;  /* 0x00007632bc797816 */ /* 0x000fe20000000079 */
[----:B------:R-:W-:Y:S01]  /*4bd0*/  IMAD.U32 R122, R122, 0x10000, RZ ;  /* 0x000100007a7a7824 */ /* 0x000fe200078e00ff */
[-C--:B------:R-:W-:Y:S01]  /*4be0*/  FSETP.GT.AND P6, PT, R200, R123.reuse, PT ;  /* 0x0000007bc800720b */ /* 0x080fe20003fc4000 */
[----:B------:R-:W-:Y:S01]  /*4bf0*/  FADD R17, RZ, -R193 ;  /* 0x800000c1ff117221 */ /* 0x000fe20000000000 */
[----:B------:R-:W-:Y:S02]  /*4c00*/  SEL R188, R188, RZ, P5 ;  /* 0x000000ffbcbc7207 */ /* 0x000fe40002800000 */
[----:B------:R-:W-:Y:S01]  /*4c10*/  @!P3 FSEL R200, R200, R123, P6 ;  /* 0x0000007bc8c8b208 */ /* 0x000fe20003000000 */
[----:B------:R-:W-:Y:S01]  /*4c20*/  IMAD.U32 R123, R121, 0x10000, RZ ;  /* 0x00010000797b7824 */ /* 0x000fe200078e00ff */
[----:B------:R-:W-:Y:S01]  /*4c30*/  FSETP.GT.AND P5, PT, R15, R122, PT ;  /* 0x0000007a0f00720b */ /* 0x000fe20003fa4000 */
[----:B------:R-:W-:Y:S01]  /*4c40*/  IMAD.U32 R16, R16, 0x10000, RZ ;  /* 0x0001000010107824 */ /* 0x000fe200078e00ff */
[----:B------:R-:W-:-:S02]  /*4c50*/  FSETP.NAN.AND P3, PT, R17, R17, PT ;  /* 0x000000111100720b */ /* 0x000fc40003f68000 */
[----:B-----5:R-:W-:Y:S02]  /*4c60*/  PRMT R120, R87, 0x7632, R120 ;  /* 0x0000763257787816 */ /* 0x020fe40000000078 */
[----:B------:R-:W-:Y:S01]  /*4c70*/  @!P4 FSEL R15, R15, R122, P5 ;  /* 0x0000007a0f0fc208 */ /* 0x000fe20002800000 */
[----:B------:R-:W-:Y:S01]  /*4c80*/  IMAD.U32 R122, R189, 0x10000, RZ ;  /* 0x00010000bd7a7824 */ /* 0x000fe200078e00ff */
[----:B------:R-:W-:Y:S01]  /*4c90*/  FSETP.GTU.AND P6, PT, R123, RZ, PT ;  /* 0x000000ff7b00720b */ /* 0x000fe20003fcc000 */
[----:B------:R-:W-:Y:S01]  /*4ca0*/  FADD R16, RZ, -R16 ;  /* 0x80000010ff107221 */ /* 0x000fe20000000000 */
[----:B------:R-:W-:Y:S02]  /*4cb0*/  IMAD.U32 R123, R120, 0x10000, RZ ;  /* 0x00010000787b7824 */ /* 0x000fe400078e00ff */
[----:B------:R-:W-:Y:S01]  /*4cc0*/  IMAD.U32 R192, R192, 0x10000, RZ ;  /* 0x00010000c0c07824 */ /* 0x000fe200078e00ff */
[----:B------:R-:W-:Y:S02]  /*4cd0*/  SEL R121, R121, RZ, P6 ;  /* 0x000000ff79797207 */ /* 0x000fe40003000000 */
[----:B------:R-:W-:Y:S01]  /*4ce0*/  FSETP.GT.AND P5, PT, R17, R122, PT ;  /* 0x0000007a1100720b */ /* 0x000fe20003fa4000 */
[----:B------:R-:W-:Y:S01]  /*4cf0*/  FADD R199, RZ, -R192 ;  /* 0x800000c0ffc77221 */ /* 0x000fe20000000000 */
[----:B------:R-:W-:-:S02]  /*4d00*/  FSETP.NAN.AND P4, PT, R16, R16, PT ;  /* 0x000000101000720b */ /* 0x000fc40003f88000 */
[----:B------:R-:W-:Y:S01]  /*4d10*/  FSETP.GE.AND P6, PT, R123, RZ, PT ;  /* 0x000000ff7b00720b */ /* 0x000fe20003fc6000 */
[----:B------:R-:W-:Y:S01]  /*4d20*/  IMAD.U32 R125, R87, 0x10000, RZ ;  /* 0x00010000577d7824 */ /* 0x000fe200078e00ff */
[----:B------:R-:W-:Y:S01]  /*4d30*/  @!P3 FSEL R17, R17, R122, P5 ;  /* 0x0000007a1111b208 */ /* 0x000fe20002800000 */
[----:B------:R-:W-:Y:S01]  /*4d40*/  IMAD.U32 R123, R121, 0x10000, RZ ;  /* 0x00010000797b7824 */ /* 0x000fe200078e00ff */
[----:B------:R-:W-:Y:S02]  /*4d50*/  PRMT R122, R119, 0x7632, R122 ;  /* 0x00007632777a7816 */ /* 0x000fe4000000007a */
[----:B------:R-:W-:Y:S02]  /*4d60*/  FSETP.NAN.AND P5, PT, R199, R199, PT ;  /* 0x000000c7c700720b */ /* 0x000fe40003fa8000 */
[----:B------:R-:W-:Y:S01]  /*4d70*/  SEL R121, R120, RZ, !P6 ;  /* 0x000000ff78797207 */ /* 0x000fe20007000000 */
[----:B------:R-:W-:Y:S01]  /*4d80*/  IMAD.U32 R188, R188, 0x10000, RZ ;  /* 0x00010000bcbc7824 */ /* 0x000fe200078e00ff */
[----:B------:R-:W-:Y:S01]  /*4d90*/  FSETP.GE.AND P3, PT, R125, RZ, PT ;  /* 0x000000ff7d00720b */ /* 0x000fe20003f66000 */
[----:B------:R-:W-:Y:S01]  /*4da0*/  IMAD.U32 R125, R122, 0x10000, RZ ;  /* 0x000100007a7d7824 */ /* 0x000fe200078e00ff */
[----:B------:R-:W-:Y:S01]  /*4db0*/  FSETP.GT.AND P6, PT, R16, R123, PT ;  /* 0x0000007b1000720b */ /* 0x000fe20003fc4000 */
[----:B------:R-:W-:Y:S01]  /*4dc0*/  IMAD.U32 R121, R121, 0x10000, RZ ;  /* 0x0001000079797824 */ /* 0x000fe200078e00ff */
[----:B------:R-:W-:-:S02]  /*4dd0*/  PRMT R120, R86, 0x7632, R120 ;  /* 0x0000763256787816 */ /* 0x000fc40000000078 */
[----:B------:R-:W-:Y:S01]  /*4de0*/  @!P4 FSEL R16, R16, R123, P6 ;  /* 0x0000007b1010c208 */ /* 0x000fe20003000000 */
[----:B------:R-:W-:Y:S01]  /*4df0*/  FADD R198, RZ, -R121 ;  /* 0x80000079ffc67221 */ /* 0x000fe20000000000 */
[----:B------:R-:W-:Y:S02]  /*4e00*/  FSETP.GTU.AND P6, PT, R125, RZ, PT ;  /* 0x000000ff7d00720b */ /* 0x000fe40003fcc000 */
[CC--:B------:R-:W-:Y:S01]  /*4e10*/  FSETP.GT.AND P4, PT, R199.reuse, R188.reuse, PT ;  /* 0x000000bcc700720b */ /* 0x0c0fe20003f84000 */
[----:B------:R-:W-:Y:S01]  /*4e20*/  IMAD.U32 R125, R120, 0x10000, RZ ;  /* 0x00010000787d7824 */ /* 0x000fe200078e00ff */
[----:B------:R-:W-:Y:S01]  /*4e30*/  SEL R121, R122, RZ, P6 ;  /* 0x000000ff7a797207 */ /* 0x000fe20003000000 */
[----:B------:R-:W-:Y:S01]  /*4e40*/  IMAD.U32 R123, R86, 0x10000, RZ ;  /* 0x00010000567b7824 */ /* 0x000fe200078e00ff */
[----:B------:R-:W-:Y:S02]  /*4e50*/  @!P5 FSEL R199, R199, R188, P4 ;  /* 0x000000bcc7c7d208 */ /* 0x000fe40002000000 */
[----:B------:R-:W-:-:S02]  /*4e60*/  FSETP.NAN.AND P5, PT, R198, R198, PT ;  /* 0x000000c6c600720b */ /* 0x000fc40003fa8000 */
[----:B------:R-:W-:Y:S02]  /*4e70*/  SEL R87, R87, RZ, !P3 ;  /* 0x000000ff57577207 */ /* 0x000fe40005800000 */
[----:B------:R-:W-:Y:S01]  /*4e80*/  FSETP.GE.AND P6, PT, R125, RZ, PT ;  /* 0x000000ff7d00720b */ /* 0x000fe20003fc6000 */
[----:B------:R-:W-:Y:S01]  /*4e90*/  IMAD.U32 R125, R119, 0x10000, RZ ;  /* 0x00010000777d7824 */ /* 0x000fe200078e00ff */
[----:B------:R-:W-:Y:S01]  /*4ea0*/  FSETP.GE.AND P4, PT, R123, RZ, PT ;  /* 0x000000ff7b00720b */ /* 0x000fe20003f86000 */
[----:B------:R-:W-:Y:S01]  /*4eb0*/  IMAD.U32 R123, R121, 0x10000, RZ ;  /* 0x00010000797b7824 */ /* 0x000fe200078e00ff */
[----:B------:R-:W-:Y:S01]  /*4ec0*/  PRMT R122, R118, 0x7632, R122 ;  /* 0x00007632767a7816 */ /* 0x000fe2000000007a */
[----:B------:R-:W-:Y:S01]  /*4ed0*/  IMAD.U32 R87, R87, 0x10000, RZ ;  /* 0x0001000057577824 */ /* 0x000fe200078e00ff */
[----:B------:R-:W-:Y:S02]  /*4ee0*/  SEL R121, R120, RZ, !P6 ;  /* 0x000000ff78797207 */ /* 0x000fe40007000000 */
[----:B------:R-:W-:Y:S01]  /*4ef0*/  FSETP.GT.AND P3, PT, R198, R123, PT ;  /* 0x0000007bc600720b */ /* 0x000fe20003f64000 */
[----:B------:R-:W-:Y:S01]  /*4f00*/  FADD R202, RZ, -R87 ;  /* 0x80000057ffca7221 */ /* 0x000fe20000000000 */
[----:B------:R-:W-:Y:S01]  /*4f10*/  FSETP.GTU.AND P6, PT, R125, RZ, PT ;  /* 0x000000ff7d00720b */ /* 0x000fe20003fcc000 */
[----:B------:R-:W-:-:S02]  /*4f20*/  IMAD.U32 R126, R122, 0x10000, RZ ;  /* 0x000100007a7e7824 */ /* 0x000fc400078e00ff */
[----:B------:R-:W-:Y:S01]  /*4f30*/  IMAD.U32 R121, R121, 0x10000, RZ ;  /* 0x0001000079797824 */ /* 0x000fe200078e00ff */
[----:B------:R-:W-:Y:S02]  /*4f40*/  @!P5 FSEL R198, R198, R123, P3 ;  /* 0x0000007bc6c6d208 */ /* 0x000fe40001800000 */
[----:B------:R-:W-:Y:S01]  /*4f50*/  SEL R119, R119, RZ, P6 ;  /* 0x000000ff77777207 */ /* 0x000fe20003000000 */
[----:B------:R-:W-:Y:S01]  /*4f60*/  FADD R201, RZ, -R121 ;  /* 0x80000079ffc97221 */ /* 0x000fe20000000000 */
[----:B------:R-:W-:Y:S02]  /*4f70*/  FSETP.NAN.AND P3, PT, R202, R202, PT ;  /* 0x000000caca00720b */ /* 0x000fe40003f68000 */
[----:B------:R-:W-:Y:S01]  /*4f80*/  FSETP.GTU.AND P5, PT, R126, RZ, PT ;  /* 0x000000ff7e00720b */ /* 0x000fe20003fac000 */
[----:B------:R-:W-:Y:S01]  /*4f90*/  IMAD.U32 R119, R119, 0x10000, RZ ;  /* 0x0001000077777824 */ /* 0x000fe200078e00ff */
[----:B------:R-:W-:Y:S02]  /*4fa0*/  SEL R86, R86, RZ, !P4 ;  /* 0x000000ff56567207 */ /* 0x000fe40006000000 */
[----:B------:R-:W-:-:S02]  /*4fb0*/  SEL R122, R122, RZ, P5 ;  /* 0x000000ff7a7a7207 */ /* 0x000fc40002800000 */
[----:B------:R-:W-:Y:S01]  /*4fc0*/  FSETP.NAN.AND P4, PT, R201, R201, PT ;  /* 0x000000c9c900720b */ /* 0x000fe20003f88000 */
[----:B------:R-:W-:Y:S01]  /*4fd0*/  IMAD.U32 R123, R118, 0x10000, RZ ;  /* 0x00010000767b7824 */ /* 0x000fe200078e00ff */
[-C--:B------:R-:W-:Y:S01]  /*4fe0*/  FSETP.GT.AND P6, PT, R202, R119.reuse, PT ;  /* 0x00000077ca00720b */ /* 0x080fe20003fc4000 */
[----:B------:R-:W-:Y:S01]  /*4ff0*/  IMAD.U32 R122, R122, 0x10000, RZ ;  /* 0x000100007a7a7824 */ /* 0x000fe200078e00ff */
[----:B------:R-:W-:Y:S01]  /*5000*/  PRMT R87, R85, 0x7632, R87 ;  /* 0x0000763255577816 */ /* 0x000fe20000000057 */
[----:B------:R-:W-:Y:S01]  /*5010*/  IMAD.U32 R86, R86, 0x10000, RZ ;  /* 0x0001000056567824 */ /* 0x000fe200078e00ff */
[----:B------:R-:W-:Y:S02]  /*5020*/  @!P3 FSEL R202, R202, R119, P6 ;  /* 0x00000077cacab208 */ /* 0x000fe40003000000 */
[----:B------:R-:W-:Y:S01]  /*5030*/  FSETP.GTU.AND P6, PT, R123, RZ, PT ;  /* 0x000000ff7b00720b */ /* 0x000fe20003fcc000 */
[----:B------:R-:W-:Y:S01]  /*5040*/  FADD R203, RZ, -R86 ;  /* 0x80000056ffcb7221 */ /* 0x000fe20000000000 */
[----:B------:R-:W-:Y:S01]  /*5050*/  FSETP.GT.AND P5, PT, R201, R122, PT ;  /* 0x0000007ac900720b */ /* 0x000fe20003fa4000 */
[----:B------:R-:W-:Y:S01]  /*5060*/  IMAD.U32 R121, R87, 0x10000, RZ ;  /* 0x0001000057797824 */ /* 0x000fe200078e00ff */
[----:B------:R-:W-:-:S02]  /*5070*/  SEL R118, R118, RZ, P6 ;  /* 0x000000ff76767207 */ /* 0x000fc40003000000 */
[----:B------:R-:W-:Y:S02]  /*5080*/  @!P4 FSEL R201, R201, R122, P5 ;  /* 0x0000007ac9c9c208 */ /* 0x000fe40002800000 */
[----:B------:R-:W-:Y:S02]  /*5090*/  FSETP.NAN.AND P4, PT, R203, R203, PT ;  /* 0x000000cbcb00720b */ /* 0x000fe40003f88000 */
[----:B------:R-:W-:Y:S01]  /*50a0*/  FSETP.GE.AND P3, PT, R121, RZ, PT ;  /* 0x000000ff7900720b */ /* 0x000fe20003f66000 */
[----:B------:R-:W-:Y:S02]  /*50b0*/  IMAD.U32 R121, R85, 0x10000, RZ ;  /* 0x0001000055797824 */ /* 0x000fe400078e00ff */
[----:B------:R-:W-:Y:S01]  /*50c0*/  IMAD.U32 R122, R118, 0x10000, RZ ;  /* 0x00010000767a7824 */ /* 0x000fe200078e00ff */
[----:B------:R-:W-:Y:S02]  /*50d0*/  PRMT R118, R117, 0x7632, R118 ;  /* 0x0000763275767816 */ /* 0x000fe40000000076 */
[----:B------:R-:W-:-:S02]  /*50e0*/  PRMT R86, R84, 0x7632, R86 ;  /* 0x0000763254567816 */ /* 0x000fc40000000056 */
[----:B------:R-:W-:Y:S02]  /*50f0*/  SEL R87, R87, RZ, !P3 ;  /* 0x000000ff57577207 */ /* 0x000fe40005800000 */
[----:B------:R-:W-:Y:S01]  /*5100*/  FSETP.GE.AND P5, PT, R121, RZ, PT ;  /* 0x000000ff7900720b */ /* 0x000fe20003fa6000 */
[----:B------:R-:W-:Y:S01]  /*5110*/  IMAD.U32 R121, R118, 0x10000, RZ ;  /* 0x0001000076797824 */ /* 0x000fe200078e00ff */
[-C--:B------:R-:W-:Y:S01]  /*5120*/  FSETP.GT.AND P6, PT, R203, R122.reuse, PT ;  /* 0x0000007acb00720b */ /* 0x080fe20003fc4000 */
[----:B------:R-:W-:Y:S02]  /*5130*/  IMAD.U32 R119, R86, 0x10000, RZ ;  /* 0x0001000056777824 */ /* 0x000fe400078e00ff */
[----:B------:R-:W-:Y:S01]  /*5140*/  IMAD.U32 R87, R87, 0x10000, RZ ;  /* 0x0001000057577824 */ /* 0x000fe200078e00ff */
[----:B------:R-:W-:Y:S02]  /*5150*/  @!P4 FSEL R203, R203, R122, P6 ;  /* 0x0000007acbcbc208 */ /* 0x000fe40003000000 */
[----:B------:R-:W-:Y:S01]  /*5160*/  FSETP.GTU.AND P4, PT, R121, RZ, PT ;  /* 0x000000ff7900720b */ /* 0x000fe20003f8c000 */
[----:B------:R-:W-:Y:S01]  /*5170*/  FADD R204, RZ, -R87 ;  /* 0x80000057ffcc7221 */ /* 0x000fe20000000000 */
[----:B------:R-:W-:-:S02]  /*5180*/  SEL R85, R85, RZ, !P5 ;  /* 0x000000ff55557207 */ /* 0x000fc40006800000 */
[----:B------:R-:W-:Y:S01]  /*5190*/  FSETP.GE.AND P3, PT, R119, RZ, PT ;  /* 0x000000ff7700720b */ /* 0x000fe20003f66000 */
[----:B------:R-:W-:Y:S01]  /*51a0*/  IMAD.U32 R119, R117, 0x10000, RZ ;  /* 0x0001000075777824 */ /* 0x000fe200078e00ff */
[----:B------:R-:W-:Y:S01]  /*51b0*/  PRMT R87, R116, 0x7632, R87 ;  /* 0x0000763274577816 */ /* 0x000fe20000000057 */
[----:B------:R-:W-:Y:S01]  /*51c0*/  IMAD.U32 R85, R85, 0x10000, RZ ;  /* 0x0001000055557824 */ /* 0x000fe200078e00ff */
[----:B------:R-:W-:Y:S02]  /*51d0*/  SEL R118, R118, RZ, P4 ;  /* 0x000000ff76767207 */ /* 0x000fe40002000000 */
[----:B------:R-:W-:Y:S02]  /*51e0*/  FSETP.NAN.AND P5, PT, R204, R204, PT ;  /* 0x000000cccc00720b */ /* 0x000fe40003fa8000 */
[----:B------:R-:W-:Y:S01]  /*51f0*/  SEL R86, R86, RZ, !P3 ;  /* 0x000000ff56567207 */ /* 0x000fe20005800000 */
[----:B------:R-:W-:Y:S01]  /*5200*/  IMAD.U32 R121, R87, 0x10000, RZ ;  /* 0x0001000057797824 */ /* 0x000fe200078e00ff */
[----:B------:R-:W-:Y:S01]  /*5210*/  FSETP.GTU.AND P4, PT, R119, RZ, PT ;  /* 0x000000ff7700720b */ /* 0x000fe20003f8c000 */
[----:B------:R-:W-:Y:S01]  /*5220*/  IMAD.U32 R119, R118, 0x10000, RZ ;  /* 0x0001000076777824 */ /* 0x000fe200078e00ff */
[----:B------:R-:W-:Y:S01]  /*5230*/  FADD R205, RZ, -R85 ;  /* 0x80000055ffcd7221 */ /* 0x000fe20000000000 */
[----:B------:R-:W-:Y:S01]  /*5240*/  IMAD.U32 R86, R86, 0x10000, RZ ;  /* 0x0001000056567824 */ /* 0x000fe200078e00ff */
[----:B------:R-:W-:-:S02]  /*5250*/  SEL R117, R117, RZ, P4 ;  /* 0x000000ff75757207 */ /* 0x000fc40002000000 */
[C---:B------:R-:W-:Y:S01]  /*5260*/  FSETP.GT.AND P6, PT, R204.reuse, R119, PT ;  /* 0x00000077cc00720b */ /* 0x040fe20003fc4000 */
[----:B------:R-:W-:Y:S01]  /*5270*/  FADD R206, RZ, -R86 ;  /* 0x80000056ffce7221 */ /* 0x000fe20000000000 */
[----:B------:R-:W-:Y:S02]  /*5280*/  FSETP.GTU.AND P4, PT, R121, RZ, PT ;  /* 0x000000ff7900720b */ /* 0x000fe40003f8c000 */
[----:B------:R-:W-:Y:S01]  /*5290*/  FSETP.NAN.AND P3, PT, R205, R205, PT ;  /* 0x000000cdcd00720b */ /* 0x000fe20003f68000 */
[----:B------:R-:W-:Y:S01]  /*52a0*/  CS2R R192, SRZ ;  /* 0x0000000000c07805 */ /* 0x000fe2000001ff00 */
[----:B------:R-:W-:Y:S01]  /*52b0*/  @!P5 FSEL R204, R204, R119, P6 ;  /* 0x00000077ccccd208 */ /* 0x000fe20003000000 */
[----:B------:R-:W-:Y:S01]  /*52c0*/  IMAD.U32 R118, R117, 0x10000, RZ ;  /* 0x0001000075767824 */ /* 0x000fe200078e00ff */
[----:B------:R-:W-:Y:S01]  /*52d0*/  CS2R R194, SRZ ;  /* 0x0000000000c27805 */ /* 0x000fe2000001ff00 */
[----:B------:R-:W-:Y:S01]  /*52e0*/  IMAD.U32 R85, R84, 0x10000, RZ ;  /* 0x0001000054557824 */ /* 0x000fe200078e00ff */
[----:B------:R-:W-:-:S02]  /*52f0*/  SEL R87, R87, RZ, P4 ;  /* 0x000000ff57577207 */ /* 0x000fc40002000000 */
[----:B------:R-:W-:Y:S02]  /*5300*/  FSETP.NAN.AND P5, PT, R206, R206, PT ;  /* 0x000000cece00720b */ /* 0x000fe40003fa8000 */
[-C--:B------:R-:W-:Y:S01]  /*5310*/  FSETP.GT.AND P6, PT, R205, R118.reuse, PT ;  /* 0x00000076cd00720b */ /* 0x080fe20003fc4000 */
[----:B------:R-:W-:Y:S01]  /*5320*/  IMAD.U32 R87, R87, 0x10000, RZ ;  /* 0x0001000057577824 */ /* 0x000fe200078e00ff */
[----:B------:R-:W-:Y:S01]  /*5330*/  FSETP.GE.AND P4, PT, R85, RZ, PT ;  /* 0x000000ff5500720b */ /* 0x000fe20003f86000 */
[----:B------:R-:W5:Y:S01]  /*5340*/  @P2 LDG.E.EL.128 R192, [R196.64+0x10] ;  /* 0x00001006c4c02981 */ /* 0x000f62000c2e1d00 */
[----:B------:R-:W-:Y:S01]  /*5350*/  @!P3 FSEL R205, R205, R118, P6 ;  /* 0x00000076cdcdb208 */ /* 0x000fe20003000000 */
[----:B------:R-:W-:Y:S01]  /*5360*/  IMAD.U32 R86, R143, 0x10000, RZ ;  /* 0x000100008f567824 */ /* 0x000fe200078e00ff */
[----:B------:R-:W-:Y:S01]  /*5370*/  SEL R84, R84, RZ, !P4 ;  /* 0x000000ff54547207 */ /* 0x000fe20006000000 */
[----:B------:R-:W-:Y:S01]  /*5380*/  IMAD.U32 R85, R116, 0x10000, RZ ;  /* 0x0001000074557824 */ /* 0x000fe200078e00ff */
[----:B------:R-:W-:-:S02]  /*5390*/  FSETP.GT.AND P6, PT, R206, R87, PT ;  /* 0x00000057ce00720b */ /* 0x000fc40003fc4000 */
[----:B------:R-:W-:Y:S01]  /*53a0*/  FSETP.GE.AND P3, PT, R86, RZ, PT ;  /* 0x000000ff5600720b */ /* 0x000fe20003f66000 */
[----:B------:R-:W-:Y:S01]  /*53b0*/  IMAD.U32 R207, R84, 0x10000, RZ ;  /* 0x0001000054cf7824 */ /* 0x000fe200078e00ff */
[----:B------:R-:W-:Y:S02]  /*53c0*/  FSETP.GTU.AND P4, PT, R85, RZ, PT ;  /* 0x000000ff5500720b */ /* 0x000fe40003f8c000 */
[----:B------:R-:W-:Y:S01]  /*53d0*/  @!P5 FSEL R206, R206, R87, P6 ;  /* 0x00000057ceced208 */ /* 0x000fe20003000000 */
[----:B------:R-:W-:Y:S01]  /*53e0*/  CS2R R84, SRZ ;  /* 0x0000000000547805 */ /* 0x000fe2000001ff00 */
[----:B------:R-:W-:Y:S01]  /*53f0*/  CS2R R86, SRZ ;  /* 0x0000000000567805 */ /* 0x000fe2000001ff00 */
[----:B------:R-:W-:Y:S01]  /*5400*/  PRMT R118, R143, 0x7632, R118 ;  /* 0x000076328f767816 */ /* 0x000fe20000000076 */
[----:B------:R-:W-:-:S04]  /*5410*/  FADD R207, RZ, -R207 ;  /* 0x800000cfffcf7221 */ /* 0x000fc80000000000 */
[----:B------:R-:W5:Y:S01]  /*5420*/  @P2 LDG.E.EL.128 R84, [R18.64+0x10] ;  /* 0x0000100612542981 */ /* 0x000f62000c2e1d00 */
[----:B------:R-:W-:Y:S01]  /*5430*/  IMAD.U32 R121, R118, 0x10000, RZ ;  /* 0x0001000076797824 */ /* 0x000fe200078e00ff */
[----:B------:R-:W-:Y:S02]  /*5440*/  PRMT R117, R142, 0x7632, R117 ;  /* 0x000076328e757816 */ /* 0x000fe40000000075 */
[----:B------:R-:W-:Y:S02]  /*5450*/  SEL R116, R116, RZ, P4 ;  /* 0x000000ff74747207 */ /* 0x000fe40002000000 */
[----:B------:R-:W-:Y:S02]  /*5460*/  FSETP.NAN.AND P5, PT, R207, R207, PT ;  /* 0x000000cfcf00720b */ /* 0x000fe40003fa8000 */
[----:B------:R-:W-:Y:S01]  /*5470*/  FSETP.GE.AND P6, PT, R121, RZ, PT ;  /* 0x000000ff7900720b */ /* 0x000fe20003fc6000 */
[----:B------:R-:W-:Y:S02]  /*5480*/  IMAD.U32 R119, R117, 0x10000, RZ ;  /* 0x0001000075777824 */ /* 0x000fe400078e00ff */
[----:B------:R-:W-:Y:S01]  /*5490*/  IMAD.U32 R122, R116, 0x10000, RZ ;  /* 0x00010000747a7824 */ /* 0x000fe200078e00ff */
[----:B------:R-:W-:-:S02]  /*54a0*/  PRMT R116, R179, 0x7632, R116 ;  /* 0x00007632b3747816 */ /* 0x000fc40000000074 */
[----:B------:R-:W-:Y:S02]  /*54b0*/  SEL R118, R118, RZ, !P6 ;  /* 0x000000ff76767207 */ /* 0x000fe40007000000 */
[----:B------:R-:W-:Y:S01]  /*54c0*/  FSETP.GE.AND P4, PT, R119, RZ, PT ;  /* 0x000000ff7700720b */ /* 0x000fe20003f86000 */
[----:B------:R-:W-:Y:S01]  /*54d0*/  IMAD.U32 R119, R116, 0x10000, RZ ;  /* 0x0001000074777824 */ /* 0x000fe200078e00ff */
[-C--:B------:R-:W-:Y:S01]  /*54e0*/  FSETP.GT.AND P6, PT, R207, R122.reuse, PT ;  /* 0x0000007acf00720b */ /* 0x080fe20003fc4000 */
[----:B------:R-:W-:Y:S01]  /*54f0*/  IMAD.U32 R118, R118, 0x10000, RZ ;  /* 0x0001000076767824 */ /* 0x000fe200078e00ff */
[----:B------:R-:W-:Y:S02]  /*5500*/  SEL R143, R143, RZ, !P3 ;  /* 0x000000ff8f8f7207 */ /* 0x000fe40005800000 */
[----:B------:R-:W-:Y:S01]  /*5510*/  @!P5 FSEL R207, R207, R122, P6 ;  /* 0x0000007acfcfd208 */ /* 0x000fe20003000000 */
[----:B------:R-:W-:Y:S01]  /*5520*/  FADD R208, RZ, -R118 ;  /* 0x80000076ffd07221 */ /* 0x000fe20000000000 */
[----:B------:R-:W-:Y:S01]  /*5530*/  FSETP.GTU.AND P5, PT, R119, RZ, PT ;  /* 0x000000ff7700720b */ /* 0x000fe20003fac000 */
[----:B------:R-:W-:-:S02]  /*5540*/  IMAD.U32 R121, R179, 0x10000, RZ ;  /* 0x00010000b3797824 */ /* 0x000fc400078e00ff */
[----:B------:R-:W-:Y:S01]  /*5550*/  IMAD.U32 R143, R143, 0x10000, RZ ;  /* 0x000100008f8f7824 */ /* 0x000fe200078e00ff */
[----:B------:R-:W-:Y:S02]  /*5560*/  SEL R116, R116, RZ, P5 ;  /* 0x000000ff74747207 */ /* 0x000fe40002800000 */
[----:B------:R-:W-:Y:S01]  /*5570*/  FSETP.NAN.AND P6, PT, R208, R208, PT ;  /* 0x000000d0d000720b */ /* 0x000fe20003fc8000 */
[----:B------:R-:W-:Y:S01]  /*5580*/  FADD R209, RZ, -R143 ;  /* 0x8000008fffd17221 */ /* 0x000fe20000000000 */
[----:B------:R-:W-:Y:S02]  /*5590*/  FSETP.GTU.AND P3, PT, R121, RZ, PT ;  /* 0x000000ff7900720b */ /* 0x000fe40003f6c000 */
[----:B------:R-:W-:Y:S01]  /*55a0*/  PRMT R118, R178, 0x7632, R118 ;  /* 0x00007632b2767816 */ /* 0x000fe20000000076 */
[----:B------:R-:W-:Y:S01]  /*55b0*/  IMAD.U32 R119, R116, 0x10000, RZ ;  /* 0x0001000074777824 */ /* 0x000fe200078e00ff */
[----:B------:R-:W-:Y:S02]  /*55c0*/  SEL R117, R117, RZ, !P4 ;  /* 0x000000ff75757207 */ /* 0x000fe40006000000 */
[----:B------:R-:W-:Y:S01]  /*55d0*/  SEL R179, R179, RZ, P3 ;  /* 0x000000ffb3b37207 */ /* 0x000fe20001800000 */
[----:B------:R-:W-:Y:S01]  /*55e0*/  IMAD.U32 R121, R118, 0x10000, RZ ;  /* 0x0001000076797824 */ /* 0x000fe200078e00ff */
[----:B------:R-:W-:Y:S01]  /*55f0*/  FSETP.NAN.AND P5, PT, R209, R209, PT ;  /* 0x000000d1d100720b */ /* 0x000fe20003fa8000 */
[----:B------:R-:W-:Y:S01]  /*5600*/  IMAD.U32 R117, R117, 0x10000, RZ ;  /* 0x0001000075757824 */ /* 0x000fe200078e00ff */
[----:B------:R-:W-:Y:S01]  /*5610*/  FSETP.GT.AND P3, PT, R208, R119, PT ;  /* 0x00000077d000720b */ /* 0x000fe20003f64000 */
[----:B------:R-:W-:Y:S01]  /*5620*/  IMAD.U32 R122, R179, 0x10000, RZ ;  /* 0x00010000b37a7824 */ /* 0x000fe200078e00ff */
[----:B------:R-:W-:-:S02]  /*5630*/  PRMT R116, R141, 0x7632, R116 ;  /* 0x000076328d747816 */ /* 0x000fc40000000074 */
[----:B------:R-:W-:Y:S01]  /*5640*/  FSETP.GTU.AND P4, PT, R121, RZ, PT ;  /* 0x000000ff7900720b */ /* 0x000fe20003f8c000 */
[----:B------:R-:W-:Y:S01]  /*5650*/  FADD R210, RZ, -R117 ;  /* 0x80000075ffd27221 */ /* 0x000fe20000000000 */
[----:B------:R-:W-:Y:S01]  /*5660*/  @!P6 FSEL R208, R208, R119, P3 ;  /* 0x00000077d0d0e208 */ /* 0x000fe20001800000 */
[----:B------:R-:W-:Y:S01]  /*5670*/  IMAD.U32 R119, R142, 0x10000, RZ ;  /* 0x000100008e777824 */ /* 0x000fe200078e00ff */
[-C--:B------:R-:W-:Y:S01]  /*5680*/  FSETP.GT.AND P6, PT, R209, R122.reuse, PT ;  /* 0x0000007ad100720b */ /* 0x080fe20003fc4000 */
[----:B------:R-:W-:Y:S01]  /*5690*/  IMAD.U32 R117, R116, 0x10000, RZ ;  /* 0x0001000074757824 */ /* 0x000fe200078e00ff */
[----:B------:R-:W-:Y:S02]  /*56a0*/  SEL R118, R118, RZ, P4 ;  /* 0x000000ff76767207 */ /* 0x000fe40002000000 */
[----:B------:R-:W-:Y:S02]  /*56b0*/  FSETP.GE.AND P4, PT, R119, RZ, PT ;  /* 0x000000ff7700720b */ /* 0x000fe40003f86000 */
[----:B------:R-:W-:-:S02]  /*56c0*/  @!P5 FSEL R209, R209, R122, P6 ;  /* 0x0000007ad1d1d208 */ /* 0x000fc40003000000 */
[----:B------:R-:W-:Y:S01]  /*56d0*/  FSETP.GE.AND P5, PT, R117, RZ, PT ;  /* 0x000000ff7500720b */ /* 0x000fe20003fa6000 */
[----:B------:R-:W-:Y:S01]  /*56e0*/  IMAD.U32 R117, R118, 0x10000, RZ ;  /* 0x0001000076757824 */ /* 0x000fe200078e00ff */
[----:B------:R-:W-:Y:S01]  /*56f0*/  FSETP.NAN.AND P3, PT, R210, R210, PT ;  /* 0x000000d2d200720b */ /* 0x000fe20003f68000 */
[----:B------:R-:W-:Y:S01]  /*5700*/  IMAD.U32 R118, R178, 0x10000, RZ ;  /* 0x00010000b2767824 */ /* 0x000fe200078e00ff */
[----:B------:R-:W-:Y:S02]  /*5710*/  SEL R142, R142, RZ, !P4 ;  /* 0x000000ff8e8e7207 */ /* 0x000fe40006000000 */
[----:B------:R-:W-:Y:S02]  /*5720*/  PRMT R120, R177, 0x7632, R120 ;  /* 0x00007632b1787816 */ /* 0x000fe40000000078 */
[----:B------:R-:W-:Y:S01]  /*5730*/  FSETP.GTU.AND P4, PT, R118, RZ, PT ;  /* 0x000000ff7600720b */ /* 0x000fe20003f8c000 */
[----:B------:R-:W-:Y:S01]  /*5740*/  IMAD.U32 R142, R142, 0x10000, RZ ;  /* 0x000100008e8e7824 */ /* 0x000fe200078e00ff */
[----:B------:R-:W-:Y:S01]  /*5750*/  SEL R118, R116, RZ, !P5 ;  /* 0x000000ff74767207 */ /* 0x000fe20006800000 */
[----:B------:R-:W-:Y:S01]  /*5760*/  IMAD.U32 R119, R120, 0x10000, RZ ;  /* 0x0001000078777824 */ /* 0x000fe200078e00ff */
[----:B------:R-:W-:Y:S01]  /*5770*/  FSETP.GT.AND P6, PT, R210, R117, PT ;  /* 0x00000075d200720b */ /* 0x000fe20003fc4000 */
[----:B------:R-:W-:-:S02]  /*5780*/  FADD R211, RZ, -R142 ;  /* 0x8000008effd37221 */ /* 0x000fc40000000000 */
[----:B------:R-:W-:Y:S01]  /*5790*/  IMAD.U32 R212, R118, 0x10000, RZ ;  /* 0x0001000076d47824 */ /* 0x000fe200078e00ff */
[----:B------:R-:W-:Y:S02]  /*57a0*/  @!P3 FSEL R210, R210, R117, P6 ;  /* 0x00000075d2d2b208 */ /* 0x000fe40003000000 */
[----:B------:R-:W-:Y:S01]  /*57b0*/  SEL R178, R178, RZ, P4 ;  /* 0x000000ffb2b27207 */ /* 0x000fe20002000000 */
[----:B------:R-:W-:Y:S01]  /*57c0*/  FADD R212, RZ, -R212 ;  /* 0x800000d4ffd47221 */ /* 0x000fe20000000000 */
[----:B------:R-:W-:Y:S01]  /*57d0*/  FSETP.GTU.AND P3, PT, R119, RZ, PT ;  /* 0x000000ff7700720b */ /* 0x000fe20003f6c000 */
[----:B------:R-:W-:Y:S01]  /*57e0*/  IMAD.U32 R121, R141, 0x10000, RZ ;  /* 0x000100008d797824 */ /* 0x000fe200078e00ff */
[----:B------:R-:W-:Y:S01]  /*57f0*/  FSETP.NAN.AND P6, PT, R211, R211, PT ;  /* 0x000000d3d300720b */ /* 0x000fe20003fc8000 */
[----:B------:R-:W-:Y:S01]  /*5800*/  IMAD.U32 R178, R178, 0x10000, RZ ;  /* 0x00010000b2b27824 */ /* 0x000fe200078e00ff */
[----:B------:R-:W-:Y:S02]  /*5810*/  SEL R122, R120, RZ, P3 ;  /* 0x000000ff787a7207 */ /* 0x000fe40001800000 */
[----:B------:R-:W-:Y:S01]  /*5820*/  FSETP.NAN.AND P5, PT, R212, R212, PT ;  /* 0x000000d4d400720b */ /* 0x000fe20003fa8000 */
[----:B------:R-:W-:Y:S01]  /*5830*/  CS2R R116, SRZ ;  /* 0x0000000000747805 */ /* 0x000fe2000001ff00 */
[----:B------:R-:W-:Y:S01]  /*5840*/  FSETP.GE.AND P4, PT, R121, RZ, PT ;  /* 0x000000ff7900720b */ /* 0x000fe20003f86000 */
[----:B------:R-:W-:Y:S01]  /*5850*/  CS2R R118, SRZ ;  /* 0x0000000000767805 */ /* 0x000fe2000001ff00 */
[-C--:B------:R-:W-:Y:S01]  /*5860*/  FSETP.GT.AND P3, PT, R211, R178.reuse, PT ;  /* 0x000000b2d300720b */ /* 0x080fe20003f64000 */
[----:B------:R-:W-:Y:S01]  /*5870*/  IMAD.U32 R123, R122, 0x10000, RZ ;  /* 0x000100007a7b7824 */ /* 0x000fe200078e00ff */
[----:B------:R-:W1:Y:S01]  /*5880*/  S2R R218, SR_TID.X ;  /* 0x0000000000da7919 */ /* 0x000e620000002100 */
[----:B------:R-:W-:Y:S01]  /*5890*/  SEL R141, R141, RZ, !P4 ;  /* 0x000000ff8d8d7207 */ /* 0x000fe20006000000 */
[----:B------:R-:W-:Y:S01]  /*58a0*/  IMAD.U32 R121, R140, 0x10000, RZ ;  /* 0x000100008c797824 */ /* 0x000fe200078e00ff */
[----:B------:R-:W-:Y:S01]  /*58b0*/  PRMT R124, R124, 0x7632, R124 ;  /* 0x000076327c7c7816 */ /* 0x000fe2000000007c */
[----:B------:R-:W5:Y:S01]  /*58c0*/  @P1 LDG.E.EL.128 R116, [R196.64+0x10] ;  /* 0x00001006c4741981 */ /* 0x000f62000c2e1d00 */
[----:B------:R-:W-:Y:S01]  /*58d0*/  @!P6 FSEL R211, R211, R178, P3 ;  /* 0x000000b2d3d3e208 */ /* 0x000fe20001800000 */
[----:B------:R-:W-:Y:S01]  /*58e0*/  IMAD.U32 R122, R177, 0x10000, RZ ;  /* 0x00010000b17a7824 */ /* 0x000fe200078e00ff */
[-C--:B------:R-:W-:Y:S01]  /*58f0*/  FSETP.GT.AND P6, PT, R212, R123.reuse, PT ;  /* 0x0000007bd400720b */ /* 0x080fe20003fc4000 */
[----:B------:R-:W-:Y:S01]  /*5900*/  IMAD.U32 R141, R141, 0x10000, RZ ;  /* 0x000100008d8d7824 */ /* 0x000fe200078e00ff */
[----:B------:R-:W1:Y:S01]  /*5910*/  S2R R94, SR_TID.X ;  /* 0x00000000005e7919 */ /* 0x000e620000002100 */
[----:B------:R-:W-:Y:S01]  /*5920*/  FSETP.GE.AND P3, PT, R121, RZ, PT ;  /* 0x000000ff7900720b */ /* 0x000fe20003f66000 */
[----:B------:R-:W-:Y:S01]  /*5930*/  IMAD.U32 R121, R124, 0x10000, RZ ;  /* 0x000100007c797824 */ /* 0x000fe200078e00ff */
[----:B------:R-:W-:Y:S01]  /*5940*/  PRMT R120, R140, 0x7632, R120 ;  /* 0x000076328c787816 */ /* 0x000fe20000000078 */
[----:B------:R-:W-:Y:S01]  /*5950*/  FADD R213, RZ, -R141 ;  /* 0x8000008dffd57221 */ /* 0x000fe20000000000 */
[----:B------:R-:W-:-:S02]  /*5960*/  @!P5 FSEL R212, R212, R123, P6 ;  /* 0x0000007bd4d4d208 */ /* 0x000fc40003000000 */
[----:B------:R-:W-:Y:S01]  /*5970*/  FSETP.GTU.AND P5, PT, R122, RZ, PT ;  /* 0x000000ff7a00720b */ /* 0x000fe20003fac000 */
[C---:B------:R-:W-:Y:S01]  /*5980*/  IMAD.U32 R122, R120.reuse, 0x10000, RZ ;  /* 0x00010000787a7824 */ /* 0x040fe200078e00ff */
[----:B------:R-:W-:Y:S02]  /*5990*/  FSETP.GE.AND P4, PT, R121, RZ, PT ;  /* 0x000000ff7900720b */ /* 0x000fe40003f86000 */
[----:B------:R-:W-:Y:S02]  /*59a0*/  SEL R177, R177, RZ, P5 ;  /* 0x000000ffb1b17207 */ /* 0x000fe40002800000 */
[----:B------:R-:W-:Y:S02]  /*59b0*/  PRMT R121, R120, 0x7632, R121 ;  /* 0x0000763278797816 */ /* 0x000fe40000000079 */
[----:B------:R-:W-:Y:S02]  /*59c0*/  FSETP.NAN.AND P6, PT, R213, R213, PT ;  /* 0x000000d5d500720b */ /* 0x000fe40003fc8000 */
[----:B------:R-:W-:-:S02]  /*59d0*/  SEL R124, R124, RZ, !P4 ;  /* 0x000000ff7c7c7207 */ /* 0x000fc40006000000 */
[----:B------:R-:W-:Y:S01]  /*59e0*/  FSETP.GE.AND P5, PT, R122, RZ, PT ;  /* 0x000000ff7a00720b */ /* 0x000fe20003fa6000 */
[----:B------:R-:W-:Y:S02]  /*59f0*/  IMAD.U32 R122, R177, 0x10000, RZ ;  /* 0x00010000b17a7824 */ /* 0x000fe400078e00ff */
[----:B------:R-:W-:Y:S01]  /*5a00*/  IMAD.U32 R123, R121, 0x10000, RZ ;  /* 0x00010000797b7824 */ /* 0x000fe200078e00ff */
[----:B------:R-:W-:Y:S01]  /*5a10*/  PRMT R125, R176, 0x7632, R125 ;  /* 0x00007632b07d7816 */ /* 0x000fe2000000007d */
[----:B------:R-:W-:Y:S01]  /*5a20*/  IMAD.U32 R124, R124, 0x10000, RZ ;  /* 0x000100007c7c7824 */ /* 0x000fe200078e00ff */
[----:B------:R-:W-:Y:S02]  /*5a30*/  SEL R120, R120, RZ, !P5 ;  /* 0x000000ff78787207 */ /* 0x000fe40006800000 */
[----:B------:R-:W-:Y:S02]  /*5a40*/  FSETP.GT.AND P5, PT, R213, R122, PT ;  /* 0x0000007ad500720b */ /* 0x000fe40003fa4000 */
[----:B-1----:R-:W-:-:S02]  /*5a50*/  LOP3.LUT R29, R218, 0x4, RZ, 0xc0, !PT ;  /* 0x00000004da1d7812 */ /* 0x002fc400078ec0ff */
[----:B------:R-:W-:Y:S02]  /*5a60*/  FSETP.GTU.AND P4, PT, R123, RZ, PT ;  /* 0x000000ff7b00720b */ /* 0x000fe40003f8c000 */
[----:B------:R-:W-:Y:S01]  /*5a70*/  LOP3.LUT R28, R218, 0x8, RZ, 0xc0, !PT ;  /* 0x00000008da1c7812 */ /* 0x000fe200078ec0ff */
[----:B------:R-:W-:Y:S01]  /*5a80*/  IMAD.U32 R126, R125, 0x10000, RZ ;  /* 0x000100007d7e7824 */ /* 0x000fe200078e00ff */
[----:B------:R-:W-:Y:S01]  /*5a90*/  FADD R214, RZ, -R124 ;  /* 0x8000007cffd67221 */ /* 0x000fe20000000000 */
[----:B------:R-:W-:Y:S01]  /*5aa0*/  @!P6 FSEL R213, R213, R122, P5 ;  /* 0x0000007ad5d5e208 */ /* 0x000fe20002800000 */
[----:B------:R-:W-:Y:S01]  /*5ab0*/  IMAD.U32 R215, R120, 0x10000, RZ ;  /* 0x0001000078d77824 */ /* 0x000fe200078e00ff */
[----:B------:R-:W-:Y:S01]  /*5ac0*/  SEL R122, R121, RZ, P4 ;  /* 0x000000ff797a7207 */ /* 0x000fe20002000000 */
[----:B------:R-:W-:Y:S01]  /*5ad0*/  IMAD.SHL.U32 R120, R29, 0x8, RZ ;  /* 0x000000081d787824 */ /* 0x000fe200078e00ff */
[----:B------:R-:W-:Y:S01]  /*5ae0*/  LOP3.LUT R29, R218, 0x10, RZ, 0xc0, !PT ;  /* 0x00000010da1d7812 */ /* 0x000fe200078ec0ff */
[----:B------:R-:W-:Y:S01]  /*5af0*/  IMAD.SHL.U32 R121, R28, 0x8, RZ ;  /* 0x000000081c797824 */ /* 0x000fe200078e00ff */
[----:B------:R-:W-:Y:S01]  /*5b00*/  SEL R123, R140, RZ, !P3 ;  /* 0x000000ff8c7b7207 */ /* 0x000fe20005800000 */
[----:B------:R-:W-:Y:S01]  /*5b10*/  IMAD.SHL.U32 R28, R94, 0x8, RZ ;  /* 0x000000085e1c7824 */ /* 0x000fe200078e00ff */
[----:B------:R-:W-:Y:S01]  /*5b20*/  FSETP.GTU.AND P3, PT, R126, RZ, PT ;  /* 0x000000ff7e00720b */ /* 0x000fe20003f6c000 */
[----:B------:R-:W-:Y:S01]  /*5b30*/  FADD R215, RZ, -R215 ;  /* 0x800000d7ffd77221 */ /* 0x000fe20000000000 */
[----:B------:R-:W-:Y:S01]  /*5b40*/  FSETP.NAN.AND P6, PT, R214, R214, PT ;  /* 0x000000d6d600720b */ /* 0x000fe20003fc8000 */
[----:B------:R-:W-:Y:S01]  /*5b50*/  IMAD.U32 R127, R122, 0x10000, RZ ;  /* 0x000100007a7f7824 */ /* 0x000fe200078e00ff */
[----:B------:R-:W-:Y:S01]  /*5b60*/  LOP3.LUT R120, R120, 0x18, R28, 0xf8, !PT ;  /* 0x0000001878787812 */ /* 0x000fe200078ef81c */
[----:B------:R-:W-:Y:S01]  /*5b70*/  IMAD.SHL.U32 R122, R29, 0x8, RZ ;  /* 0x000000081d7a7824 */ /* 0x000fe200078e00ff */
[----:B------:R-:W-:Y:S01]  /*5b80*/  SEL R125, R125, RZ, P3 ;  /* 0x000000ff7d7d7207 */ /* 0x000fe20001800000 */
[----:B------:R-:W-:Y:S01]  /*5b90*/  IMAD.U32 R124, R176, 0x10000, RZ ;  /* 0x00010000b07c7824 */ /* 0x000fe200078e00ff */
[----:B------:R-:W-:Y:S01]  /*5ba0*/  FSETP.NAN.AND P5, PT, R215, R215, PT ;  /* 0x000000d7d700720b */ /* 0x000fe20003fa8000 */
[----:B------:R-:W-:Y:S01]  /*5bb0*/  IMAD.U32 R123, R123, 0x10000, RZ ;  /* 0x000100007b7b7824 */ /* 0x000fe200078e00ff */
[----:B------:R-:W-:Y:S01]  /*5bc0*/  LOP3.LUT R29, R122, R120, R121, 0xfe, !PT ;  /* 0x000000787a1d7212 */ /* 0x000fe200078efe79 */
[----:B------:R-:W-:Y:S01]  /*5bd0*/  IMAD.U32 R120, R125, 0x10000, RZ ;  /* 0x000100007d787824 */ /* 0x000fe200078e00ff */
[----:B------:R-:W-:Y:S01]  /*5be0*/  FSETP.GT.AND P4, PT, R214, R127, PT ;  /* 0x0000007fd600720b */ /* 0x000fe20003f84000 */
[----:B------:R-:W5:Y:S01]  /*5bf0*/  LDL.LU R28, [R1+0x2c] ;  /* 0x00002c00011c7983 */ /* 0x000f620000300800 */
[----:B------:R-:W-:-:S02]  /*5c00*/  FADD R216, RZ, -R123 ;  /* 0x8000007bffd87221 */ /* 0x000fc40000000000 */
[----:B------:R-:W-:Y:S02]  /*5c10*/  @!P6 FSEL R214, R214, R127, P4 ;  /* 0x0000007fd6d6e208 */ /* 0x000fe40002000000 */
[CC--:B------:R-:W-:Y:S02]  /*5c20*/  FSETP.GT.AND P6, PT, R215.reuse, R120.reuse, PT ;  /* 0x00000078d700720b */ /* 0x0c0fe40003fc4000 */
[----:B------:R-:W-:Y:S02]  /*5c30*/  FSETP.GTU.AND P4, PT, R124, RZ, PT ;  /* 0x000000ff7c00720b */ /* 0x000fe40003f8c000 */
[----:B------:R-:W-:Y:S02]  /*5c40*/  @!P5 FSEL R215, R215, R120, P6 ;  /* 0x00000078d7d7d208 */ /* 0x000fe40003000000 */
[----:B------:R-:W-:Y:S02]  /*5c50*/  SEL R176, R176, RZ, P4 ;  /* 0x000000ffb0b07207 */ /* 0x000fe40002000000 */
[----:B------:R-:W-:-:S02]  /*5c60*/  FSETP.NAN.AND P6, PT, R216, R216, PT ;  /* 0x000000d8d800720b */ /* 0x000fc40003fc8000 */
[----:B--2---:R-:W-:Y:S01]  /*5c70*/  PRMT R140, R151, 0x7632, R140 ;  /* 0x00007632978c7816 */ /* 0x004fe2000000008c */
[----:B------:R-:W-:Y:S02]  /*5c80*/  IMAD.U32 R141, R176, 0x10000, RZ ;  /* 0x00010000b08d7824 */ /* 0x000fe400078e00ff */
[----:B------:R-:W-:Y:S02]  /*5c90*/  IMAD.U32 R122, R27, 0x10000, RZ ;  /* 0x000100001b7a7824 */ /* 0x000fe400078e00ff */
[----:B------:R-:W-:Y:S01]  /*5ca0*/  IMAD.U32 R121, R140, 0x10000, RZ ;  /* 0x000100008c797824 */ /* 0x000fe200078e00ff */
[-C--:B------:R-:W-:Y:S01]  /*5cb0*/  FSETP.GT.AND P4, PT, R216, R141.reuse, PT ;  /* 0x0000008dd800720b */ /* 0x080fe20003f84000 */
[----:B------:R-:W-:Y:S01]  /*5cc0*/  CS2R R124, SRZ ;  /* 0x00000000007c7805 */ /* 0x000fe2000001ff00 */
[----:B------:R-:W-:Y:S01]  /*5cd0*/  FSETP.GE.AND P5, PT, R122, RZ, PT ;  /* 0x000000ff7a00720b */ /* 0x000fe20003fa6000 */
[----:B------:R-:W-:Y:S01]  /*5ce0*/  CS2R R126, SRZ ;  /* 0x00000000007e7805 */ /* 0x000fe2000001ff00 */
[----:B------:R-:W-:Y:S01]  /*5cf0*/  FSETP.GE.AND P3, PT, R121, RZ, PT ;  /* 0x000000ff7900720b */ /* 0x000fe20003f66000 */
[----:B------:R-:W-:Y:S01]  /*5d00*/  CS2R R122, SRZ ;  /* 0x00000000007a7805 */ /* 0x000fe2000001ff00 */
[----:B------:R-:W-:Y:S01]  /*5d10*/  CS2R R120, SRZ ;  /* 0x0000000000787805 */ /* 0x000fe2000001ff00 */
[----:B------:R-:W-:Y:S01]  /*5d20*/  @!P6 FSEL R216, R216, R141, P4 ;  /* 0x0000008dd8d8e208 */ /* 0x000fe20002000000 */
[----:B------:R-:W-:Y:S01]  /*5d30*/  IMAD.U32 R141, R25, 0x10000, RZ ;  /* 0x00010000198d7824 */ /* 0x000fe200078e00ff */
[----:B------:R-:W2:Y:S01]  /*5d40*/  @P2 LDG.E.EL.128 R124, [R18.64] ;  /* 0x00000006127c2981 */ /* 0x000ea2000c2e1d00 */
[----:B------:R-:W-:-:S03]  /*5d50*/  IMAD.U32 R142, R26, 0x10000, RZ ;  /* 0x000100001a8e7824 */ /* 0x000fc600078e00ff */
[----:B------:R-:W2:Y:S01]  /*5d60*/  @P2 LDG.E.EL.128 R120, [R196.64] ;  /* 0x00000006c4782981 */ /* 0x000ea2000c2e1d00 */
[----:B------:R-:W-:Y:S02]  /*5d70*/  FSETP.GE.AND P2, PT, R141, RZ, PT ;  /* 0x000000ff8d00720b */ /* 0x000fe40003f46000 */
[----:B------:R-:W-:Y:S02]  /*5d80*/  SEL R141, R27, RZ, !P5 ;  /* 0x000000ff1b8d7207 */ /* 0x000fe40006800000 */
[----:B------:R-:W-:Y:S01]  /*5d90*/  FSETP.GE.AND P4, PT, R142, RZ, PT ;  /* 0x000000ff8e00720b */ /* 0x000fe20003f86000 */
[----:B----4-:R-:W-:Y:S02]  /*5da0*/  IMAD.U32 R142, R23, 0x10000, RZ ;  /* 0x00010000178e7824 */ /* 0x010fe400078e00ff */
[----:B------:R-:W-:Y:S01]  /*5db0*/  IMAD.U32 R220, R141, 0x10000, RZ ;  /* 0x000100008ddc7824 */ /* 0x000fe200078e00ff */
[----:B------:R-:W-:Y:S01]  /*5dc0*/  SEL R141, R26, RZ, !P4 ;  /* 0x000000ff1a8d7207 */ /* 0x000fe20006000000 */
[----:B------:R-:W-:Y:S01]  /*5dd0*/  IMAD.U32 R143, R22, 0x10000, RZ ;  /* 0x00010000168f7824 */ /* 0x000fe200078e00ff */
[----:B------:R-:W-:Y:S01]  /*5de0*/  FSETP.GTU.AND P5, PT, R142, RZ, PT ;  /* 0x000000ff8e00720b */ /* 0x000fe20003fac000 */
[----:B------:R-:W-:-:S02]  /*5df0*/  FADD R220, RZ, -R220 ;  /* 0x800000dcffdc7221 */ /* 0x000fc40000000000 */
[----:B------:R-:W-:Y:S01]  /*5e00*/  IMAD.U32 R217, R141, 0x10000, RZ ;  /* 0x000100008dd97824 */ /* 0x000fe200078e00ff */
[----:B------:R-:W-:Y:S01]  /*5e10*/  FSETP.GTU.AND P6, PT, R143, RZ, PT ;  /* 0x000000ff8f00720b */ /* 0x000fe20003fcc000 */
[----:B------:R-:W-:Y:S01]  /*5e20*/  IMAD.U32 R176, R21, 0x10000, RZ ;  /* 0x0001000015b07824 */ /* 0x000fe200078e00ff */
[----:B------:R-:W-:Y:S02]  /*5e30*/  SEL R141, R25, RZ, !P2 ;  /* 0x000000ff198d7207 */ /* 0x000fe40005000000 */
[----:B------:R-:W-:Y:S02]  /*5e40*/  SEL R143, R23, RZ, P5 ;  /* 0x000000ff178f7207 */ /* 0x000fe40002800000 */
[----:B------:R-:W-:Y:S01]  /*5e50*/  FSETP.NAN.AND P2, PT, R220, R220, PT ;  /* 0x000000dcdc00720b */ /* 0x000fe20003f48000 */
[----:B------:R-:W-:Y:S01]  /*5e60*/  IMAD.U32 R141, R141, 0x10000, RZ ;  /* 0x000100008d8d7824 */ /* 0x000fe200078e00ff */
[----:B------:R-:W-:Y:S01]  /*5e70*/  FSETP.GTU.AND P4, PT, R176, RZ, PT ;  /* 0x000000ffb000720b */ /* 0x000fe20003f8c000 */
[----:B------:R-:W-:Y:S01]  /*5e80*/  IMAD.U32 R143, R143, 0x10000, RZ ;  /* 0x000100008f8f7824 */ /* 0x000fe200078e00ff */
[----:B------:R-:W-:Y:S01]  /*5e90*/  FADD R217, RZ, -R217 ;  /* 0x800000d9ffd97221 */ /* 0x000fe20000000000 */
[----:B------:R-:W-:Y:S01]  /*5ea0*/  FADD R218, RZ, -R141 ;  /* 0x8000008dffda7221 */ /* 0x000fe20000000000 */
[----:B------:R-:W-:-:S02]  /*5eb0*/  SEL R141, R21, RZ, P4 ;  /* 0x000000ff158d7207 */ /* 0x000fc40002000000 */
[----:B---3--:R-:W-:Y:S02]  /*5ec0*/  PRMT R26, R175, 0x7632, R26 ;  /* 0x00007632af1a7816 */ /* 0x008fe4000000001a */
[----:B------:R-:W-:Y:S02]  /*5ed0*/  SEL R142, R22, RZ, P6 ;  /* 0x000000ff168e7207 */ /* 0x000fe40003000000 */
[----:B------:R-:W-:Y:S02]  /*5ee0*/  FSETP.GT.AND P4, PT, R220, R143, PT ;  /* 0x0000008fdc00720b */ /* 0x000fe40003f84000 */
[----:B------:R-:W-:Y:S02]  /*5ef0*/  SEL R140, R140, RZ, !P3 ;  /* 0x000000ff8c8c7207 */ /* 0x000fe40005800000 */
[----:B------:R-:W-:Y:S01]  /*5f00*/  FSETP.NAN.AND P5, PT, R217, R217, PT ;  /* 0x000000d9d900720b */ /* 0x000fe20003fa8000 */
[----:B------:R-:W-:Y:S01]  /*5f10*/  IMAD.U32 R142, R142, 0x10000, RZ ;  /* 0x000100008e8e7824 */ /* 0x000fe200078e00ff */
[----:B------:R-:W-:Y:S01]  /*5f20*/  @!P2 FSEL R220, R220, R143, P4 ;  /* 0x0000008fdcdca208 */ /* 0x000fe20002000000 */
[----:B------:R-:W-:-:S02]  /*5f30*/  IMAD.U32 R143, R26, 0x10000, RZ ;  /* 0x000100001a8f7824 */ /* 0x000fc400078e00ff */
[----:B------:R-:W-:Y:S01]  /*5f40*/  IMAD.U32 R140, R140, 0x10000, RZ ;  /* 0x000100008c8c7824 */ /* 0x000fe200078e00ff */
[----:B------:R-:W-:Y:S02]  /*5f50*/  FSETP.NAN.AND P3, PT, R218, R218, PT ;  /* 0x000000dada00720b */ /* 0x000fe40003f68000 */
[-C--:B------:R-:W-:Y:S01]  /*5f60*/  FSETP.GT.AND P4, PT, R217, R142.reuse, PT ;  /* 0x0000008ed900720b */ /* 0x080fe20003f84000 */
[----:B------:R-:W-:Y:S01]  /*5f70*/  FADD R219, RZ, -R140 ;  /* 0x8000008cffdb7221 */ /* 0x000fe20000000000 */
[----:B------:R-:W-:Y:S01]  /*5f80*/  FSETP.GTU.AND P2, PT, R143, RZ, PT ;  /* 0x000000ff8f00720b */ /* 0x000fe20003f4c000 */
[----:B------:R-:W-:Y:S02]  /*5f90*/  IMAD.U32 R141, R141, 0x10000, RZ ;  /* 0x000100008d8d7824 */ /* 0x000fe400078e00ff */
[----:B------:R-:W-:Y:S02]  /*5fa0*/  @!P5 FSEL R217, R217, R142, P4 ;  /* 0x0000008ed9d9d208 */ /* 0x000fe40002000000 */
[----:B------:R-:W-:Y:S01]  /*5fb0*/  SEL R140, R26, RZ, P2 ;  /* 0x000000ff1a8c7207 */ /* 0x000fe20001000000 */
[----:B------:R-:W-:Y:S01]  /*5fc0*/  IMAD.U32 R142, R151, 0x10000, RZ ;  /* 0x00010000978e7824 */ /* 0x000fe200078e00ff */
[----:B------:R-:W-:-:S02]  /*5fd0*/  FSETP.NAN.AND P4, PT, R219, R219, PT ;  /* 0x000000dbdb00720b */ /* 0x000fc40003f88000 */
[-C--:B------:R-:W-:Y:S01]  /*5fe0*/  FSETP.GT.AND P5, PT, R218, R141.reuse, PT ;  /* 0x0000008dda00720b */ /* 0x080fe20003fa4000 */
[----:B------:R-:W-:Y:S01]  /*5ff0*/  IMAD.U32 R140, R140, 0x10000, RZ ;  /* 0x000100008c8c7824 */ /* 0x000fe200078e00ff */
[----:B------:R-:W-:Y:S02]  /*6000*/  FSETP.GE.AND P2, PT, R142, RZ, PT ;  /* 0x000000ff8e00720b */ /* 0x000fe40003f46000 */
[----:B------:R-:W-:Y:S02]  /*6010*/  PRMT R22, R150, 0x7632, R22 ;  /* 0x0000763296167816 */ /* 0x000fe40000000016 */
[----:B------:R-:W-:Y:S02]  /*6020*/  PRMT R21, R149, 0x7632, R21 ;  /* 0x0000763295157816 */ /* 0x000fe40000000015 */
[----:B------:R-:W-:Y:S02]  /*6030*/  @!P3 FSEL R218, R218, R141, P5 ;  /* 0x0000008ddadab208 */ /* 0x000fe40002800000 */
[-C--:B------:R-:W-:Y:S01]  /*6040*/  FSETP.GT.AND P3, PT, R219, R140.reuse, PT ;  /* 0x0000008cdb00720b */ /* 0x080fe20003f64000 */
[----:B------:R-:W-:Y:S01]  /*6050*/  IMAD.U32 R143, R22, 0x10000, RZ ;  /* 0x00010000168f7824 */ /* 0x000fe200078e00ff */
[----:B------:R-:W-:Y:S01]  /*6060*/  SEL R151, R151, RZ, !P2 ;  /* 0x000000ff97977207 */ /* 0x000fe20005000000 */
[----:B------:R-:W-:Y:S01]  /*6070*/  IMAD.U32 R141, R21, 0x10000, RZ ;  /* 0x00010000158d7824 */ /* 0x000fe200078e00ff */
[----:B------:R-:W-:Y:S01]  /*6080*/  @!P4 FSEL R219, R219, R140, P3 ;  /* 0x0000008cdbdbc208 */ /* 0x000fe20001800000 */
[----:B------:R-:W-:-:S02]  /*6090*/  IMAD.U32 R142, R150, 0x10000, RZ ;  /* 0x00010000968e7824 */ /* 0x000fc400078e00ff */
[----:B------:R-:W-:Y:S01]  /*60a0*/  IMAD.U32 R140, R175, 0x10000, RZ ;  /* 0x00010000af8c7824 */ /* 0x000fe200078e00ff */
[----:B------:R-:W-:Y:S01]  /*60b0*/  FSETP.GE.AND P6, PT, R143, RZ, PT ;  /* 0x000000ff8f00720b */ /* 0x000fe20003fc6000 */
[----:B------:R-:W-:Y:S01]  /*60c0*/  IMAD.U32 R151, R151, 0x10000, RZ ;  /* 0x0001000097977824 */ /* 0x000fe200078e00ff */
[----:B------:R-:W-:Y:S01]  /*60d0*/  FSETP.GE.AND P3, PT, R141, RZ, PT ;  /* 0x000000ff8d00720b */ /* 0x000fe20003f66000 */
[C---:B------:R-:W-:Y:S01]  /*60e0*/  IMAD.U32 R141, R174.reuse, 0x10000, RZ ;  /* 0x00010000ae8d7824 */ /* 0x040fe200078e00ff */
[----:B------:R-:W-:Y:S01]  /*60f0*/  PRMT R25, R173, 0x7632, R25 ;  /* 0x00007632ad197816 */ /* 0x000fe20000000019 */
[----:B------:R-:W-:Y:S01]  /*6100*/  FADD R221, RZ, -R151 ;  /* 0x80000097ffdd7221 */ /* 0x000fe20000000000 */
[----:B------:R-:W-:Y:S02]  /*6110*/  PRMT R23, R174, 0x7632, R23 ;  /* 0x00007632ae177816 */ /* 0x000fe40000000017 */
[----:B------:R-:W-:Y:S02]  /*6120*/  FSETP.GE.AND P5, PT, R142, RZ, PT ;  /* 0x000000ff8e00720b */ /* 0x000fe40003fa6000 */
[----:B------:R-:W-:-:S02]  /*6130*/  FSETP.GTU.AND P2, PT, R140, RZ, PT ;  /* 0x000000ff8c00720b */ /* 0x000fc40003f4c000 */
[----:B------:R-:W-:Y:S01]  /*6140*/  SEL R140, R22, RZ, !P6 ;  /* 0x000000ff168c7207 */ /* 0x000fe20007000000 */
[----:B------:R-:W-:Y:S01]  /*6150*/  IMAD.U32 R142, R25, 0x10000, RZ ;  /* 0x00010000198e7824 */ /* 0x000fe200078e00ff */
[----:B------:R-:W-:Y:S01]  /*6160*/  FSETP.GTU.AND P4, PT, R141, RZ, PT ;  /* 0x000000ff8d00720b */ /* 0x000fe20003f8c000 */
[----:B------:R-:W-:Y:S01]  /*6170*/  IMAD.U32 R141, R23, 0x10000, RZ ;  /* 0x00010000178d7824 */ /* 0x000fe200078e00ff */
[----:B------:R-:W-:Y:S02]  /*6180*/  SEL R150, R150, RZ, !P5 ;  /* 0x000000ff96967207 */ /* 0x000fe40006800000 */
[----:B------:R-:W-:Y:S01]  /*6190*/  SEL R175, R175, RZ, P2 ;  /* 0x000000ffafaf7207 */ /* 0x000fe20001000000 */
[----:B------:R-:W-:Y:S01]  /*61a0*/  IMAD.U32 R140, R140, 0x10000, RZ ;  /* 0x000100008c8c7824 */ /* 0x000fe200078e00ff */
[----:B------:R-:W-:Y:S02]  /*61b0*/  FSETP.NAN.AND P5, PT, R221, R221, PT ;  /* 0x000000dddd00720b */ /* 0x000fe40003fa8000 */
[----:B------:R-:W-:Y:S01]  /*61c0*/  FSETP.GTU.AND P2, PT, R142, RZ, PT ;  /* 0x000000ff8e00720b */ /* 0x000fe20003f4c000 */
[----:B------:R-:W-:Y:S01]  /*61d0*/  IMAD.U32 R142, R175, 0x10000, RZ ;  /* 0x00010000af8e7824 */ /* 0x000fe200078e00ff */
[----:B------:R-:W-:Y:S01]  /*61e0*/  FSETP.GTU.AND P6, PT, R141, RZ, PT ;  /* 0x000000ff8d00720b */ /* 0x000fe20003fcc000 */
[----:B------:R-:W-:Y:S01]  /*61f0*/  FADD R223, RZ, -R140 ;  /* 0x8000008cffdf7221 */ /* 0x000fe20000000000 */
[----:B------:R-:W-:Y:S01]  /*6200*/  IMAD.U32 R150, R150, 0x10000, RZ ;  /* 0x0001000096967824 */ /* 0x000fe200078e00ff */
[----:B------:R-:W-:-:S02]  /*6210*/  SEL R140, R21, RZ, !P3 ;  /* 0x000000ff158c7207 */ /* 0x000fc40005800000 */
[----:B------:R-:W-:Y:S01]  /*6220*/  SEL R141, R23, RZ, P6 ;  /* 0x000000ff178d7207 */ /* 0x000fe20003000000 */
[----:B------:R-:W-:Y:S01]  /*6230*/  FADD R222, RZ, -R150 ;  /* 0x80000096ffde7221 */ /* 0x000fe20000000000 */
[-C--:B------:R-:W-:Y:S02]  /*6240*/  FSETP.GT.AND P6, PT, R221, R142.reuse, PT ;  /* 0x0000008edd00720b */ /* 0x080fe40003fc4000 */
[----:B------:R-:W-:Y:S01]  /*6250*/  FSETP.NAN.AND P3, PT, R223, R223, PT ;  /* 0x000000dfdf00720b */ /* 0x000fe20003f68000 */
[----:B------:R-:W-:Y:S01]  /*6260*/  IMAD.U32 R140, R140, 0x10000, RZ ;  /* 0x000100008c8c7824 */ /* 0x000fe200078e00ff */
[----:B------:R-:W-:Y:S01]  /*6270*/  @!P5 FSEL R221, R221, R142, P6 ;  /* 0x0000008eddddd208 */ /* 0x000fe20003000000 */
[----:B------:R-:W-:Y:S01]  /*6280*/  IMAD.U32 R142, R141, 0x10000, RZ ;  /* 0x000100008d8e7824 */ /* 0x000fe200078e00ff */
[----:B------:R-:W-:Y:S01]  /*6290*/  SEL R174, R174, RZ, P4 ;  /* 0x000000ffaeae7207 */ /* 0x000fe20002000000 */
[----:B------:R-:W-:Y:S01]  /*62a0*/  FADD R224, RZ, -R140 ;  /* 0x8000008cffe07221 */ /* 0x000fe20000000000 */
[----:B------:R-:W-:Y:S01]  /*62b0*/  FSETP.NAN.AND P4, PT, R222, R222, PT ;  /* 0x000000dede00720b */ /* 0x000fe20003f88000 */
[----:B------:R-:W-:Y:S01]  /*62c0*/  IMAD.U32 R143, R149, 0x10000, RZ ;  /* 0x00010000958f7824 */ /* 0x000fe200078e00ff */
[----:B------:R-:W-:Y:S01]  /*62d0*/  FSETP.GT.AND P5, PT, R223, R142, PT ;  /* 0x0000008edf00720b */ /* 0x000fe20003fa4000 */
[----:B------:R-:W-:Y:S01]  /*62e0*/  IMAD.U32 R141, R174, 0x10000, RZ ;  /* 0x00010000ae8d7824 */ /* 0x000fe200078e00ff */
[----:B------:R-:W-:-:S02]  /*62f0*/  SEL R140, R25, RZ, P2 ;  /* 0x000000ff198c7207 */ /* 0x000fc40001000000 */
[----:B------:R-:W-:Y:S02]  /*6300*/  FSETP.NAN.AND P6, PT, R224, R224, PT ;  /* 0x000000e0e000720b */ /* 0x000fe40003fc8000 */
[----:B------:R-:W-:Y:S02]  /*6310*/  @!P3 FSEL R223, R223, R142, P5 ;  /* 0x0000008edfdfb208 */ /* 0x000fe40002800000 */
[-C--:B------:R-:W-:Y:S02]  /*6320*/  FSETP.GT.AND P5, PT, R222, R141.reuse, PT ;  /* 0x0000008dde00720b */ /* 0x080fe40003fa4000 */
[----:B------:R-:W-:Y:S01]  /*6330*/  FSETP.GE.AND P3, PT, R143, RZ, PT ;  /* 0x000000ff8f00720b */ /* 0x000fe20003f66000 */
[----:B------:R-:W-:Y:S01]  /*6340*/  IMAD.U32 R143, R140, 0x10000, RZ ;  /* 0x000100008c8f7824 */ /* 0x000fe200078e00ff */
[----:B------:R-:W-:Y:S01]  /*6350*/  @!P4 FSEL R222, R222, R141, P5 ;  /* 0x0000008ddedec208 */ /* 0x000fe20002800000 */
[----:B------:R-:W-:Y:S02]  /*6360*/  IMAD.U32 R140, R148, 0x10000, RZ ;  /* 0x00010000948c7824 */ /* 0x000fe400078e00ff */
[----:B------:R-:W-:Y:S01]  /*6370*/  IMAD.U32 R141, R173, 0x10000, RZ ;  /* 0x00010000ad8d7824 */ /* 0x000fe200078e00ff */
[----:B------:R-:W-:-:S02]  /*6380*/  FSETP.GT.AND P5, PT, R224, R143, PT ;  /* 0x0000008fe000720b */ /* 0x000fc40003fa4000 */
[----:B------:R-:W-:Y:S02]  /*6390*/  SEL R149, R149, RZ, !P3 ;  /* 0x000000ff95957207 */ /* 0x000fe40005800000 */
[----:B------:R-:W-:Y:S02]  /*63a0*/  FSETP.GE.AND P4, PT, R140, RZ, PT ;  /* 0x000000ff8c00720b */ /* 0x000fe40003f86000 */
[----:B------:R-:W-:Y:S02]  /*63b0*/  FSETP.GTU.AND P3, PT, R141, RZ, PT ;  /* 0x000000ff8d00720b */ /* 0x000fe40003f6c000 */
[----:B------:R-:W-:Y:S01]  /*63c0*/  @!P6 FSEL R224, R224, R143, P5 ;  /* 0x0000008fe0e0e208 */ /* 0x000fe20002800000 */
[----:B------:R-:W-:Y:S01]  /*63d0*/  CS2R R140, SRZ ;  /* 0x00000000008c7805 */ /* 0x000fe2000001ff00 */
[----:B------:R-:W-:Y:S01]  /*63e0*/  CS2R R142, SRZ ;  /* 0x00000000008e7805 */ /* 0x000fe2000001ff00 */
[----:B------:R-:W-:Y:S01]  /*63f0*/  PRMT R21, R148, 0x7632, R21 ;  /* 0x0000763294157816 */ /* 0x000fe20000000015 */
[----:B------:R-:W-:-:S04]  /*6400*/  IMAD.U32 R149, R149, 0x10000, RZ ;  /* 0x0001000095957824 */ /* 0x000fc800078e00ff */
[----:B------:R-:W3:Y:S01]  /*6410*/  @P1 LDG.E.EL.128 R140, [R18.64+0x10] ;  /* 0x00001006128c1981 */ /* 0x000ee2000c2e1d00 */
[----:B------:R-:W-:Y:S01]  /*6420*/  IMAD.U32 R150, R21, 0x10000, RZ ;  /* 0x0001000015967824 */ /* 0x000fe200078e00ff */
[----:B------:R-:W-:Y:S01]  /*6430*/  FADD R225, RZ, -R149 ;  /* 0x80000095ffe17221 */ /* 0x000fe20000000000 */
[----:B------:R-:W-:Y:S01]  /*6440*/  IMAD.U32 R149, R24, 0x10000, RZ ;  /* 0x0001000018957824 */ /* 0x000fe200078e00ff */
[----:B------:R-:W-:Y:S02]  /*6450*/  PRMT R23, R172, 0x7632, R23 ;  /* 0x00007632ac177816 */ /* 0x000fe40000000017 */
[----:B------:R-:W-:Y:S02]  /*6460*/  FSETP.GE.AND P5, PT, R150, RZ, PT ;  /* 0x000000ff9600720b */ /* 0x000fe40003fa6000 */
[----:B------:R-:W-:Y:S02]  /*6470*/  SEL R173, R173, RZ, P3 ;  /* 0x000000ffadad7207 */ /* 0x000fe40001800000 */
[----:B------:R-:W-:-:S02]  /*6480*/  FSETP.NAN.AND P3, PT, R225, R225, PT ;  /* 0x000000e1e100720b */ /* 0x000fc40003f68000 */
[----:B------:R-:W-:Y:S02]  /*6490*/  PRMT R22, R27, 0x7632, R22 ;  /* 0x000076321b167816 */ /* 0x000fe40000000016 */
[----:B------:R-:W-:Y:S01]  /*64a0*/  FSETP.GE.AND P6, PT, R149, RZ, PT ;  /* 0x000000ff9500720b */ /* 0x000fe20003fc6000 */
[----:B------:R-:W-:Y:S01]  /*64b0*/  IMAD.U32 R149, R23, 0x10000, RZ ;  /* 0x0001000017957824 */ /* 0x000fe200078e00ff */
[----:B------:R-:W-:Y:S01]  /*64c0*/  SEL R27, R21, RZ, !P5 ;  /* 0x000000ff151b7207 */ /* 0x000fe20006800000 */
[----:B------:R-:W-:Y:S01]  /*64d0*/  IMAD.U32 R174, R173, 0x10000, RZ ;  /* 0x00010000adae7824 */ /* 0x000fe200078e00ff */
[----:B------:R-:W-:Y:S02]  /*64e0*/  SEL R150, R24, RZ, !P6 ;  /* 0x000000ff18967207 */ /* 0x000fe40007000000 */
[----:B------:R-:W-:Y:S01]  /*64f0*/  FSETP.GTU.AND P5, PT, R149, RZ, PT ;  /* 0x000000ff9500720b */ /* 0x000fe20003fac000 */
[----:B------:R-:W-:Y:S01]  /*6500*/  IMAD.U32 R27, R27, 0x10000, RZ ;  /* 0x000100001b1b7824 */ /* 0x000fe200078e00ff */
[----:B------:R-:W-:Y:S01]  /*6510*/  FSETP.GT.AND P6, PT, R225, R174, PT ;  /* 0x000000aee100720b */ /* 0x000fe20003fc4000 */
[----:B------:R-:W-:-:S02]  /*6520*/  IMAD.U32 R149, R22, 0x10000, RZ ;  /* 0x0001000016957824 */ /* 0x000fc400078e00ff */
[----:B------:R-:W-:Y:S01]  /*6530*/  FADD R226, RZ, -R27 ;  /* 0x8000001bffe27221 */ /* 0x000fe20000000000 */
[----:B------:R-:W-:Y:S02]  /*6540*/  @!P3 FSEL R225, R225, R174, P6 ;  /* 0x000000aee1e1b208 */ /* 0x000fe40003000000 */
[----:B------:R-:W-:Y:S02]  /*6550*/  FSETP.GE.AND P6, PT, R149, RZ, PT ;  /* 0x000000ff9500720b */ /* 0x000fe40003fc6000 */
[----:B------:R-:W-:Y:S01]  /*6560*/  SEL R149, R23, RZ, P5 ;  /* 0x000000ff17957207 */ /* 0x000fe20002800000 */
[----:B------:R-:W-:Y:S01]  /*6570*/  IMAD.U32 R151, R20, 0x10000, RZ ;  /* 0x0001000014977824 */ /* 0x000fe200078e00ff */
[----:B------:R-:W-:Y:S01]  /*6580*/  FSETP.NAN.AND P3, PT, R226, R226, PT ;  /* 0x000000e2e200720b */ /* 0x000fe20003f68000 */
[----:B------:R-:W-:Y:S01]  /*6590*/  IMAD.U32 R150, R150, 0x10000, RZ ;  /* 0x0001000096967824 */ /* 0x000fe200078e00ff */
[----:B------:R-:W-:Y:S01]  /*65a0*/  SEL R27, R22, RZ, !P6 ;  /* 0x000000ff161b7207 */ /* 0x000fe20007000000 */
[----:B------:R-:W-:Y:S01]  /*65b0*/  IMAD.U32 R149, R149, 0x10000, RZ ;  /* 0x0001000095957824 */ /* 0x000fe200078e00ff */
[----:B------:R-:W-:Y:S01]  /*65c0*/  FSETP.GTU.AND P6, PT, R151, RZ, PT ;  /* 0x000000ff9700720b */ /* 0x000fe20003fcc000 */
[----:B------:R-:W-:Y:S01]  /*65d0*/  FADD R227, RZ, -R150 ;  /* 0x80000096ffe37221 */ /* 0x000fe20000000000 */
[----:B------:R-:W-:-:S02]  /*65e0*/  SEL R148, R148, RZ, !P4 ;  /* 0x000000ff94947207 */ /* 0x000fc40006000000 */
[----:B------:R-:W-:Y:S02]  /*65f0*/  FSETP.GT.AND P4, PT, R226, R149, PT ;  /* 0x00000095e200720b */ /* 0x000fe40003f84000 */
[----:B------:R-:W-:Y:S02]  /*6600*/  PRMT R23, R23, 0x7632, R23 ;  /* 0x0000763217177816 */ /* 0x000fe40000000017 */
[----:B------:R-:W-:Y:S02]  /*6610*/  SEL R150, R20, RZ, P6 ;  /* 0x000000ff14967207 */ /* 0x000fe40003000000 */
[----:B------:R-:W-:Y:S02]  /*6620*/  FSETP.NAN.AND P5, PT, R227, R227, PT ;  /* 0x000000e3e300720b */ /* 0x000fe40003fa8000 */
[----:B------:R-:W-:Y:S01]  /*6630*/  @!P3 FSEL R226, R226, R149, P4 ;  /* 0x00000095e2e2b208 */ /* 0x000fe20002000000 */
[----:B------:R-:W-:Y:S01]  /*6640*/  IMAD.U32 R149, R23, 0x10000, RZ ;  /* 0x0001000017957824 */ /* 0x000fe200078e00ff */
[----:B-----5:R-:W-:Y:S01]  /*6650*/  PRMT R20, R195, 0x7632, R20 ;  /* 0x00007632c3147816 */ /* 0x020fe20000000014 */
[----:B------:R-:W-:-:S02]  /*6660*/  IMAD.U32 R150, R150, 0x10000, RZ ;  /* 0x0001000096967824 */ /* 0x000fc400078e00ff */
[----:B------:R-:W-:Y:S01]  /*6670*/  IMAD.U32 R27, R27, 0x10000, RZ ;  /* 0x000100001b1b7824 */ /* 0x000fe200078e00ff */
[----:B------:R-:W-:Y:S02]  /*6680*/  FSETP.GTU.AND P4, PT, R149, RZ, PT ;  /* 0x000000ff9500720b */ /* 0x000fe40003f8c000 */
[-C--:B------:R-:W-:Y:S01]  /*6690*/  FSETP.GT.AND P3, PT, R227, R150.reuse, PT ;  /* 0x00000096e300720b */ /* 0x080fe20003f64000 */
[----:B------:R-:W-:Y:S01]  /*66a0*/  FADD R229, RZ, -R27 ;  /* 0x8000001bffe57221 */ /* 0x000fe20000000000 */
[----:B------:R-:W-:Y:S01]  /*66b0*/  IMAD.U32 R27, R20, 0x10000, RZ ;  /* 0x00010000141b7824 */ /* 0x000fe200078e00ff */
[----:B------:R-:W-:Y:S02]  /*66c0*/  SEL R23, R23, RZ, P4 ;  /* 0x000000ff17177207 */ /* 0x000fe40002000000 */
[----:B------:R-:W-:Y:S02]  /*66d0*/  @!P5 FSEL R227, R227, R150, P3 ;  /* 0x00000096e3e3d208 */ /* 0x000fe40001800000 */
[----:B------:R-:W-:-:S02]  /*66e0*/  FSETP.GE.AND P5, PT, R27, RZ, PT ;  /* 0x000000ff1b00720b */ /* 0x000fc40003fa6000 */
[----:B------:R-:W-:Y:S01]  /*66f0*/  FSETP.NAN.AND P3, PT, R229, R229, PT ;  /* 0x000000e5e500720b */ /* 0x000fe20003f68000 */
[----:B------:R-:W-:Y:S01]  /*6700*/  IMAD.U32 R150, R23, 0x10000, RZ ;  /* 0x0001000017967824 */ /* 0x000fe200078e00ff */
[----:B------:R-:W-:Y:S01]  /*6710*/  SEL R23, R20, RZ, !P5 ;  /* 0x000000ff14177207 */ /* 0x000fe20006800000 */
[----:B------:R-:W-:Y:S01]  /*6720*/  IMAD.U32 R149, R172, 0x10000, RZ ;  /* 0x00010000ac957824 */ /* 0x000fe200078e00ff */
[----:B------:R-:W-:Y:S01]  /*6730*/  PRMT R20, R87, 0x7632, R20 ;  /* 0x0000763257147816 */ /* 0x000fe20000000014 */
[----:B------:R-:W-:Y:S01]  /*6740*/  IMAD.U32 R148, R148, 0x10000, RZ ;  /* 0x0001000094947824 */ /* 0x000fe200078e00ff */
[----:B------:R-:W-:Y:S01]  /*6750*/  FSETP.GT.AND P5, PT, R229, R150, PT ;  /* 0x00000096e500720b */ /* 0x000fe20003fa4000 */
[----:B------:R-:W-:Y:S01]  /*6760*/  IMAD.U32 R23, R23, 0x10000, RZ ;  /* 0x0001000017177824 */ /* 0x000fe200078e00ff */
[----:B------:R-:W-:Y:S01]  /*6770*/  FSETP.GTU.AND P4, PT, R149, RZ, PT ;  /* 0x000000ff9500720b */ /* 0x000fe20003f8c000 */
[----:B------:R-:W-:Y:S01]  /*6780*/  FADD R228, RZ, -R148 ;  /* 0x80000094ffe47221 */ /* 0x000fe20000000000 */
[----:B------:R-:W-:Y:S01]  /*6790*/  IMAD.U32 R27, R20, 0x10000, RZ ;  /* 0x00010000141b7824 */ /* 0x000fe200078e00ff */
[----:B------:R-:W-:Y:S01]  /*67a0*/  ISETP.LT.AND P2, PT, R247, 0xc00, !P0 ;  /* 0x00000c00f700780c */ /* 0x000fe20004741270 */
[----:B------:R-:W-:Y:S01]  /*67b0*/  FADD R230, RZ, -R23 ;  /* 0x80000017ffe67221 */ /* 0x000fe20000000000 */
[----:B------:R-:W-:-:S02]  /*67c0*/  SEL R172, R172, RZ, P4 ;  /* 0x000000ffacac7207 */ /* 0x000fc40002000000 */
[----:B------:R-:W-:Y:S01]  /*67d0*/  @!P3 FSEL R229, R229, R150, P5 ;  /* 0x00000096e5e5b208 */ /* 0x000fe20002800000 */
[----:B------:R-:W-:Y:S01]  /*67e0*/  IMAD.U32 R151, R195, 0x10000, RZ ;  /* 0x00010000c3977824 */ /* 0x000fe200078e00ff */
[----:B------:R-:W-:Y:S02]  /*67f0*/  FSETP.NAN.AND P3, PT, R228, R228, PT ;  /* 0x000000e4e400720b */ /* 0x000fe40003f68000 */
[----:B------:R-:W-:Y:S01]  /*6800*/  FSETP.GTU.AND P5, PT, R27, RZ, PT ;  /* 0x000000ff1b00720b */ /* 0x000fe20003fac000 */
[----:B------:R-:W-:Y:S01]  /*6810*/  IMAD.U32 R27, R172, 0x10000, RZ ;  /* 0x00010000ac1b7824 */ /* 0x000fe200078e00ff */
[----:B------:R-:W-:Y:S02]  /*6820*/  FSETP.NAN.AND P4, PT, R230, R230, PT ;  /* 0x000000e6e600720b */ /* 0x000fe40003f88000 */
[----:B------:R-:W-:Y:S01]  /*6830*/  SEL R23, R20, RZ, P5 ;  /* 0x000000ff14177207 */ /* 0x000fe20002800000 */
[----:B------:R-:W-:Y:S01]  /*6840*/  CS2R R148, SRZ ;  /* 0x0000000000947805 */ /* 0x000fe2000001ff00 */
[----:B------:R-:W-:-:S02]  /*6850*/  FSETP.GE.AND P6, PT, R151, RZ, PT ;  /* 0x000000ff9700720b */ /* 0x000fc40003fc6000 */
[----:B------:R-:W-:Y:S01]  /*6860*/  CS2R R150, SRZ ;  /* 0x0000000000967805 */ /* 0x000fe2000001ff00 */
[CC--:B------:R-:W-:Y:S01]  /*6870*/  FSETP.GT.AND P5, PT, R228.reuse, R27.reuse, PT ;  /* 0x0000001be400720b */ /* 0x0c0fe20003fa4000 */
[----:B------:R-:W-:Y:S01]  /*6880*/  IMAD.U32 R23, R23, 0x10000, RZ ;  /* 0x0001000017177824 */ /* 0x000fe200078e00ff */
[----:B------:R-:W-:Y:S02]  /*6890*/  SEL R195, R195, RZ, !P6 ;  /* 0x000000ffc3c37207 */ /* 0x000fe40007000000 */
[----:B------:R-:W-:Y:S01]  /*68a0*/  @!P3 FSEL R228, R228, R27, P5 ;  /* 0x0000001be4e4b208 */ /* 0x000fe20002800000 */
[----:B------:R-:W4:Y:S01]  /*68b0*/  @P2 LDG.E.EL.128 R148, [R196.64] ;  /* 0x00000006c4942981 */ /* 0x000f22000c2e1d00 */
[-C--:B------:R-:W-:Y:S02]  /*68c0*/  FSETP.GT.AND P5, PT, R230, R23.reuse, PT ;  /* 0x00000017e600720b */ /* 0x080fe40003fa4000 */
[C---:B------:R-:W-:Y:S01]  /*68d0*/  PRMT R21, R194.reuse, 0x7632, R21 ;  /* 0x00007632c2157816 */ /* 0x040fe20000000015 */
[----:B------:R-:W-:Y:S01]  /*68e0*/  IMAD.U32 R27, R194, 0x10000, RZ ;  /* 0x00010000c21b7824 */ /* 0x000fe200078e00ff */
[----:B------:R-:W-:Y:S01]  /*68f0*/  @!P4 FSEL R230, R230, R23, P5 ;  /* 0x00000017e6e6c208 */ /* 0x000fe20002800000 */
[----:B------:R-:W-:-:S02]  /*6900*/  IMAD.U32 R23, R87, 0x10000, RZ ;  /* 0x0001000057177824 */ /* 0x000fc400078e00ff */
[----:B------:R-:W-:Y:S02]  /*6910*/  IMAD.U32 R195, R195, 0x10000, RZ ;  /* 0x00010000c3c37824 */ /* 0x000fe400078e00ff */
[----:B------:R-:W-:Y:S01]  /*6920*/  IMAD.U32 R172, R21, 0x10000, RZ ;  /* 0x0001000015ac7824 */ /* 0x000fe200078e00ff */
[----:B------:R-:W-:Y:S01]  /*6930*/  FSETP.GE.AND P3, PT, R27, RZ, PT ;  /* 0x000000ff1b00720b */ /* 0x000fe20003f66000 */
[----:B------:R-:W-:Y:S01]  /*6940*/  FADD R231, RZ, -R195 ;  /* 0x800000c3ffe77221 */ /* 0x000fe20000000000 */
[----:B------:R-:W-:Y:S02]  /*6950*/  FSETP.GTU.AND P6, PT, R23, RZ, PT ;  /* 0x000000ff1700720b */ /* 0x000fe40003fcc000 */
[----:B------:R-:W-:Y:S01]  /*6960*/  FSETP.GE.AND P5, PT, R172, RZ, PT ;  /* 0x000000ffac00720b */ /* 0x000fe20003fa6000 */
[----:B------:R-:W-:Y:S01]  /*6970*/  IMAD.U32 R172, R86, 0x10000, RZ ;  /* 0x0001000056ac7824 */ /* 0x000fe200078e00ff */
[----:B------:R-:W-:Y:S02]  /*6980*/  SEL R194, R194, RZ, !P3 ;  /* 0x000000ffc2c27207 */ /* 0x000fe40005800000 */
[----:B------:R-:W-:-:S02]  /*6990*/  SEL R87, R87, RZ, P6 ;  /* 0x000000ff57577207 */ /* 0x000fc40003000000 */
[----:B------:R-:W-:Y:S02]  /*69a0*/  FSETP.NAN.AND P3, PT, R231, R231, PT ;  /* 0x000000e7e700720b */ /* 0x000fe40003f68000 */
[----:B------:R-:W-:Y:S01]  /*69b0*/  FSETP.GTU.AND P4, PT, R172, RZ, PT ;  /* 0x000000ffac00720b */ /* 0x000fe20003f8c000 */
[----:B------:R-:W-:Y:S01]  /*69c0*/  IMAD.U32 R172, R87, 0x10000, RZ ;  /* 0x0001000057ac7824 */ /* 0x000fe200078e00ff */
[----:B------:R-:W-:-:S04]  /*69d0*/  PRMT R20, R86, 0x7632, R20 ;  /* 0x0000763256147816 */ /* 0x000fc80000000014 */
[-C--:B------:R-:W-:Y:S01]  /*69e0*/  FSETP.GT.AND P6, PT, R231, R172.reuse, PT ;  /* 0x000000ace700720b */ /* 0x080fe20003fc4000 */
[----:B------:R-:W-:Y:S01]  /*69f0*/  CS2R R174, SRZ ;  /* 0x0000000000ae7805 */ /* 0x000fe2000001ff00 */
[----:B------:R-:W-:Y:S01]  /*6a00*/  SEL R23, R21, RZ, !P5 ;  /* 0x000000ff15177207 */ /* 0x000fe20006800000 */
[----:B------:R-:W-:Y:S02]  /*6a10*/  IMAD.U32 R27, R20, 0x10000, RZ ;  /* 0x00010000141b7824 */ /* 0x000fe400078e00ff */
[----:B------:R-:W-:Y:S02]  /*6a20*/  @!P3 FSEL R231, R231, R172, P6 ;  /* 0x000000ace7e7b208 */ /* 0x000fe40003000000 */
[----:B------:R-:W-:Y:S01]  /*6a30*/  CS2R R172, SRZ ;  /* 0x0000000000ac7805 */ /* 0x000fe2000001ff00 */
[----:B------:R-:W-:Y:S01]  /*6a40*/  IMAD.U32 R23, R23, 0x10000, RZ ;  /* 0x0001000017177824 */ /* 0x000fe200078e00ff */
[----:B------:R-:W-:Y:S02]  /*6a50*/  FSETP.GTU.AND P5, PT, R27, RZ, PT ;  /* 0x000000ff1b00720b */ /* 0x000fe40003fac000 */
[----:B------:R-:W-:-:S02]  /*6a60*/  SHF.R.U32.HI R27, RZ, 0x5, R94 ;  /* 0x00000005ff1b7819 */ /* 0x000fc4000001165e */
[----:B------:R-:W5:Y:S01]  /*6a70*/  @P1 LDG.E.EL.128 R172, [R196.64] ;  /* 0x00000006c4ac1981 */ /* 0x000f62000c2e1d00 */
[----:B------:R-:W-:Y:S01]  /*6a80*/  FADD R232, RZ, -R23 ;  /* 0x80000017ffe87221 */ /* 0x000fe20000000000 */
[----:B------:R-:W-:Y:S01]  /*6a90*/  IMAD.U32 R194, R194, 0x10000, RZ ;  /* 0x00010000c2c27824 */ /* 0x000fe200078e00ff */
[----:B------:R-:W-:Y:S02]  /*6aa0*/  SGXT.U32 R23, R27, 0x3 ;  /* 0x000000031b17781a */ /* 0x000fe40000000000 */
[----:B------:R-:W-:Y:S02]  /*6ab0*/  SEL R86, R86, RZ, P4 ;  /* 0x000000ff56567207 */ /* 0x000fe40002000000 */
[----:B------:R-:W-:Y:S01]  /*6ac0*/  SEL R27, R20, RZ, P5 ;  /* 0x000000ff141b7207 */ /* 0x000fe20002800000 */
[----:B------:R-:W-:Y:S01]  /*6ad0*/  FADD R233, RZ, -R194 ;  /* 0x800000c2ffe97221 */ /* 0x000fe20000000000 */
[----:B------:R-:W-:Y:S01]  /*6ae0*/  FSETP.NAN.AND P4, PT, R232, R232, PT ;  /* 0x000000e8e800720b */ /* 0x000fe20003f88000 */
[----:B------:R-:W-:Y:S01]  /*6af0*/  CS2R R176, SRZ ;  /* 0x0000000000b07805 */ /* 0x000fe2000001ff00 */
[----:B------:R-:W-:Y:S01]  /*6b00*/  CS2R R178, SRZ ;  /* 0x0000000000b27805 */ /* 0x000fe2000001ff00 */
[----:B------:R-:W-:Y:S01]  /*6b10*/  IMAD.U32 R27, R27, 0x10000, RZ ;  /* 0x000100001b1b7824 */ /* 0x000fe200078e00ff */
[----:B------:R-:W-:-:S02]  /*6b20*/  FSETP.NAN.AND P5, PT, R233, R233, PT ;  /* 0x000000e9e900720b */ /* 0x000fc40003fa8000 */
[----:B------:R-:W-:Y:S02]  /*6b30*/  LOP3.LUT R157, R23, R248, RZ, 0xfc, !PT ;  /* 0x000000f8179d7212 */ /* 0x000fe400078efcff */
[----:B------:R-:W4:Y:S01]  /*6b40*/  @P1 LDG.E.EL.128 R176, [R18.64] ;  /* 0x0000000612b01981 */ /* 0x000f22000c2e1d00 */
[-C--:B------:R-:W-:Y:S01]  /*6b50*/  FSETP.GT.AND P3, PT, R232, R27.reuse, PT ;  /* 0x0000001be800720b */ /* 0x080fe20003f64000 */
[----:B------:R-:W-:Y:S01]  /*6b60*/  IMAD.U32 R23, R119, 0x10000, RZ ;  /* 0x0001000077177824 */ /* 0x000fe200078e00ff */
[----:B------:R-:W-:Y:S01]  /*6b70*/  PRMT R236, R193, 0x7632, R236 ;  /* 0x00007632c1ec7816 */ /* 0x000fe200000000ec */
[----:B------:R-:W-:Y:S01]  /*6b80*/  IMAD.U32 R86, R86, 0x10000, RZ ;  /* 0x0001000056567824 */ /* 0x000fe200078e00ff */
[----:B------:R-:W-:Y:S02]  /*6b90*/  @!P4 FSEL R232, R232, R27, P3 ;  /* 0x0000001be8e8c208 */ /* 0x000fe40001800000 */
[----:B------:R-:W-:Y:S01]  /*6ba0*/  FSETP.GE.AND P3, PT, R23, RZ, PT ;  /* 0x000000ff1700720b */ /* 0x000fe20003f66000 */
[----:B------:R-:W-:Y:S01]  /*6bb0*/  IMAD.U32 R27, R236, 0x10000, RZ ;  /* 0x00010000ec1b7824 */ /* 0x000fe200078e00ff */
[-C--:B------:R-:W-:Y:S01]  /*6bc0*/  FSETP.GT.AND P6, PT, R233, R86.reuse, PT ;  /* 0x00000056e900720b */ /* 0x080fe20003fc4000 */
[----:B------:R-:W-:Y:S01]  /*6bd0*/  IMAD.U32 R23, R192, 0x10000, RZ ;  /* 0x00010000c0177824 */ /* 0x000fe200078e00ff */
[----:B------:R-:W-:Y:S01]  /*6be0*/  CS2R R188, SRZ ;  /* 0x0000000000bc7805 */ /* 0x000fe2000001ff00 */
[----:B------:R-:W-:Y:S01]  /*6bf0*/  IMAD.U32 R87, R193, 0x10000, RZ ;  /* 0x00010000c1577824 */ /* 0x000fe200078e00ff */
[----:B------:R-:W-:Y:S01]  /*6c00*/  @!P5 FSEL R233, R233, R86, P6 ;  /* 0x00000056e9e9d208 */ /* 0x000fe20003000000 */
[----:B------:R-:W-:Y:S01]  /*6c10*/  CS2R R190, SRZ ;  /* 0x0000000000be7805 */ /* 0x000fe2000001ff00 */
[----:B------:R-:W-:-:S02]  /*6c20*/  FSETP.GE.AND P1, PT, R27, RZ, PT ;  /* 0x000000ff1b00720b */ /* 0x000fc40003f26000 */
[----:B------:R-:W-:Y:S02]  /*6c30*/  FSETP.GE.AND P5, PT, R23, RZ, PT ;  /* 0x000000ff1700720b */ /* 0x000fe40003fa6000 */
[----:B------:R-:W-:Y:S01]  /*6c40*/  PRMT R23, R26, 0x7632, R23 ;  /* 0x000076321a177816 */ /* 0x000fe20000000017 */
[----:B------:R-:W4:Y:S01]  /*6c50*/  @P2 LDG.E.EL.128 R188, [R196.64+0x10] ;  /* 0x00001006c4bc2981 */ /* 0x000f22000c2e1d00 */
[----:B------:R-:W-:Y:S02]  /*6c60*/  PRMT R26, R85, 0x7632, R26 ;  /* 0x00007632551a7816 */ /* 0x000fe4000000001a */
[----:B------:R-:W-:Y:S02]  /*6c70*/  SEL R236, R236, RZ, !P1 ;  /* 0x000000ffecec7207 */ /* 0x000fe40004800000 */
[----:B------:R-:W-:Y:S01]  /*6c80*/  FSETP.GE.AND P4, PT, R87, RZ, PT ;  /* 0x000000ff5700720b */ /* 0x000fe20003f86000 */
[----:B------:R-:W-:Y:S02]  /*6c90*/  IMAD.U32 R87, R23, 0x10000, RZ ;  /* 0x0001000017577824 */ /* 0x000fe400078e00ff */
[----:B------:R-:W-:Y:S01]  /*6ca0*/  IMAD.U32 R27, R26, 0x10000, RZ ;  /* 0x000100001a1b7824 */ /* 0x000fe200078e00ff */
[----:B------:R-:W-:Y:S01]  /*6cb0*/  SEL R235, R193, RZ, !P4 ;  /* 0x000000ffc1eb7207 */ /* 0x000fe20006000000 */
[----:B------:R-:W-:Y:S01]  /*6cc0*/  IMAD.U32 R236, R236, 0x10000, RZ ;  /* 0x00010000ecec7824 */ /* 0x000fe200078e00ff */
[----:B------:R-:W-:Y:S01]  /*6cd0*/  FSETP.GE.AND P6, PT, R87, RZ, PT ;  /* 0x000000ff5700720b */ /* 0x000fe20003fc6000 */
[----:B------:R-:W-:Y:S01]  /*6ce0*/  IMAD.U32 R86, R85, 0x10000, RZ ;  /* 0x0001000055567824 */ /* 0x000fe200078e00ff */
[----:B------:R-:W-:Y:S01]  /*6cf0*/  FSETP.GTU.AND P4, PT, R27, RZ, PT ;  /* 0x000000ff1b00720b */ /* 0x000fe20003f8c000 */
[----:B------:R-:W-:Y:S01]  /*6d00*/  FADD R236, RZ, -R236 ;  /* 0x800000ecffec7221 */ /* 0x000fe20000000000 */
[----:B------:R-:W-:Y:S01]  /*6d10*/  IMAD.U32 R235, R235, 0x10000, RZ ;  /* 0x00010000ebeb7824 */ /* 0x000fe200078e00ff */
[----:B------:R-:W-:-:S02]  /*6d20*/  PRMT R239, R192, 0x7632, R239 ;  /* 0x00007632c0ef7816 */ /* 0x000fc400000000ef */
[----:B------:R-:W-:Y:S01]  /*6d30*/  SEL R23, R23, RZ, !P6 ;  /* 0x000000ff17177207 */ /* 0x000fe20007000000 */
[----:B------:R-:W-:Y:S01]  /*6d40*/  FADD R235, RZ, -R235 ;  /* 0x800000ebffeb7221 */ /* 0x000fe20000000000 */
[----:B------:R-:W-:Y:S02]  /*6d50*/  SEL R26, R26, RZ, P4 ;  /* 0x000000ff1a1a7207 */ /* 0x000fe40002000000 */
[----:B------:R-:W-:Y:S02]  /*6d60*/  FSETP.GTU.AND P1, PT, R86, RZ, PT ;  /* 0x000000ff5600720b */ /* 0x000fe40003f2c000 */
[----:B------:R-:W-:Y:S01]  /*6d70*/  FSETP.NAN.AND P6, PT, R236, R236, PT ;  /* 0x000000ecec00720b */ /* 0x000fe20003fc8000 */
[----:B------:R-:W-:Y:S01]  /*6d80*/  IMAD.U32 R27, R239, 0x10000, RZ ;  /* 0x00010000ef1b7824 */ /* 0x000fe200078e00ff */
[----:B------:R-:W-:Y:S01]  /*6d90*/  SEL R85, R85, RZ, P1 ;  /* 0x000000ff55557207 */ /* 0x000fe20000800000 */
[----:B------:R-:W-:Y:S01]  /*6da0*/  IMAD.U32 R26, R26, 0x10000, RZ ;  /* 0x000100001a1a7824 */ /* 0x000fe200078e00ff */
[----:B------:R-:W-:-:S02]  /*6db0*/  FSETP.NAN.AND P1, PT, R235, R235, PT ;  /* 0x000000ebeb00720b */ /* 0x000fc40003f28000 */
[----:B------:R-:W-:Y:S01]  /*6dc0*/  PRMT R21, R22, 0x7632, R21 ;  /* 0x0000763216157816 */ /* 0x000fe20000000015 */
[----:B------:R-:W-:Y:S01]  /*6dd0*/  IMAD.U32 R22, R85, 0x10000, RZ ;  /* 0x0001000055167824 */ /* 0x000fe200078e00ff */
[----:B------:R-:W-:Y:S02]  /*6de0*/  SEL R238, R192, RZ, !P5 ;  /* 0x000000ffc0ee7207 */ /* 0x000fe40006800000 */
[----:B------:R-:W-:Y:S01]  /*6df0*/  FSETP.GE.AND P4, PT, R27, RZ, PT ;  /* 0x000000ff1b00720b */ /* 0x000fe20003f86000 */
[----:B------:R-:W-:Y:S01]  /*6e00*/  IMAD.U32 R27, R21, 0x10000, RZ ;  /* 0x00010000151b7824 */ /* 0x000fe200078e00ff */
[-C--:B------:R-:W-:Y:S01]  /*6e10*/  FSETP.GT.AND P5, PT, R236, R26.reuse, PT ;  /* 0x0000001aec00720b */ /* 0x080fe20003fa4000 */
[----:B------:R-:W-:Y:S01]  /*6e20*/  IMAD.U32 R23, R23, 0x10000, RZ ;  /* 0x0001000017177824 */ /* 0x000fe200078e00ff */
[----:B------:R-:W-:Y:S02]  /*6e30*/  ISETP.LT.AND P0, PT, R28, 0xc00, !P0 ;  /* 0x00000c001c00780c */ /* 0x000fe40004701270 */
[----:B------:R-:W-:Y:S01]  /*6e40*/  @!P6 FSEL R236, R236, R26, P5 ;  /* 0x0000001aecece208 */ /* 0x000fe20002800000 */
[----:B------:R-:W-:Y:S01]  /*6e50*/  FADD R237, RZ, -R23 ;  /* 0x80000017ffed7221 */ /* 0x000fe20000000000 */
[----:B------:R-:W-:-:S02]  /*6e60*/  FSETP.GT.AND P5, PT, R235, R22, PT ;  /* 0x00000016eb00720b */ /* 0x000fc40003fa4000 */
[----:B------:R-:W-:Y:S01]  /*6e70*/  FSETP.GTU.AND P6, PT, R27, RZ, PT ;  /* 0x000000ff1b00720b */ /* 0x000fe20003fcc000 */
[----:B------:R-:W-:Y:S01]  /*6e80*/  CS2R R192, SRZ ;  /* 0x0000000000c07805 */ /* 0x000fe2000001ff00 */
[----:B------:R-:W-:Y:S01]  /*6e90*/  @!P1 FSEL R235, R235, R22, P5 ;  /* 0x00000016ebeb9208 */ /* 0x000fe20002800000 */
[----:B------:R-:W-:Y:S01]  /*6ea0*/  CS2R R194, SRZ ;  /* 0x0000000000c27805 */ /* 0x000fe2000001ff00 */
[----:B------:R-:W-:Y:S02]  /*6eb0*/  SEL R22, R21, RZ, P6 ;  /* 0x000000ff15167207 */ /* 0x000fe40003000000 */
[----:B------:R-:W-:Y:S02]  /*6ec0*/  PRMT R20, R84, 0x7632, R20 ;  /* 0x0000763254147816 */ /* 0x000fe40000000014 */
[----:B------:R-:W-:Y:S02]  /*6ed0*/  FSETP.NAN.AND P5, PT, R237, R237, PT ;  /* 0x000000eded00720b */ /* 0x000fe40003fa8000 */
[----:B------:R-:W-:Y:S01]  /*6ee0*/  SEL R239, R239, RZ, !P4 ;  /* 0x000000ffefef7207 */ /* 0x000fe20006000000 */
[----:B------:R-:W-:Y:S01]  /*6ef0*/  IMAD.U32 R22, R22, 0x10000, RZ ;  /* 0x0001000016167824 */ /* 0x000fe200078e00ff */
[----:B------:R-:W5:Y:S01]  /*6f00*/  @P0 LDG.E.EL.128 R192, [R196.64] ;  /* 0x00000006c4c00981 */ /* 0x000f62000c2e1d00 */
[----:B------:R-:W-:-:S02]  /*6f10*/  IMAD.U32 R23, R20, 0x10000, RZ ;  /* 0x0001000014177824 */ /* 0x000fc400078e00ff */
[----:B------:R-:W-:Y:S01]  /*6f20*/  IMAD.U32 R239, R239, 0x10000, RZ ;  /* 0x00010000efef7824 */ /* 0x000fe200078e00ff */
[-C--:B------:R-:W-:Y:S02]  /*6f30*/  FSETP.GT.AND P4, PT, R237, R22.reuse, PT ;  /* 0x00000016ed00720b */ /* 0x080fe40003f84000 */
[----:B------:R-:W-:Y:S01]  /*6f40*/  FSETP.GTU.AND P1, PT, R23, RZ, PT ;  /* 0x000000ff1700720b */ /* 0x000fe20003f2c000 */
[----:B------:R-:W-:Y:S01]  /*6f50*/  FADD R239, RZ, -R239 ;  /* 0x800000efffef7221 */ /* 0x000fe20000000000 */
[----:B------:R-:W-:Y:S01]  /*6f60*/  IMAD.U32 R26, R84, 0x10000, RZ ;  /* 0x00010000541a7824 */ /* 0x000fe200078e00ff */
[----:B------:R-:W-:Y:S01]  /*6f70*/  @!P5 FSEL R237, R237, R22, P4 ;  /* 0x00000016ededd208 */ /* 0x000fe20002000000 */
[----:B------:R-:W-:Y:S01]  /*6f80*/  IMAD.U32 R238, R238, 0x10000, RZ ;  /* 0x00010000eeee7824 */ /* 0x000fe200078e00ff */
[----:B------:R-:W-:Y:S02]  /*6f90*/  SEL R22, R20, RZ, P1 ;  /* 0x000000ff14167207 */ /* 0x000fe40000800000 */
[----:B------:R-:W-:Y:S01]  /*6fa0*/  FSETP.NAN.AND P4, PT, R239, R239, PT ;  /* 0x000000efef00720b */ /* 0x000fe20003f88000 */
[----:B------:R-:W-:Y:S01]  /*6fb0*/  FADD R238, RZ, -R238 ;  /* 0x800000eeffee7221 */ /* 0x000fe20000000000 */
[----:B------:R-:W-:Y:S01]  /*6fc0*/  FSETP.GTU.AND P6, PT, R26, RZ, PT ;  /* 0x000000ff1a00720b */ /* 0x000fe20003fcc000 */
[----:B------:R-:W-:Y:S01]  /*6fd0*/  IMAD.U32 R22, R22, 0x10000, RZ ;  /* 0x0001000016167824 */ /* 0x000fe200078e00ff */
[----:B--2---:R-:W-:Y:S01]  /*6fe0*/  PRMT R240, R123, 0x7632, R240 ;  /* 0x000076327bf07816 */ /* 0x004fe200000000f0 */
[----:B------:R-:W-:Y:S01]  /*6ff0*/  CS2R R86, SRZ ;  /* 0x0000000000567805 */ /* 0x000fe2000001ff00 */
[----:B------:R-:W-:-:S02]  /*7000*/  SEL R26, R84, RZ, P6 ;  /* 0x000000ff541a7207 */ /* 0x000fc40003000000 */
[----:B------:R-:W-:Y:S01]  /*7010*/  CS2R R84, SRZ ;  /* 0x0000000000547805 */ /* 0x000fe2000001ff00 */
[----:B------:R-:W-:Y:S01]  /*7020*/  FSETP.NAN.AND P1, PT, R238, R238, PT ;  /* 0x000000eeee00720b */ /* 0x000fe20003f28000 */
[----:B------:R-:W-:Y:S01]  /*7030*/  IMAD.U32 R27, R240, 0x10000, RZ ;  /* 0x00010000f01b7824 */ /* 0x000fe200078e00ff */
[-C--:B------:R-:W-:Y:S01]  /*7040*/  FSETP.GT.AND P5, PT, R239, R22.reuse, PT ;  /* 0x00000016ef00720b */ /* 0x080fe20003fa4000 */
[----:B------:R-:W-:Y:S02]  /*7050*/  IMAD.U32 R23, R123, 0x10000, RZ ;  /* 0x000100007b177824 */ /* 0x000fe400078e00ff */
[----:B------:R-:W-:Y:S01]  /*7060*/  IMAD.U32 R26, R26, 0x10000, RZ ;  /* 0x000100001a1a7824 */ /* 0x000fe200078e00ff */
[----:B------:R-:W-:Y:S01]  /*7070*/  @!P4 FSEL R239, R239, R22, P5 ;  /* 0x00000016efefc208 */ /* 0x000fe20002800000 */
[----:B------:R-:W2:Y:S01]  /*7080*/  @P0 LDG.E.EL.128 R84, [R18.64] ;  /* 0x0000000612540981 */ /* 0x000ea2000c2e1d00 */
[----:B------:R-:W-:Y:S02]  /*7090*/  FSETP.GE.AND P5, PT, R27, RZ, PT ;  /* 0x000000ff1b00720b */ /* 0x000fe40003fa6000 */
[----:B------:R-:W-:-:S02]  /*70a0*/  FSETP.GE.AND P6, PT, R23, RZ, PT ;  /* 0x000000ff1700720b */ /* 0x000fc40003fc6000 */
[----:B------:R-:W-:Y:S02]  /*70b0*/  PRMT R23, R127, 0x7632, R23 ;  /* 0x000076327f177816 */ /* 0x000fe40000000017 */
[-C--:B------:R-:W-:Y:S02]  /*70c0*/  FSETP.GT.AND P4, PT, R238, R26.reuse, PT ;  /* 0x0000001aee00720b */ /* 0x080fe40003f84000 */
[----:B------:R-:W-:Y:S01]  /*70d0*/  SEL R240, R240, RZ, !P5 ;  /* 0x000000fff0f07207 */ /* 0x000fe20006800000 */
[----:B------:R-:W-:Y:S01]  /*70e0*/  IMAD.U32 R22, R122, 0x10000, RZ ;  /* 0x000100007a167824 */ /* 0x000fe200078e00ff */
[----:B------:R-:W-:Y:S01]  /*70f0*/  @!P1 FSEL R238, R238, R26, P4 ;  /* 0x0000001aeeee9208 */ /* 0x000fe20002000000 */
[----:B------:R-:W-:Y:S01]  /*7100*/  IMAD.U32 R26, R23, 0x10000, RZ ;  /* 0x00010000171a7824 */ /* 0x000fe200078e00ff */
[----:B------:R-:W-:Y:S01]  /*7110*/  PRMT R27, R122, 0x7632, R27 ;  /* 0x000076327a1b7816 */ /* 0x000fe2000000001b */
[----:B------:R-:W-:Y:S01]  /*7120*/  IMAD.U32 R240, R240, 0x10000, RZ ;  /* 0x00010000f0f07824 */ /* 0x000fe200078e00ff */
[----:B------:R-:W-:-:S02]  /*7130*/  FSETP.GE.AND P5, PT, R22, RZ, PT ;  /* 0x000000ff1600720b */ /* 0x000fc40003fa6000 */
[----:B------:R-:W-:Y:S01]  /*7140*/  FSETP.GTU.AND P1, PT, R26, RZ, PT ;  /* 0x000000ff1a00720b */ /* 0x000fe20003f2c000 */
[----:B------:R-:W-:Y:S01]  /*7150*/  FADD R240, RZ, -R240 ;  /* 0x800000f0fff07221 */ /* 0x000fe20000000000 */
[----:B------:R-:W-:Y:S01]  /*7160*/  IMAD.U32 R22, R27, 0x10000, RZ ;  /* 0x000100001b167824 */ /* 0x000fe200078e00ff */
[----:B------:R-:W-:Y:S02]  /*7170*/  SEL R241, R123, RZ, !P6 ;  /* 0x000000ff7bf17207 */ /* 0x000fe40007000000 */
[----:B------:R-:W-:Y:S02]  /*7180*/  SEL R23, R23, RZ, P1 ;  /* 0x000000ff17177207 */ /* 0x000fe40000800000 */
[----:B------:R-:W-:Y:S02]  /*7190*/  FSETP.NAN.AND P1, PT, R240, R240, PT ;  /* 0x000000f0f000720b */ /* 0x000fe40003f28000 */
[----:B------:R-:W-:Y:S01]  /*71a0*/  FSETP.GE.AND P4, PT, R22, RZ, PT ;  /* 0x000000ff1600720b */ /* 0x000fe20003f86000 */
[----:B------:R-:W-:Y:S01]  /*71b0*/  IMAD.U32 R22, R127, 0x10000, RZ ;  /* 0x000100007f167824 */ /* 0x000fe200078e00ff */
[----:B------:R-:W-:Y:S01]  /*71c0*/  PRMT R20, R126, 0x7632, R20 ;  /* 0x000076327e147816 */ /* 0x000fe20000000014 */
[----:B------:R-:W-:Y:S01]  /*71d0*/  IMAD.U32 R23, R23, 0x10000, RZ ;  /* 0x0001000017177824 */ /* 0x000fe200078e00ff */
[----:B------:R-:W-:Y:S01]  /*71e0*/  SEL R27, R27, RZ, !P4 ;  /* 0x000000ff1b1b7207 */ /* 0x000fe20006000000 */
[----:B------:R-:W-:Y:S01]  /*71f0*/  IMAD.U32 R241, R241, 0x10000, RZ ;  /* 0x00010000f1f17824 */ /* 0x000fe200078e00ff */
[----:B------:R-:W-:Y:S01]  /*7200*/  FSETP.GTU.AND P6, PT, R22, RZ, PT ;  /* 0x000000ff1600720b */ /* 0x000fe20003fcc000 */
[----:B------:R-:W-:Y:S01]  /*7210*/  IMAD.U32 R22, R20, 0x10000, RZ ;  /* 0x0001000014167824 */ /* 0x000fe200078e00ff */
[----:B------:R-:W-:Y:S01]  /*7220*/  SEL R122, R122, RZ, !P5 ;  /* 0x000000ff7a7a7207 */ /* 0x000fe20006800000 */
[----:B------:R-:W-:Y:S01]  /*7230*/  FADD R241, RZ, -R241 ;  /* 0x800000f1fff17221 */ /* 0x000fe20000000000 */
[----:B------:R-:W-:Y:S01]  /*7240*/  FSETP.GT.AND P5, PT, R240, R23, PT ;  /* 0x00000017f000720b */ /* 0x000fe20003fa4000 */
[----:B------:R-:W-:Y:S01]  /*7250*/  IMAD.U32 R27, R27, 0x10000, RZ ;  /* 0x000100001b1b7824 */ /* 0x000fe200078e00ff */
[----:B------:R-:W-:-:S02]  /*7260*/  SEL R123, R127, RZ, P6 ;  /* 0x000000ff7f7b7207 */ /* 0x000fc40003000000 */
[----:B------:R-:W-:Y:S01]  /*7270*/  @!P1 FSEL R240, R240, R23, P5 ;  /* 0x00000017f0f09208 */ /* 0x000fe20002800000 */
[----:B------:R-:W-:Y:S01]  /*7280*/  FADD R127, RZ, -R27 ;  /* 0x8000001bff7f7221 */ /* 0x000fe20000000000 */
[----:B------:R-:W-:Y:S02]  /*7290*/  FSETP.NAN.AND P4, PT, R241, R241, PT ;  /* 0x000000f1f100720b */ /* 0x000fe40003f88000 */
[----:B------:R-:W-:Y:S01]  /*72a0*/  FSETP.GTU.AND P1, PT, R22, RZ, PT ;  /* 0x000000ff1600720b */ /* 0x000fe20003f2c000 */
[----:B------:R-:W-:Y:S01]  /*72b0*/  IMAD.U32 R123, R123, 0x10000, RZ ;  /* 0x000100007b7b7824 */ /* 0x000fe200078e00ff */
[----:B------:R-:W-:Y:S02]  /*72c0*/  FSETP.NAN.AND P5, PT, R127, R127, PT ;  /* 0x0000007f7f00720b */ /* 0x000fe40003fa8000 */
[----:B------:R-:W-:Y:S01]  /*72d0*/  SEL R22, R20, RZ, P1 ;  /* 0x000000ff14167207 */ /* 0x000fe20000800000 */
[----:B------:R-:W-:Y:S01]  /*72e0*/  IMAD.U32 R26, R126, 0x10000, RZ ;  /* 0x000100007e1a7824 */ /* 0x000fe200078e00ff */
[-C--:B------:R-:W-:Y:S01]  /*72f0*/  FSETP.GT.AND P1, PT, R241, R123.reuse, PT ;  /* 0x0000007bf100720b */ /* 0x080fe20003f24000 */
[----:B------:R-:W-:Y:S01]  /*7300*/  IMAD.U32 R122, R122, 0x10000, RZ ;  /* 0x000100007a7a7824 */ /* 0x000fe200078e00ff */
[----:B------:R-:W-:Y:S01]  /*7310*/  PRMT R20, R121, 0x7632, R20 ;  /* 0x0000763279147816 */ /* 0x000fe20000000014 */
[----:B------:R-:W-:Y:S01]  /*7320*/  IMAD.U32 R22, R22, 0x10000, RZ ;  /* 0x0001000016167824 */ /* 0x000fe200078e00ff */
[----:B------:R-:W-:Y:S01]  /*7330*/  FSETP.GTU.AND P6, PT, R26, RZ, PT ;  /* 0x000000ff1a00720b */ /* 0x000fe20003fcc000 */
[----:B------:R-:W-:Y:S01]  /*7340*/  FADD R242, RZ, -R122 ;  /* 0x8000007afff27221 */ /* 0x000fe20000000000 */
[----:B------:R-:W-:Y:S01]  /*7350*/  @!P4 FSEL R241, R241, R123, P1 ;  /* 0x0000007bf1f1c208 */ /* 0x000fe20000800000 */
[----:B------:R-:W-:Y:S01]  /*7360*/  IMAD.U32 R23, R20, 0x10000, RZ ;  /* 0x0001000014177824 */ /* 0x000fe200078e00ff */
[----:B------:R-:W-:Y:S01]  /*7370*/  FSETP.GT.AND P4, PT, R127, R22, PT ;  /* 0x000000167f00720b */ /* 0x000fe20003f84000 */
[----:B------:R-:W-:Y:S01]  /*7380*/  IMAD.U32 R26, R121, 0x10000, RZ ;  /* 0x00010000791a7824 */ /* 0x000fe200078e00ff */
[----:B------:R-:W-:-:S02]  /*7390*/  SEL R126, R126, RZ, P6 ;  /* 0x000000ff7e7e7207 */ /* 0x000fc40003000000 */
[----:B------:R-:W-:Y:S02]  /*73a0*/  FSETP.NAN.AND P1, PT, R242, R242, PT ;  /* 0x000000f2f200720b */ /* 0x000fe40003f28000 */
[----:B------:R-:W-:Y:S02]  /*73b0*/  @!P5 FSEL R127, R127, R22, P4 ;  /* 0x000000167f7fd208 */ /* 0x000fe40002000000 */
[----:B------:R-:W-:Y:S01]  /*73c0*/  FSETP.GE.AND P4, PT, R23, RZ, PT ;  /* 0x000000ff1700720b */ /* 0x000fe20003f86000 */
[----:B------:R-:W-:Y:S01]  /*73d0*/  IMAD.U32 R23, R126, 0x10000, RZ ;  /* 0x000100007e177824 */ /* 0x000fe200078e00ff */
[----:B------:R-:W-:Y:S01]  /*73e0*/  FSETP.GE.AND P6, PT, R26, RZ, PT ;  /* 0x000000ff1a00720b */ /* 0x000fe20003fc6000 */
[----:B------:R-:W-:Y:S01]  /*73f0*/  IMAD.U32 R22, R120, 0x10000, RZ ;  /* 0x0001000078167824 */ /* 0x000fe200078e00ff */
[C---:B------:R-:W-:Y:S02]  /*7400*/  PRMT R26, R125.reuse, 0x7632, R26 ;  /* 0x000076327d1a7816 */ /* 0x040fe4000000001a */
[----:B------:R-:W-:Y:S01]  /*7410*/  SEL R126, R20, RZ, !P4 ;  /* 0x000000ff147e7207 */ /* 0x000fe20006000000 */
[----:B------:R-:W-:Y:S01]  /*7420*/  IMAD.U32 R27, R125, 0x10000, RZ ;  /* 0x000100007d1b7824 */ /* 0x000fe200078e00ff */
[----:B------:R-:W-:-:S02]  /*7430*/  FSETP.GT.AND P5, PT, R242, R23, PT ;  /* 0x00000017f200720b */ /* 0x000fc40003fa4000 */
[----:B------:R-:W-:Y:S01]  /*7440*/  FSETP.GE.AND P4, PT, R22, RZ, PT ;  /* 0x000000ff1600720b */ /* 0x000fe20003f86000 */
[----:B------:R-:W-:Y:S01]  /*7450*/  IMAD.U32 R22, R26, 0x10000, RZ ;  /* 0x000100001a167824 */ /* 0x000fe200078e00ff */
[----:B------:R-:W-:Y:S01]  /*7460*/  PRMT R21, R120, 0x7632, R21 ;  /* 0x0000763278157816 */ /* 0x000fe20000000015 */
[----:B------:R-:W-:Y:S01]  /*7470*/  IMAD.U32 R126, R126, 0x10000, RZ ;  /* 0x000100007e7e7824 */ /* 0x000fe200078e00ff */
[----:B------:R-:W-:Y:S02]  /*7480*/  @!P1 FSEL R242, R242, R23, P5 ;  /* 0x00000017f2f29208 */ /* 0x000fe40002800000 */
[----:B------:R-:W-:Y:S01]  /*7490*/  PRMT R20, R119, 0x7632, R20 ;  /* 0x0000763277147816 */ /* 0x000fe20000000014 */
[----:B------:R-:W-:Y:S01]  /*74a0*/  FADD R126, RZ, -R126 ;  /* 0x8000007eff7e7221 */ /* 0x000fe20000000000 */
[----:B------:R-:W-:Y:S02]  /*74b0*/  FSETP.GTU.AND P1, PT, R27, RZ, PT ;  /* 0x000000ff1b00720b */ /* 0x000fe40003f2c000 */
[----:B------:R-:W-:Y:S01]  /*74c0*/  FSETP.GTU.AND P5, PT, R22, RZ, PT ;  /* 0x000000ff1600720b */ /* 0x000fe20003fac000 */
[----:B------:R-:W-:Y:S01]  /*74d0*/  IMAD.U32 R22, R21, 0x10000, RZ ;  /* 0x0001000015167824 */ /* 0x000fe200078e00ff */
[----:B------:R-:W-:Y:S01]  /*74e0*/  SEL R27, R121, RZ, !P6 ;  /* 0x000000ff791b7207 */ /* 0x000fe20007000000 */
[----:B------:R-:W-:Y:S01]  /*74f0*/  IMAD.U32 R23, R20, 0x10000, RZ ;  /* 0x0001000014177824 */ /* 0x000fe200078e00ff */
[----:B------:R-:W-:-:S02]  /*7500*/  SEL R26, R26, RZ, P5 ;  /* 0x000000ff1a1a7207 */ /* 0x000fc40002800000 */
[----:B------:R-:W-:Y:S01]  /*7510*/  FSETP.NAN.AND P5, PT, R126, R126, PT ;  /* 0x0000007e7e00720b */ /* 0x000fe20003fa8000 */
[----:B------:R-:W-:Y:S01]  /*7520*/  IMAD.U32 R27, R27, 0x10000, RZ ;  /* 0x000100001b1b7824 */ /* 0x000fe200078e00ff */
[----:B------:R-:W-:Y:S02]  /*7530*/  FSETP.GE.AND P6, PT, R22, RZ, PT ;  /* 0x000000ff1600720b */ /* 0x000fe40003fc6000 */
[----:B------:R-:W-:Y:S01]  /*7540*/  SEL R22, R125, RZ, P1 ;  /* 0x000000ff7d167207 */ /* 0x000fe20000800000 */
[----:B------:R-:W-:Y:S01]  /*7550*/  FADD R125, RZ, -R27 ;  /* 0x8000001bff7d7221 */ /* 0x000fe20000000000 */
[----:B------:R-:W-:Y:S01]  /*7560*/  FSETP.GE.AND P1, PT, R23, RZ, PT ;  /* 0x000000ff1700720b */ /* 0x000fe20003f26000 */
[----:B------:R-:W-:Y:S01]  /*7570*/  IMAD.U32 R23, R26, 0x10000, RZ ;  /* 0x000100001a177824 */ /* 0x000fe200078e00ff */
[----:B------:R-:W-:Y:S01]  /*7580*/  SEL R120, R120, RZ, !P4 ;  /* 0x000000ff78787207 */ /* 0x000fe20006000000 */
[----:B------:R-:W-:Y:S01]  /*7590*/  IMAD.U32 R26, R124, 0x10000, RZ ;  /* 0x000100007c1a7824 */ /* 0x000fe200078e00ff */
[----:B------:R-:W-:-:S02]  /*75a0*/  SEL R244, R21, RZ, !P6 ;  /* 0x000000ff15f47207 */ /* 0x000fc40007000000 */
[----:B------:R-:W-:Y:S02]  /*75b0*/  FSETP.NAN.AND P4, PT, R125, R125, PT ;  /* 0x0000007d7d00720b */ /* 0x000fe40003f88000 */
[-C--:B------:R-:W-:Y:S02]  /*75c0*/  FSETP.GT.AND P6, PT, R126, R23.reuse, PT ;  /* 0x000000177e00720b */ /* 0x080fe40003fc4000 */
[----:B------:R-:W-:Y:S01]  /*75d0*/  PRMT R21, R124, 0x7632, R21 ;  /* 0x000076327c157816 */ /* 0x000fe20000000015 */
[----:B------:R-:W-:Y:S01]  /*75e0*/  IMAD.U32 R22, R22, 0x10000, RZ ;  /* 0x0001000016167824 */ /* 0x000fe200078e00ff */
[----:B------:R-:W-:Y:S02]  /*75f0*/  @!P5 FSEL R126, R126, R23, P6 ;  /* 0x000000177e7ed208 */ /* 0x000fe40003000000 */
[----:B------:R-:W-:Y:S01]  /*7600*/  FSETP.GTU.AND P6, PT, R26, RZ, PT ;  /* 0x000000ff1a00720b */ /* 0x000fe20003fcc000 */
[----:B------:R-:W-:Y:S01]  /*7610*/  IMAD.U32 R23, R21, 0x10000, RZ ;  /* 0x0001000015177824 */ /* 0x000fe200078e00ff */
[----:B------:R-:W-:Y:S01]  /*7620*/  FSETP.GT.AND P5, PT, R125, R22, PT ;  /* 0x000000167d00720b */ /* 0x000fe20003fa4000 */
[----:B------:R-:W-:Y:S01]  /*7630*/  IMAD.U32 R244, R244, 0x10000, RZ ;  /* 0x00010000f4f47824 */ /* 0x000fe200078e00ff */
[----:B------:R-:W-:-:S02]  /*7640*/  SEL R26, R124, RZ, P6 ;  /* 0x000000ff7c1a7207 */ /* 0x000fc40003000000 */
[----:B------:R-:W-:Y:S01]  /*7650*/  FSETP.GTU.AND P6, PT, R23, RZ, PT ;  /* 0x000000ff1700720b */ /* 0x000fe20003fcc000 */
[----:B------:R-:W-:Y:S01]  /*7660*/  FADD R244, RZ, -R244 ;  /* 0x800000f4fff47221 */ /* 0x000fe20000000000 */
[----:B------:R-:W-:Y:S02]  /*7670*/  @!P4 FSEL R125, R125, R22, P5 ;  /* 0x000000167d7dc208 */ /* 0x000fe40002800000 */
[----:B------:R-:W-:Y:S01]  /*7680*/  SEL R22, R21, RZ, P6 ;  /* 0x000000ff15167207 */ /* 0x000fe20003000000 */
[----:B------:R-:W-:Y:S01]  /*7690*/  IMAD.U32 R120, R120, 0x10000, RZ ;  /* 0x0001000078787824 */ /* 0x000fe200078e00ff */
[----:B---3--:R-:W-:Y:S02]  /*76a0*/  PRMT R21, R143, 0x7632, R21 ;  /* 0x000076328f157816 */ /* 0x008fe40000000015 */
[----:B------:R-:W-:Y:S02]  /*76b0*/  SEL R246, R20, RZ, !P1 ;  /* 0x000000ff14f67207 */ /* 0x000fe40004800000 */
[----:B------:R-:W-:Y:S01]  /*76c0*/  FSETP.NAN.AND P5, PT, R244, R244, PT ;  /* 0x000000f4f400720b */ /* 0x000fe20003fa8000 */
[----:B------:R-:W-:Y:S01]  /*76d0*/  FADD R124, RZ, -R120 ;  /* 0x80000078ff7c7221 */ /* 0x000fe20000000000 */
[----:B------:R-:W-:Y:S01]  /*76e0*/  IMAD.U32 R23, R21, 0x10000, RZ ;  /* 0x0001000015177824 */ /* 0x000fe200078e00ff */
[----:B------:R-:W-:Y:S01]  /*76f0*/  PRMT R25, R25, 0x7632, R25 ;  /* 0x0000763219197816 */ /* 0x000fe20000000019 */
[----:B------:R-:W-:-:S02]  /*7700*/  IMAD.U32 R22, R22, 0x10000, RZ ;  /* 0x0001000016167824 */ /* 0x000fc400078e00ff */
[----:B------:R-:W-:Y:S01]  /*7710*/  IMAD.U32 R246, R246, 0x10000, RZ ;  /* 0x00010000f6f67824 */ /* 0x000fe200078e00ff */
[----:B------:R-:W-:Y:S02]  /*7720*/  FSETP.NAN.AND P4, PT, R124, R124, PT ;  /* 0x0000007c7c00720b */ /* 0x000fe40003f88000 */
[----:B------:R-:W-:Y:S01]  /*7730*/  PRMT R248, R24, 0x7632, R248 ;  /* 0x0000763218f87816 */ /* 0x000fe200000000f8 */
[----:B------:R-:W-:Y:S01]  /*7740*/  FADD R246, RZ, -R246 ;  /* 0x800000f6fff67221 */ /* 0x000fe20000000000 */
[----:B------:R-:W-:Y:S01]  /*7750*/  FSETP.GTU.AND P1, PT, R23, RZ, PT ;  /* 0x000000ff1700720b */ /* 0x000fe20003f2c000 */
[----:B------:R-:W-:Y:S01]  /*7760*/  IMAD.U32 R24, R25, 0x10000, RZ ;  /* 0x0001000019187824 */ /* 0x000fe200078e00ff */
[-C--:B------:R-:W-:Y:S01]  /*7770*/  FSETP.GT.AND P6, PT, R244, R22.reuse, PT ;  /* 0x00000016f400720b */ /* 0x080fe20003fc4000 */
[----:B------:R-:W-:Y:S01]  /*7780*/  IMAD.U32 R26, R26, 0x10000, RZ ;  /* 0x000100001a1a7824 */ /* 0x000fe200078e00ff */
[----:B------:R-:W-:Y:S02]  /*7790*/  SEL R23, R21, RZ, P1 ;  /* 0x000000ff15177207 */ /* 0x000fe40000800000 */
[----:B------:R-:W-:-:S02]  /*77a0*/  @!P5 FSEL R244, R244, R22, P6 ;  /* 0x00000016f4f4d208 */ /* 0x000fc40003000000 */
[----:B------:R-:W-:Y:S02]  /*77b0*/  FSETP.NAN.AND P1, PT, R246, R246, PT ;  /* 0x000000f6f600720b */ /* 0x000fe40003f28000 */
[----:B------:R-:W-:Y:S01]  /*77c0*/  FSETP.GE.AND P6, PT, R24, RZ, PT ;  /* 0x000000ff1800720b */ /* 0x000fe20003fc6000 */
[----:B------:R-:W-:Y:S01]  /*77d0*/  IMAD.U32 R23, R23, 0x10000, RZ ;  /* 0x0001000017177824 */ /* 0x000fe200078e00ff */
[----:B------:R-:W-:Y:S02]  /*77e0*/  PRMT R22, R118, 0x7632, R22 ;  /* 0x0000763276167816 */ /* 0x000fe40000000016 */
[-C--:B------:R-:W-:Y:S02]  /*77f0*/  FSETP.GT.AND P5, PT, R124, R26.reuse, PT ;  /* 0x0000001a7c00720b */ /* 0x080fe40003fa4000 */
[----:B------:R-:W-:Y:S02]  /*7800*/  PRMT R21, R21, 0x7632, R21 ;  /* 0x0000763215157816 */ /* 0x000fe40000000015 */
[----:B------:R-:W-:Y:S01]  /*7810*/  SEL R27, R25, RZ, !P6 ;  /* 0x000000ff191b7207 */ /* 0x000fe20007000000 */
[----:B------:R-:W-:Y:S01]  /*7820*/  IMAD.U32 R24, R22, 0x10000, RZ ;  /* 0x0001000016187824 */ /* 0x000fe200078e00ff */
[----:B------:R-:W-:Y:S01]  /*7830*/  @!P4 FSEL R124, R124, R26, P5 ;  /* 0x0000001a7c7cc208 */ /* 0x000fe20002800000 */
[----:B------:R-:W-:Y:S01]  /*7840*/  IMAD.U32 R26, R248, 0x10000, RZ ;  /* 0x00010000f81a7824 */ /* 0x000fe200078e00ff */
[----:B------:R-:W-:Y:S01]  /*7850*/  FSETP.GT.AND P6, PT, R246, R23, PT ;  /* 0x00000017f600720b */ /* 0x000fe20003fc4000 */
[----:B------:R-:W-:-:S02]  /*7860*/  IMAD.U32 R25, R21, 0x10000, RZ ;  /* 0x0001000015197824 */ /* 0x000fc400078e00ff */
[----:B------:R-:W-:Y:S01]  /*7870*/  IMAD.U32 R27, R27, 0x10000, RZ ;  /* 0x000100001b1b7824 */ /* 0x000fe200078e00ff */
[----:B------:R-:W-:Y:S02]  /*7880*/  @!P1 FSEL R246, R246, R23, P6 ;  /* 0x00000017f6f69208 */ /* 0x000fe40003000000 */
[----:B------:R-:W-:Y:S01]  /*7890*/  FSETP.GE.AND P4, PT, R24, RZ, PT ;  /* 0x000000ff1800720b */ /* 0x000fe20003f86000 */
[----:B------:R-:W-:Y:S01]  /*78a0*/  FADD R247, RZ, -R27 ;  /* 0x8000001bfff77221 */ /* 0x000fe20000000000 */
[----:B------:R-:W-:Y:S02]  /*78b0*/  FSETP.GE.AND P5, PT, R26, RZ, PT ;  /* 0x000000ff1a00720b */ /* 0x000fe40003fa6000 */
[----:B------:R-:W-:Y:S01]  /*78c0*/  FSETP.GTU.AND P6, PT, R25, RZ, PT ;  /* 0x000000ff1900720b */ /* 0x000fe20003fcc000 */
[----:B------:R-:W-:Y:S01]  /*78d0*/  CS2R R26, SRZ ;  /* 0x00000000001a7805 */ /* 0x000fe2000001ff00 */
[----:B------:R-:W-:Y:S01]  /*78e0*/  CS2R R24, SRZ ;  /* 0x0000000000187805 */ /* 0x000fe2000001ff00 */
[----:B------:R-:W-:Y:S01]  /*78f0*/  IMAD.U32 R23, R143, 0x10000, RZ ;  /* 0x000100008f177824 */ /* 0x000fe200078e00ff */
[----:B------:R-:W-:-:S02]  /*7900*/  SEL R21, R21, RZ, P6 ;  /* 0x000000ff15157207 */ /* 0x000fc40003000000 */
[----:B------:R-:W-:Y:S02]  /*7910*/  PRMT R20, R20, 0x7632, R20 ;  /* 0x0000763214147816 */ /* 0x000fe40000000014 */
[----:B------:R-:W-:Y:S01]  /*7920*/  FSETP.NAN.AND P1, PT, R247, R247, PT ;  /* 0x000000f7f700720b */ /* 0x000fe20003f28000 */
[----:B------:R1:W3:Y:S01]  /*7930*/  @P2 LDG.E.EL.128 R24, [R18.64+0x10] ;  /* 0x0000100612182981 */ /* 0x0002e2000c2e1d00 */
[----:B------:R-:W-:Y:S01]  /*7940*/  SEL R248, R248, RZ, !P5 ;  /* 0x000000fff8f87207 */ /* 0x000fe20006800000 */
[----:B------:R-:W-:Y:S01]  /*7950*/  IMAD.U32 R21, R21, 0x10000, RZ ;  /* 0x0001000015157824 */ /* 0x000fe200078e00ff */
[----:B------:R-:W-:Y:S01]  /*7960*/  FSETP.GTU.AND P5, PT, R23, RZ, PT ;  /* 0x000000ff1700720b */ /* 0x000fe20003fac000 */
[----:B------:R-:W-:Y:S02]  /*7970*/  IMAD.U32 R23, R20, 0x10000, RZ ;  /* 0x0001000014177824 */ /* 0x000fe400078e00ff */
[----:B------:R-:W-:Y:S01]  /*7980*/  IMAD.U32 R248, R248, 0x10000, RZ ;  /* 0x00010000f8f87824 */ /* 0x000fe200078e00ff */
[----:B------:R-:W-:-:S02]  /*7990*/  SEL R249, R119, RZ, !P3 ;  /* 0x000000ff77f97207 */ /* 0x000fc40005800000 */
[-C--:B------:R-:W-:Y:S01]  /*79a0*/  FSETP.GT.AND P6, PT, R247, R21.reuse, PT ;  /* 0x00000015f700720b */ /* 0x080fe20003fc4000 */
[----:B------:R-:W-:Y:S01]  /*79b0*/  FADD R248, RZ, -R248 ;  /* 0x800000f8fff87221 */ /* 0x000fe20000000000 */
[----:B------:R-:W-:Y:S01]  /*79c0*/  FSETP.GTU.AND P3, PT, R23, RZ, PT ;  /* 0x000000ff1700720b */ /* 0x000fe20003f6c000 */
[----:B------:R-:W-:Y:S01]  /*79d0*/  IMAD.U32 R249, R249, 0x10000, RZ ;  /* 0x00010000f9f97824 */ /* 0x000fe200078e00ff */
[----:B------:R-:W-:Y:S02]  /*79e0*/  @!P1 FSEL R247, R247, R21, P6 ;  /* 0x00000015f7f79208 */ /* 0x000fe40003000000 */
[----:B------:R-:W-:Y:S02]  /*79f0*/  SEL R20, R20, RZ, P3 ;  /* 0x000000ff14147207 */ /* 0x000fe40001800000 */
[----:B------:R-:W-:Y:S02]  /*7a00*/  PRMT R21, R142, 0x7632, R21 ;  /* 0x000076328e157816 */ /* 0x000fe40000000015 */
[----:B------:R-:W-:-:S02]  /*7a10*/  FSETP.NAN.AND P1, PT, R248, R248, PT ;  /* 0x000000f8f800720b */ /* 0x000fc40003f28000 */
[----:B------:R-:W-:Y:S01]  /*7a20*/  SEL R119, R22, RZ, !P4 ;  /* 0x000000ff16777207 */ /* 0x000fe20006000000 */
[----:B------:R-:W-:Y:S01]  /*7a30*/  FADD R249, RZ, -R249 ;  /* 0x800000f9fff97221 */ /* 0x000fe20000000000 */
[----:B------:R-:W-:Y:S01]  /*7a40*/  IMAD.U32 R20, R20, 0x10000, RZ ;  /* 0x0001000014147824 */ /* 0x000fe200078e00ff */
[----:B------:R-:W-:Y:S01]  /*7a50*/  SEL R22, R143, RZ, P5 ;  /* 0x000000ff8f167207 */ /* 0x000fe20002800000 */
[----:B------:R-:W-:Y:S02]  /*7a60*/  IMAD.U32 R23, R21, 0x10000, RZ ;  /* 0x0001000015177824 */ /* 0x000fe400078e00ff */
[----:B------:R-:W-:Y:S01]  /*7a70*/  IMAD.U32 R143, R119, 0x10000, RZ ;  /* 0x00010000778f7824 */ /* 0x000fe200078e00ff */
[----:B------:R-:W-:Y:S02]  /*7a80*/  FSETP.NAN.AND P3, PT, R249, R249, PT ;  /* 0x000000f9f900720b */ /* 0x000fe40003f68000 */
[-C--:B------:R-:W-:Y:S01]  /*7a90*/  FSETP.GT.AND P4, PT, R248, R20.reuse, PT ;  /* 0x00000014f800720b */ /* 0x080fe20003f84000 */
[----:B------:R-:W-:Y:S01]  /*7aa0*/  FADD R143, RZ, -R143 ;  /* 0x8000008fff8f7221 */ /* 0x000fe20000000000 */
[----:B------:R-:W-:Y:S01]  /*7ab0*/  FSETP.GTU.AND P6, PT, R23, RZ, PT ;  /* 0x000000ff1700720b */ /* 0x000fe20003fcc000 */
[----:B------:R-:W-:Y:S01]  /*7ac0*/  IMAD.U32 R22, R22, 0x10000, RZ ;  /* 0x0001000016167824 */ /* 0x000fe200078e00ff */
[----:B------:R-:W-:Y:S01]  /*7ad0*/  @!P1 FSEL R248, R248, R20, P4 ;  /* 0x00000014f8f89208 */ /* 0x000fe20002000000 */
[----:B------:R-:W-:Y:S01]  /*7ae0*/  IMAD.U32 R20, R118, 0x10000, RZ ;  /* 0x0001000076147824 */ /* 0x000fe200078e00ff */
[----:B------:R-:W-:-:S02]  /*7af0*/  SEL R21, R21, RZ, P6 ;  /* 0x000000ff15157207 */ /* 0x000fc40003000000 */
[----:B------:R-:W-:Y:S02]  /*7b00*/  FSETP.NAN.AND P4, PT, R143, R143, PT ;  /* 0x0000008f8f00720b */ /* 0x000fe40003f88000 */
[-C--:B------:R-:W-:Y:S01]  /*7b10*/  FSETP.GT.AND P5, PT, R249, R22.reuse, PT ;  /* 0x00000016f900720b */ /* 0x080fe20003fa4000 */
[----:B------:R-:W-:Y:S01]  /*7b20*/  IMAD.U32 R21, R21, 0x10000, RZ ;  /* 0x0001000015157824 */ /* 0x000fe200078e00ff */
[----:B------:R-:W-:Y:S02]  /*7b30*/  FSETP.GE.AND P6, PT, R20, RZ, PT ;  /* 0x000000ff1400720b */ /* 0x000fe40003fc6000 */
[----:B------:R-:W-:Y:S01]  /*7b40*/  @!P3 FSEL R249, R249, R22, P5 ;  /* 0x00000016f9f9b208 */ /* 0x000fe20002800000 */
[----:B------:R-:W-:Y:S01]  /*7b50*/  IMAD.U32 R22, R117, 0x10000, RZ ;  /* 0x0001000075167824 */ /* 0x000fe200078e00ff */
[----:B------:R-:W-:Y:S01]  /*7b60*/  SEL R250, R118, RZ, !P6 ;  /* 0x000000ff76fa7207 */ /* 0x000fe20007000000 */
[----:B------:R-:W-:Y:S01]  /*7b70*/  IMAD.U32 R20, R142, 0x10000, RZ ;  /* 0x000100008e147824 */ /* 0x000fe200078e00ff */
[----:B------:R-:W-:-:S02]  /*7b80*/  FSETP.GT.AND P6, PT, R143, R21, PT ;  /* 0x000000158f00720b */ /* 0x000fc40003fc4000 */
[----:B------:R-:W-:Y:S01]  /*7b90*/  FSETP.GE.AND P3, PT, R22, RZ, PT ;  /* 0x000000ff1600720b */ /* 0x000fe20003f66000 */
[----:B------:R-:W-:Y:S01]  /*7ba0*/  IMAD.U32 R22, R116, 0x10000, RZ ;  /* 0x0001000074167824 */ /* 0x000fe200078e00ff */
[----:B------:R-:W-:Y:S01]  /*7bb0*/  @!P4 FSEL R143, R143, R21, P6 ;  /* 0x000000158f8fc208 */ /* 0x000fe20003000000 */
[----:B------:R-:W-:Y:S01]  /*7bc0*/  IMAD.U32 R250, R250, 0x10000, RZ ;  /* 0x00010000fafa7824 */ /* 0x000fe200078e00ff */
[----:B------:R-:W-:Y:S01]  /*7bd0*/  PRMT R21, R117, 0x7632, R21 ;  /* 0x0000763275157816 */ /* 0x000fe20000000015 */
[----:B----4-:R-:W-:Y:S01]  /*7be0*/  IMAD.U32 R23, R151, 0x10000, RZ ;  /* 0x0001000097177824 */ /* 0x010fe200078e00ff */
[----:B------:R-:W-:Y:S02]  /*7bf0*/  FSETP.GTU.AND P5, PT, R20, RZ, PT ;  /* 0x000000ff1400720b */ /* 0x000fe40003fac000 */
[----:B------:R-:W-:Y:S01]  /*7c00*/  PRMT R20, R116, 0x7632, R20 ;  /* 0x0000763274147816 */ /* 0x000fe20000000014 */
[----:B------:R-:W-:Y:S01]  /*7c10*/  FADD R250, RZ, -R250 ;  /* 0x800000fafffa7221 */ /* 0x000fe20000000000 */
[----:B------:R-:W-:Y:S01]  /*7c20*/  FSETP.GE.AND P4, PT, R22, RZ, PT ;  /* 0x000000ff1600720b */ /* 0x000fe20003f86000 */
[----:B------:R-:W-:Y:S01]  /*7c30*/  IMAD.U32 R22, R21, 0x10000, RZ ;  /* 0x0001000015167824 */ /* 0x000fe200078e00ff */
[----:B------:R-:W-:Y:S01]  /*7c40*/  FSETP.GE.AND P1, PT, R23, RZ, PT ;  /* 0x000000ff1700720b */ /* 0x000fe20003f26000 */
[----:B------:R-:W-:Y:S01]  /*7c50*/  IMAD.U32 R23, R20, 0x10000, RZ ;  /* 0x0001000014177824 */ /* 0x000fe200078e00ff */
[----:B------:R-:W-:-:S02]  /*7c60*/  SEL R142, R142, RZ, P5 ;  /* 0x000000ff8e8e7207 */ /* 0x000fc40002800000 */
[----:B------:R-:W-:Y:S02]  /*7c70*/  FSETP.NAN.AND P5, PT, R250, R250, PT ;  /* 0x000000fafa00720b */ /* 0x000fe40003fa8000 */
[----:B------:R-:W-:Y:S02]  /*7c80*/  FSETP.GE.AND P6, PT, R22, RZ, PT ;  /* 0x000000ff1600720b */ /* 0x000fe40003fc6000 */
[----:B------:R-:W-:Y:S02]  /*7c90*/  SEL R117, R117, RZ, !P3 ;  /* 0x000000ff75757207 */ /* 0x000fe40005800000 */
[----:B------:R-:W-:Y:S01]  /*7ca0*/  FSETP.GE.AND P3, PT, R23, RZ, PT ;  /* 0x000000ff1700720b */ /* 0x000fe20003f66000 */
[----:B------:R-:W-:Y:S01]  /*7cb0*/  IMAD.U32 R23, R142, 0x10000, RZ ;  /* 0x000100008e177824 */ /* 0x000fe200078e00ff */
[----:B------:R-:W-:Y:S02]  /*7cc0*/  PRMT R22, R141, 0x7632, R22 ;  /* 0x000076328d167816 */ /* 0x000fe40000000016 */
[----:B------:R-:W-:-:S02]  /*7cd0*/  SEL R142, R21, RZ, !P6 ;  /* 0x000000ff158e7207 */ /* 0x000fc40007000000 */
[-C--:B------:R-:W-:Y:S01]  /*7ce0*/  FSETP.GT.AND P6, PT, R250, R23.reuse, PT ;  /* 0x00000017fa00720b */ /* 0x080fe20003fc4000 */
[----:B------:R-:W-:Y:S02]  /*7cf0*/  IMAD.U32 R21, R22, 0x10000, RZ ;  /* 0x0001000016157824 */ /* 0x000fe400078e00ff */
[----:B------:R-:W-:Y:S01]  /*7d00*/  IMAD.U32 R142, R142, 0x10000, RZ ;  /* 0x000100008e8e7824 */ /* 0x000fe200078e00ff */
[----:B------:R-:W-:Y:S01]  /*7d10*/  SEL R251, R116, RZ, !P4 ;  /* 0x000000ff74fb7207 */ /* 0x000fe20006000000 */
[----:B------:R-:W-:Y:S01]  /*7d20*/  IMAD.U32 R116, R141, 0x10000, RZ ;  /* 0x000100008d747824 */ /* 0x000fe200078e00ff */
[----:B------:R-:W-:Y:S01]  /*7d30*/  @!P5 FSEL R250, R250, R23, P6 ;  /* 0x00000017fafad208 */ /* 0x000fe20003000000 */
[----:B------:R-:W-:Y:S01]  /*7d40*/  FADD R142, RZ, -R142 ;  /* 0x8000008eff8e7221 */ /* 0x000fe20000000000 */
[----:B------:R-:W-:Y:S01]  /*7d50*/  FSETP.GTU.AND P5, PT, R21, RZ, PT ;  /* 0x000000ff1500720b */ /* 0x000fe20003fac000 */
[----:B------:R-:W-:Y:S01]  /*7d60*/  IMAD.U32 R23, R140, 0x10000, RZ ;  /* 0x000100008c177824 */ /* 0x000fe200078e00ff */
[----:B------:R-:W-:-:S02]  /*7d70*/  FSETP.GTU.AND P4, PT, R116, RZ, PT ;  /* 0x000000ff7400720b */ /* 0x000fc40003f8c000 */
[----:B------:R-:W-:Y:S02]  /*7d80*/  SEL R22, R22, RZ, P5 ;  /* 0x000000ff16167207 */ /* 0x000fe40002800000 */
[----:B------:R-:W-:Y:S02]  /*7d90*/  PRMT R21, R140, 0x7632, R21 ;  /* 0x000076328c157816 */ /* 0x000fe40000000015 */
[----:B------:R-:W-:Y:S02]  /*7da0*/  FSETP.NAN.AND P5, PT, R142, R142, PT ;  /* 0x0000008e8e00720b */ /* 0x000fe40003fa8000 */
[----:B------:R-:W-:Y:S01]  /*7db0*/  SEL R20, R20, RZ, !P3 ;  /* 0x000000ff14147207 */ /* 0x000fe20005800000 */
[----:B------:R-:W-:Y:S01]  /*7dc0*/  IMAD.U32 R116, R117, 0x10000, RZ ;  /* 0x0001000075747824 */ /* 0x000fe200078e00ff */
[----:B------:R-:W-:Y:S01]  /*7dd0*/  SEL R118, R141, RZ, P4 ;  /* 0x000000ff8d767207 */ /* 0x000fe20002000000 */
[----:B------:R-:W-:Y:S01]  /*7de0*/  IMAD.U32 R22, R22, 0x10000, RZ ;  /* 0x0001000016167824 */ /* 0x000fe200078e00ff */
[----:B------:R-:W-:Y:S01]  /*7df0*/  FSETP.GTU.AND P4, PT, R23, RZ, PT ;  /* 0x000000ff1700720b */ /* 0x000fe20003f8c000 */
[----:B------:R-:W-:Y:S01]  /*7e00*/  IMAD.U32 R117, R21, 0x10000, RZ ;  /* 0x0001000015757824 */ /* 0x000fe200078e00ff */
[----:B------:R-:W-:Y:S01]  /*7e10*/  FADD R141, RZ, -R116 ;  /* 0x80000074ff8d7221 */ /* 0x000fe20000000000 */
[----:B------:R-:W-:Y:S01]  /*7e20*/  IMAD.U32 R20, R20, 0x10000, RZ ;  /* 0x0001000014147824 */ /* 0x000fe200078e00ff */
[----:B------:R-:W-:-:S02]  /*7e30*/  SEL R116, R140, RZ, P4 ;  /* 0x000000ff8c747207 */ /* 0x000fc40002000000 */
[CC--:B------:R-:W-:Y:S01]  /*7e40*/  FSETP.GT.AND P4, PT, R142.reuse, R22.reuse, PT ;  /* 0x000000168e00720b */ /* 0x0c0fe20003f84000 */
[----:B------:R-:W-:Y:S01]  /*7e50*/  FADD R140, RZ, -R20 ;  /* 0x80000014ff8c7221 */ /* 0x000fe20000000000 */
[----:B-----5:R-:W-:Y:S02]  /*7e60*/  PRMT R252, R175, 0x7632, R252 ;  /* 0x00007632affc7816 */ /* 0x020fe400000000fc */
[----:B------:R-:W-:Y:S02]  /*7e70*/  FSETP.GTU.AND P6, PT, R117, RZ, PT ;  /* 0x000000ff7500720b */ /* 0x000fe40003fcc000 */
[----:B------:R-:W-:Y:S01]  /*7e80*/  @!P5 FSEL R142, R142, R22, P4 ;  /* 0x000000168e8ed208 */ /* 0x000fe20002000000 */
[----:B------:R-:W-:Y:S01]  /*7e90*/  IMAD.U32 R22, R252, 0x10000, RZ ;  /* 0x00010000fc167824 */ /* 0x000fe200078e00ff */
[----:B------:R-:W-:Y:S02]  /*7ea0*/  SEL R20, R21, RZ, P6 ;  /* 0x000000ff15147207 */ /* 0x000fe40003000000 */
[----:B------:R-:W-:Y:S01]  /*7eb0*/  FSETP.NAN.AND P4, PT, R140, R140, PT ;  /* 0x0000008c8c00720b */ /* 0x000fe20003f88000 */
[----:B------:R-:W-:Y:S01]  /*7ec0*/  IMAD.U32 R251, R251, 0x10000, RZ ;  /* 0x00010000fbfb7824 */ /* 0x000fe200078e00ff */
[----:B------:R-:W-:Y:S01]  /*7ed0*/  FSETP.NAN.AND P3, PT, R141, R141, PT ;  /* 0x0000008d8d00720b */ /* 0x000fe20003f68000 */
[----:B------:R-:W-:Y:S01]  /*7ee0*/  IMAD.U32 R20, R20, 0x10000, RZ ;  /* 0x0001000014147824 */ /* 0x000fe200078e00ff */
[----:B------:R-:W-:Y:S01]  /*7ef0*/  FSETP.GE.AND P6, PT, R22, RZ, PT ;  /* 0x000000ff1600720b */ /* 0x000fe20003fc6000 */
[----:B------:R-:W-:Y:S01]  /*7f00*/  IMAD.U32 R118, R118, 0x10000, RZ ;  /* 0x0001000076767824 */ /* 0x000fe200078e00ff */
[----:B------:R-:W-:Y:S01]  /*7f10*/  PRMT R117, R179, 0x7632, R117 ;  /* 0x00007632b3757816 */ /* 0x000fe20000000075 */
[----:B------:R-:W-:Y:S01]  /*7f20*/  FADD R251, RZ, -R251 ;  /* 0x800000fbfffb7221 */ /* 0x000fe20000000000 */
[----:B------:R-:W-:-:S02]  /*7f30*/  SEL R252, R252, RZ, !P6 ;  /* 0x000000fffcfc7207 */ /* 0x000fc40007000000 */
[C---:B------:R-:W-:Y:S01]  /*7f40*/  FSETP.GT.AND P6, PT, R140.reuse, R20, PT ;  /* 0x000000148c00720b */ /* 0x040fe20003fc4000 */
[----:B------:R-:W-:Y:S01]  /*7f50*/  IMAD.U32 R21, R117, 0x10000, RZ ;  /* 0x0001000075157824 */ /* 0x000fe200078e00ff */
[----:B------:R-:W-:Y:S02]  /*7f60*/  FSETP.GT.AND P5, PT, R141, R118, PT ;  /* 0x000000768d00720b */ /* 0x000fe40003fa4000 */
[----:B------:R-:W-:Y:S01]  /*7f70*/  @!P4 FSEL R140, R140, R20, P6 ;  /* 0x000000148c8cc208 */ /* 0x000fe20003000000 */
[----:B------:R-:W-:Y:S01]  /*7f80*/  IMAD.U32 R252, R252, 0x10000, RZ ;  /* 0x00010000fcfc7824 */ /* 0x000fe200078e00ff */
[----:B------:R-:W-:Y:S01]  /*7f90*/  FSETP.NAN.AND P4, PT, R251, R251, PT ;  /* 0x000000fbfb00720b */ /* 0x000fe20003f88000 */
[----:B------:R-:W-:Y:S01]  /*7fa0*/  IMAD.U32 R116, R116, 0x10000, RZ ;  /* 0x0001000074747824 */ /* 0x000fe200078e00ff */
[----:B------:R-:W-:Y:S01]  /*7fb0*/  @!P3 FSEL R141, R141, R118, P5 ;  /* 0x000000768d8db208 */ /* 0x000fe20002800000 */
[----:B------:R-:W-:Y:S01]  /*7fc0*/  FADD R252, RZ, -R252 ;  /* 0x800000fcfffc7221 */ /* 0x000fe20000000000 */
[----:B------:R-:W-:Y:S01]  /*7fd0*/  FSETP.GTU.AND P5, PT, R21, RZ, PT ;  /* 0x000000ff1500720b */ /* 0x000fe20003fac000 */
[----:B------:R-:W-:-:S03]  /*7fe0*/  IMAD.U32 R22, R175, 0x10000, RZ ;  /* 0x00010000af167824 */ /* 0x000fc600078e00ff */
[----:B------:R-:W-:Y:S02]  /*7ff0*/  SEL R117, R117, RZ, P5 ;  /* 0x000000ff75757207 */ /* 0x000fe40002800000 */
[----:B------:R-:W-:Y:S02]  /*8000*/  FSETP.GT.AND P5, PT, R251, R116, PT ;  /* 0x00000074fb00720b */ /* 0x000fe40003fa4000 */
[----:B------:R-:W-:Y:S01]  /*8010*/  FSETP.NAN.AND P6, PT, R252, R252, PT ;  /* 0x000000fcfc00720b */ /* 0x000fe20003fc8000 */
[----:B------:R-:W-:Y:S01]  /*8020*/  CS2R R20, SRZ ;  /* 0x0000000000147805 */ /* 0x000fe2000001ff00 */
[----:B------:R-:W-:Y:S01]  /*8030*/  FSETP.GE.AND P3, PT, R22, RZ, PT ;  /* 0x000000ff1600720b */ /* 0x000fe20003f66000 */
[----:B------:R-:W-:Y:S01]  /*8040*/  IMAD.U32 R118, R191, 0x10000, RZ ;  /* 0x00010000bf767824 */ /* 0x000fe200078e00ff */
[----:B------:R-:W-:Y:S01]  /*8050*/  CS2R R22, SRZ ;  /* 0x0000000000167805 */ /* 0x000fe2000001ff00 */
[----:B------:R-:W-:Y:S01]  /*8060*/  @!P4 FSEL R251, R251, R116, P5 ;  /* 0x00000074fbfbc208 */ /* 0x000fe20002800000 */
[----:B------:R-:W-:Y:S01]  /*8070*/  IMAD.U32 R116, R117, 0x10000, RZ ;  /* 0x0001000075747824 */ /* 0x000fe200078e00ff */
[----:B------:R-:W-:Y:S01]  /*8080*/  SEL R175, R175, RZ, !P3 ;  /* 0x000000ffafaf7207 */ /* 0x000fe20005800000 */
[----:B------:R-:W-:Y:S01]  /*8090*/  IMAD.U32 R117, R179, 0x10000, RZ ;  /* 0x00010000b3757824 */ /* 0x000fe200078e00ff */
[----:B------:R-:W-:Y:S01]  /*80a0*/  FSETP.GE.AND P3, PT, R118, RZ, PT ;  /* 0x000000ff7600720b */ /* 0x000fe20003f66000 */
[----:B------:R4:W5:Y:S01]  /*80b0*/  @P0 LDG.E.EL.128 R20, [R196.64+0x10] ;  /* 0x00001006c4140981 */ /* 0x000962000c2e1d00 */
[----:B------:R-:W-:-:S02]  /*80c0*/  PRMT R118, R174, 0x7632, R118 ;  /* 0x00007632ae767816 */ /* 0x000fc40000000076 */
[CC--:B------:R-:W-:Y:S01]  /*80d0*/  FSETP.GT.AND P4, PT, R252.reuse, R116.reuse, PT ;  /* 0x00000074fc00720b */ /* 0x0c0fe20003f84000 */
[----:B------:R-:W-:Y:S01]  /*80e0*/  IMAD.U32 R175, R175, 0x10000, RZ ;  /* 0x00010000afaf7824 */ /* 0x000fe200078e00ff */
[----:B------:R-:W-:Y:S02]  /*80f0*/  FSETP.GTU.AND P5, PT, R117, RZ, PT ;  /* 0x000000ff7500720b */ /* 0x000fe40003fac000 */
[----:B------:R-:W-:Y:S01]  /*8100*/  @!P6 FSEL R252, R252, R116, P4 ;  /* 0x00000074fcfce208 */ /* 0x000fe20002000000 */
[----:B------:R-:W-:Y:S01]  /*8110*/  IMAD.U32 R116, R118, 0x10000, RZ ;  /* 0x0001000076747824 */ /* 0x000fe200078e00ff */
[----:B------:R-:W-:Y:S01]  /*8120*/  SEL R120, R179, RZ, P5 ;  /* 0x000000ffb3787207 */ /* 0x000fe20002800000 */
[----:B------:R-:W-:Y:S01]  /*8130*/  IMAD.U32 R119, R174, 0x10000, RZ ;  /* 0x00010000ae777824 */ /* 0x000fe200078e00ff */
[----:B------:R-:W-:Y:S02]  /*8140*/  FADD R175, RZ, -R175 ;  /* 0x800000afffaf7221 */ /* 0x000fe40000000000 */
[----:B------:R-:W-:-:S02]  /*8150*/  FSETP.GE.AND P5, PT, R116, RZ, PT ;  /* 0x000000ff7400720b */ /* 0x000fc40003fa6000 */
[----:B------:R-:W-:Y:S02]  /*8160*/  FSETP.GE.AND P4, PT, R119, RZ, PT ;  /* 0x000000ff7700720b */ /* 0x000fe40003f86000 */
[----:B------:R-:W-:Y:S02]  /*8170*/  SEL R119, R118, RZ, !P5 ;  /* 0x000000ff76777207 */ /* 0x000fe40006800000 */
[----:B------:R-:W-:Y:S01]  /*8180*/  FSETP.NAN.AND P6, PT, R175, R175, PT ;  /* 0x000000afaf00720b */ /* 0x000fe20003fc8000 */
[----:B------:R-:W-:Y:S01]  /*8190*/  IMAD.U32 R120, R120, 0x10000, RZ ;  /* 0x0001000078787824 */ /* 0x000fe200078e00ff */
[----:B------:R-:W-:Y:S01]  /*81a0*/  PRMT R121, R178, 0x7632, R121 ;  /* 0x00007632b2797816 */ /* 0x000fe20000000079 */
[----:B------:R-:W-:Y:S01]  /*81b0*/  IMAD.U32 R179, R119, 0x10000, RZ ;  /* 0x0001000077b37824 */ /* 0x000fe200078e00ff */
[----:B------:R-:W-:Y:S01]  /*81c0*/  CS2R R116, SRZ ;  /* 0x0000000000747805 */ /* 0x000fe2000001ff00 */
[----:B------:R-:W-:Y:S01]  /*81d0*/  CS2R R118, SRZ ;  /* 0x0000000000767805 */ /* 0x000fe2000001ff00 */
[----:B------:R-:W-:Y:S01]  /*81e0*/  FSETP.GT.AND P5, PT, R175, R120, PT ;  /* 0x00000078af00720b */ /* 0x000fe20003fa4000 */
[----:B------:R-:W-:-:S04]  /*81f0*/  IMAD.U32 R122, R121, 0x10000, RZ ;  /* 0x00010000797a7824 */ /* 0x000fc800078e00ff */
[----:B------:R1:W5:Y:S01]  /*8200*/  @P0 LDG.E.EL.128 R116, [R18.64+0x10] ;  /* 0x0000100612740981 */ /* 0x000362000c2e1d00 */
[----:B------:R-:W-:Y:S01]  /*8210*/  IMAD.U32 R123, R195, 0x10000, RZ ;  /* 0x00010000c37b7824 */ /* 0x000fe200078e00ff */
[----:B------:R-:W-:Y:S01]  /*8220*/  @!P6 FSEL R175, R175, R120, P5 ;  /* 0x00000078afafe208 */ /* 0x000fe20002800000 */
[----:B------:R-:W-:Y:S01]  /*8230*/  IMAD.U32 R120, R194, 0x10000, RZ ;  /* 0x00010000c2787824 */ /* 0x000fe200078e00ff */
[----:B------:R-:W-:Y:S02]  /*8240*/  FSETP.GTU.AND P5, PT, R122, RZ, PT ;  /* 0x000000ff7a00720b */ /* 0x000fe40003fac000 */
[----:B------:R-:W-:Y:S02]  /*8250*/  FSETP.GE.AND P6, PT, R123, RZ, PT ;  /* 0x000000ff7b00720b */ /* 0x000fe40003fc6000 */
[----:B----4-:R-:W-:Y:S01]  /*8260*/  SEL R196, R121, RZ, P5 ;  /* 0x000000ff79c47207 */ /* 0x010fe20002800000 */
[----:B------:R-:W-:Y:S01]  /*8270*/  CS2R R122, SRZ ;  /* 0x00000000007a7805 */ /* 0x000fe2000001ff00 */
[----:B------:R-:W-:-:S02]  /*8280*/  FSETP.GE.AND P5, PT, R120, RZ, PT ;  /* 0x000000ff7800720b */ /* 0x000fc40003fa6000 */
[----:B------:R-:W-:Y:S01]  /*8290*/  CS2R R120, SRZ ;  /* 0x0000000000787805 */ /* 0x000fe2000001ff00 */
[----:B------:R-:W-:-:S05]  /*82a0*/  FADD R179, RZ, -R179 ;  /* 0x800000b3ffb37221 */ /* 0x000fca0000000000 */
[----:B------:R1:W4:Y:S01]  /*82b0*/  @P2 LDG.E.EL.128 R120, [R18.64] ;  /* 0x0000000612782981 */ /* 0x000322000c2e1d00 */
[----:B------:R-:W-:Y:S01]  /*82c0*/  FSETP.NAN.AND P0, PT, R179, R179, PT ;  /* 0x000000b3b300720b */ /* 0x000fe20003f08000 */
[----:B------:R-:W-:Y:S01]  /*82d0*/  IMAD.U32 R196, R196, 0x10000, RZ ;  /* 0x00010000c4c47824 */ /* 0x000fe200078e00ff */
[----:B------:R-:W-:Y:S01]  /*82e0*/  SEL R197, R195, RZ, !P6 ;  /* 0x000000ffc3c57207 */ /* 0x000fe20007000000 */
[----:B--2---:R-:W-:-:S03]  /*82f0*/  IMAD.U32 R28, R87, 0x10000, RZ ;  /* 0x00010000571c7824 */ /* 0x004fc600078e00ff */
[-C--:B------:R-:W-:Y:S01]  /*8300*/  FSETP.GT.AND P6, PT, R179, R196.reuse, PT ;  /* 0x000000c4b300720b */ /* 0x080fe20003fc4000 */
[----:B------:R-:W-:Y:S02]  /*8310*/  IMAD.U32 R197, R197, 0x10000, RZ ;  /* 0x00010000c5c57824 */ /* 0x000fe400078e00ff */
[----:B------:R-:W-:Y:S02]  /*8320*/  IMAD.U32 R30, R193, 0x10000, RZ ;  /* 0x00010000c11e7824 */ /* 0x000fe400078e00ff */
[----:B-1----:R-:W-:Y:S02]  /*8330*/  FADD R18, RZ, -R197 ;  /* 0x800000c5ff127221 */ /* 0x002fe40000000000 */
[----:B------:R-:W-:Y:S02]  /*8340*/  @!P0 FSEL R179, R179, R196, P6 ;  /* 0x000000c4b3b38208 */ /* 0x000fe40003000000 */
[----:B------:R-:W-:Y:S01]  /*8350*/  FSETP.GTU.AND P0, PT, R28, RZ, PT ;  /* 0x000000ff1c00720b */ /* 0x000fe20003f0c000 */
[----:B------:R-:W-:Y:S01]  /*8360*/  IMAD.U32 R197, R86, 0x10000, RZ ;  /* 0x0001000056c57824 */ /* 0x000fe200078e00ff */
[----:B------:R-:W-:Y:S01]  /*8370*/  SEL R28, R194, RZ, !P5 ;  /* 0x000000ffc21c7207 */ /* 0x000fe20006800000 */
[----:B------:R-:W-:Y:S01]  /*8380*/  IMAD.U32 R19, R85, 0x10000, RZ ;  /* 0x0001000055137824 */ /* 0x000fe200078e00ff */
[----:B------:R-:W-:-:S02]  /*8390*/  FSETP.GE.AND P6, PT, R30, RZ, PT ;  /* 0x000000ff1e00720b */ /* 0x000fc40003fc6000 */
[----:B------:R-:W-:Y:S02]  /*83a0*/  SEL R196, R87, RZ, P0 ;  /* 0x000000ff57c47207 */ /* 0x000fe40000000000 */
[----:B------:R-:W-:Y:S01]  /*83b0*/  FSETP.NAN.AND P0, PT, R18, R18, PT ;  /* 0x000000121200720b */ /* 0x000fe20003f08000 */
[----:B------:R-:W-:Y:S01]  /*83c0*/  IMAD.U32 R28, R28, 0x10000, RZ ;  /* 0x000100001c1c7824 */ /* 0x000fe200078e00ff */
[----:B------:R-:W-:Y:S01]  /*83d0*/  FSETP.GTU.AND P2, PT, R197, RZ, PT ;  /* 0x000000ffc500720b */ /* 0x000fe20003f4c000 */
[----:B------:R-:W-:Y:S01]  /*83e0*/  IMAD.U32 R196, R196, 0x10000, RZ ;  /* 0x00010000c4c47824 */ /* 0x000fe200078e00ff */
[----:B------:R-:W-:Y:S02]  /*83f0*/  SEL R197, R193, RZ, !P6 ;  /* 0x000000ffc1c57207 */ /* 0x000fe40007000000 */
[----:B------:R-:W-:Y:S01]  /*8400*/  FSETP.GTU.AND P5, PT, R19, RZ, PT ;  /* 0x000000ff1300720b */ /* 0x000fe20003fac000 */
[----:B------:R-:W-:Y:S01]  /*8410*/  FADD R19, RZ, -R28 ;  /* 0x8000001cff137221 */ /* 0x000fe20000000000 */
[----:B------:R-:W-:Y:S01]  /*8420*/  SEL R28, R174, RZ, !P4 ;  /* 0x000000ffae1c7207 */ /* 0x000fe20006000000 */
[----:B------:R-:W-:Y:S01]  /*8430*/  IMAD.U32 R30, R197, 0x10000, RZ ;  /* 0x00010000c51e7824 */ /* 0x000fe200078e00ff */
[----:B------:R-:W-:-:S02]  /*8440*/  FSETP.GT.AND P4, PT, R18, R196, PT ;  /* 0x000000c41200720b */ /* 0x000fc40003f84000 */
[----:B------:R-:W-:Y:S01]  /*8450*/  SEL R197, R86, RZ, P2 ;  /* 0x000000ff56c57207 */ /* 0x000fe20001000000 */
[----:B------:R-:W-:Y:S01]  /*8460*/  FADD R174, RZ, -R30 ;  /* 0x8000001effae7221 */ /* 0x000fe20000000000 */
[----:B------:R-:W-:Y:S01]  /*8470*/  FSETP.NAN.AND P2, PT, R19, R19, PT ;  /* 0x000000131300720b */ /* 0x000fe20003f48000 */
[----:B------:R-:W-:Y:S01]  /*8480*/  IMAD.U32 R31, R28, 0x10000, RZ ;  /* 0x000100001c1f7824 */ /* 0x000fe200078e00ff */
[----:B------:R-:W-:Y:S01]  /*8490*/  @!P0 FSEL R18, R18, R196, P4 ;  /* 0x000000c412128208 */ /* 0x000fe20002000000 */
[----:B------:R-:W-:Y:S01]  /*84a0*/  IMAD.U32 R28, R197, 0x10000, RZ ;  /* 0x00010000c51c7824 */ /* 0x000fe200078e00ff */
[----:B------:R-:W-:Y:S01]  /*84b0*/  SEL R196, R85, RZ, P5 ;  /* 0x000000ff55c47207 */ /* 0x000fe20002800000 */
[----:B------:R-:W-:Y:S01]  /*84c0*/  IMAD.U32 R30, R178, 0x10000, RZ ;  /* 0x00010000b21e7824 */ /* 0x000fe200078e00ff */
[----:B------:R-:W-:Y:S02]  /*84d0*/  FSETP.NAN.AND P4, PT, R174, R174, PT ;  /* 0x000000aeae00720b */ /* 0x000fe40003f88000 */
[----:B------:R-:W-:Y:S01]  /*84e0*/  FSETP.GT.AND P5, PT, R19, R28, PT ;  /* 0x0000001c1300720b */ /* 0x000fe20003fa4000 */
[----:B------:R-:W-:Y:S01]  /*84f0*/  IMAD.U32 R197, R196, 0x10000, RZ ;  /* 0x00010000c4c57824 */ /* 0x000fe200078e00ff */
[----:B------:R-:W-:Y:S01]  /*8500*/  FADD R196, RZ, -R31 ;  /* 0x8000001fffc47221 */ /* 0x000fe20000000000 */
[----:B------:R-:W-:-:S02]  /*8510*/  FSETP.GTU.AND P0, PT, R30, RZ, PT ;  /* 0x000000ff1e00720b */ /* 0x000fc40003f0c000 */
[----:B------:R-:W-:Y:S02]  /*8520*/  @!P2 FSEL R19, R19, R28, P5 ;  /* 0x0000001c1313a208 */ /* 0x000fe40002800000 */
[----:B------:R-:W-:Y:S02]  /*8530*/  SEL R178, R178, RZ, P0 ;  /* 0x000000ffb2b27207 */ /* 0x000fe40000000000 */
[----:B------:R-:W-:Y:S02]  /*8540*/  FSETP.NAN.AND P2, PT, R196, R196, PT ;  /* 0x000000c4c400720b */ /* 0x000fe40003f48000 */
[-C--:B------:R-:W-:Y:S02]  /*8550*/  FSETP.GT.AND P5, PT, R174, R197.reuse, PT ;  /* 0x000000c5ae00720b */ /* 0x080fe40003fa4000 */
[----:B------:R-:W-:Y:S01]  /*8560*/  PRMT R195, R195, 0x7632, R195 ;  /* 0x00007632c3c37816 */ /* 0x000fe200000000c3 */
[----:B------:R-:W-:Y:S01]  /*8570*/  IMAD.U32 R30, R192, 0x10000, RZ ;  /* 0x00010000c01e7824 */ /* 0x000fe200078e00ff */
[----:B------:R-:W-:Y:S01]  /*8580*/  PRMT R86, R173, 0x7632, R86 ;  /* 0x00007632ad567816 */ /* 0x000fe20000000056 */
[----:B------:R-:W-:Y:S01]  /*8590*/  IMAD.U32 R178, R178, 0x10000, RZ ;  /* 0x00010000b2b27824 */ /* 0x000fe200078e00ff */
[----:B------:R-:W-:Y:S01]  /*85a0*/  @!P4 FSEL R174, R174, R197, P5 ;  /* 0x000000c5aeaec208 */ /* 0x000fe20002800000 */
[----:B------:R-:W-:Y:S01]  /*85b0*/  IMAD.U32 R197, R195, 0x10000, RZ ;  /* 0x00010000c3c57824 */ /* 0x000fe200078e00ff */
[----:B------:R-:W-:Y:S01]  /*85c0*/  PRMT R194, R194, 0x7632, R194 ;  /* 0x00007632c2c27816 */ /* 0x000fe200000000c2 */
[----:B------:R-:W-:Y:S01]  /*85d0*/  IMAD.U32 R28, R86, 0x10000, RZ ;  /* 0x00010000561c7824 */ /* 0x000fe200078e00ff */
[----:B------:R-:W-:-:S02]  /*85e0*/  FSETP.GE.AND P4, PT, R30, RZ, PT ;  /* 0x000000ff1e00720b */ /* 0x000fc40003f86000 */
[-C--:B------:R-:W-:Y:S02]  /*85f0*/  FSETP.GT.AND P6, PT, R196, R178.reuse, PT ;  /* 0x000000b2c400720b */ /* 0x080fe40003fc4000 */
[----:B------:R-:W-:Y:S02]  /*8600*/  FSETP.GE.AND P5, PT, R197, RZ, PT ;  /* 0x000000ffc500720b */ /* 0x000fe40003fa6000 */
[----:B------:R-:W-:Y:S01]  /*8610*/  FSETP.GE.AND P0, PT, R28, RZ, PT ;  /* 0x000000ff1c00720b */ /* 0x000fe20003f06000 */
[----:B------:R-:W-:Y:S01]  /*8620*/  IMAD.U32 R28, R194, 0x10000, RZ ;  /* 0x00010000c21c7824 */ /* 0x000fe200078e00ff */
[----:B------:R-:W-:Y:S02]  /*8630*/  SEL R197, R192, RZ, !P4 ;  /* 0x000000ffc0c57207 */ /* 0x000fe40006000000 */
[----:B------:R-:W-:Y:S02]  /*8640*/  @!P2 FSEL R196, R196, R178, P6 ;  /* 0x000000b2c4c4a208 */ /* 0x000fe40003000000 */
[----:B------:R-:W-:Y:S01]  /*8650*/  PRMT R85, R87, 0x7632, R85 ;  /* 0x0000763257557816 */ /* 0x000fe20000000055 */
[----:B------:R-:W-:Y:S01]  /*8660*/  IMAD.U32 R87, R84, 0x10000, RZ ;  /* 0x0001000054577824 */ /* 0x000fe200078e00ff */
[----:B------:R-:W-:Y:S01]  /*8670*/  PRMT R178, R86, 0x7632, R178 ;  /* 0x0000763256b27816 */ /* 0x000fe200000000b2 */
[----:B------:R-:W-:Y:S01]  /*8680*/  IMAD.U32 R197, R197, 0x10000, RZ ;  /* 0x00010000c5c57824 */ /* 0x000fe200078e00ff */
[----:B------:R-:W-:-:S02]  /*8690*/  SEL R195, R195, RZ, !P5 ;  /* 0x000000ffc3c37207 */ /* 0x000fc40006800000 */
[----:B------:R-:W-:Y:S01]  /*86a0*/  FSETP.GE.AND P2, PT, R28, RZ, PT ;  /* 0x000000ff1c00720b */ /* 0x000fe20003f46000 */
[----:B------:R-:W-:Y:S01]  /*86b0*/  IMAD.U32 R28, R178, 0x10000, RZ ;  /* 0x00010000b21c7824 */ /* 0x000fe200078e00ff */
[----:B------:R-:W-:Y:S01]  /*86c0*/  FSETP.GTU.AND P4, PT, R87, RZ, PT ;  /* 0x000000ff5700720b */ /* 0x000fe20003f8c000 */
[----:B------:R-:W-:Y:S01]  /*86d0*/  IMAD.U32 R30, R85, 0x10000, RZ ;  /* 0x00010000551e7824 */ /* 0x000fe200078e00ff */
[----:B------:R-:W-:Y:S01]  /*86e0*/  FADD R87, RZ, -R197 ;  /* 0x800000c5ff577221 */ /* 0x000fe20000000000 */
[----:B------:R-:W-:Y:S01]  /*86f0*/  IMAD.U32 R195, R195, 0x10000, RZ ;  /* 0x00010000c3c37824 */ /* 0x000fe200078e00ff */
[----:B------:R-:W-:Y:S02]  /*8700*/  SEL R194, R194, RZ, !P2 ;  /* 0x000000ffc2c27207 */ /* 0x000fe40005000000 */
[----:B------:R-:W-:Y:S01]  /*8710*/  FSETP.GTU.AND P5, PT, R28, RZ, PT ;  /* 0x000000ff1c00720b */ /* 0x000fe20003fac000 */
[----:B------:R-:W-:Y:S01]  /*8720*/  FADD R181, RZ, -R195 ;  /* 0x800000c3ffb57221 */ /* 0x000fe20000000000 */
[----:B------:R-:W-:Y:S01]  /*8730*/  SEL R28, R84, RZ, P4 ;  /* 0x000000ff541c7207 */ /* 0x000fe20002000000 */
[----:B------:R-:W-:Y:S01]  /*8740*/  IMAD.U32 R195, R194, 0x10000, RZ ;  /* 0x00010000c2c37824 */ /* 0x000fe200078e00ff */
[----:B------:R-:W-:-:S02]  /*8750*/  FSETP.GTU.AND P6, PT, R30, RZ, PT ;  /* 0x000000ff1e00720b */ /* 0x000fc40003fcc000 */
[----:B------:R-:W-:Y:S02]  /*8760*/  FSETP.NAN.AND P2, PT, R87, R87, PT ;  /* 0x000000575700720b */ /* 0x000fe40003f48000 */
[----:B------:R-:W-:Y:S01]  /*8770*/  SEL R197, R86, RZ, !P0 ;  /* 0x000000ff56c57207 */ /* 0x000fe20004000000 */
[----:B------:R-:W-:Y:S01]  /*8780*/  IMAD.U32 R86, R28, 0x10000, RZ ;  /* 0x000100001c567824 */ /* 0x000fe200078e00ff */
[----:B------:R-:W-:Y:S01]  /*8790*/  SEL R194, R85, RZ, P6 ;  /* 0x000000ff55c27207 */ /* 0x000fe20003000000 */
[----:B------:R-:W-:Y:S01]  /*87a0*/  FADD R180, RZ, -R195 ;  /* 0x800000c3ffb47221 */ /* 0x000fe20000000000 */
[----:B------:R-:W-:Y:S02]  /*87b0*/  PRMT R192, R177, 0x7632, R192 ;  /* 0x00007632b1c07816 */ /* 0x000fe400000000c0 */
[----:B------:R-:W-:Y:S01]  /*87c0*/  FSETP.NAN.AND P0, PT, R181, R181, PT ;  /* 0x000000b5b500720b */ /* 0x000fe20003f08000 */
[----:B------:R-:W-:Y:S01]  /*87d0*/  IMAD.U32 R194, R194, 0x10000, RZ ;  /* 0x00010000c2c27824 */ /* 0x000fe200078e00ff */
[----:B------:R-:W-:Y:S01]  /*87e0*/  SEL R178, R178, RZ, P5 ;  /* 0x000000ffb2b27207 */ /* 0x000fe20002800000 */
[----:B------:R-:W-:Y:S01]  /*87f0*/  IMAD.U32 R195, R192, 0x10000, RZ ;  /* 0x00010000c0c37824 */ /* 0x000fe200078e00ff */
[----:B------:R-:W-:-:S02]  /*8800*/  FSETP.GT.AND P5, PT, R87, R86, PT ;  /* 0x000000565700720b */ /* 0x000fc40003fa4000 */
[----:B------:R-:W-:Y:S01]  /*8810*/  FSETP.NAN.AND P4, PT, R180, R180, PT ;  /* 0x000000b4b400720b */ /* 0x000fe20003f88000 */
[----:B------:R-:W-:Y:S01]  /*8820*/  IMAD.U32 R197, R197, 0x10000, RZ ;  /* 0x00010000c5c57824 */ /* 0x000fe200078e00ff */
[----:B------:R-:W-:Y:S01]  /*8830*/  @!P2 FSEL R87, R87, R86, P5 ;  /* 0x000000565757a208 */ /* 0x000fe20002800000 */
[----:B------:R-:W-:Y:S01]  /*8840*/  IMAD.U32 R178, R178, 0x10000, RZ ;  /* 0x00010000b2b27824 */ /* 0x000fe200078e00ff */
[-C--:B------:R-:W-:Y:S01]  /*8850*/  FSETP.GT.AND P5, PT, R181, R194.reuse, PT ;  /* 0x000000c2b500720b */ /* 0x080fe20003fa4000 */
[----:B------:R-:W-:Y:S01]  /*8860*/  FADD R86, RZ, -R197 ;  /* 0x800000c5ff567221 */ /* 0x000fe20000000000 */
[----:B------:R-:W-:Y:S02]  /*8870*/  FSETP.GTU.AND P2, PT, R195, RZ, PT ;  /* 0x000000ffc300720b */ /* 0x000fe40003f4c000 */
[----:B------:R-:W-:Y:S02]  /*8880*/  @!P0 FSEL R181, R181, R194, P5 ;  /* 0x000000c2b5b58208 */ /* 0x000fe40002800000 */
[----:B------:R-:W-:-:S02]  /*8890*/  FSETP.GT.AND P6, PT, R180, R178, PT ;  /* 0x000000b2b400720b */ /* 0x000fc40003fc4000 */
[----:B------:R-:W-:Y:S02]  /*88a0*/  SEL R194, R192, RZ, P2 ;  /* 0x000000ffc0c27207 */ /* 0x000fe40001000000 */
[----:B------:R-:W-:Y:S01]  /*88b0*/  FSETP.NAN.AND P5, PT, R86, R86, PT ;  /* 0x000000565600720b */ /* 0x000fe20003fa8000 */
[----:B------:R-:W-:Y:S01]  /*88c0*/  IMAD.U32 R195, R190, 0x10000, RZ ;  /* 0x00010000bec37824 */ /* 0x000fe200078e00ff */
[----:B------:R-:W-:Y:S01]  /*88d0*/  @!P4 FSEL R180, R180, R178, P6 ;  /* 0x000000b2b4b4c208 */ /* 0x000fe20003000000 */
[----:B------:R-:W-:Y:S01]  /*88e0*/  IMAD.U32 R178, R194, 0x10000, RZ ;  /* 0x00010000c2b27824 */ /* 0x000fe200078e00ff */
[----:B------:R-:W-:Y:S01]  /*88f0*/  PRMT R84, R172, 0x7632, R84 ;  /* 0x00007632ac547816 */ /* 0x000fe20000000054 */
[----:B------:R-:W-:Y:S01]  /*8900*/  IMAD.U32 R194, R173, 0x10000, RZ ;  /* 0x00010000adc27824 */ /* 0x000fe200078e00ff */
[----:B------:R-:W-:Y:S02]  /*8910*/  FSETP.GE.AND P0, PT, R195, RZ, PT ;  /* 0x000000ffc300720b */ /* 0x000fe40003f06000 */
[----:B------:R-:W-:Y:S01]  /*8920*/  FSETP.GT.AND P6, PT, R86, R178, PT ;  /* 0x000000b25600720b */ /* 0x000fe20003fc4000 */
[----:B------:R-:W-:Y:S01]  /*8930*/  IMAD.U32 R195, R84, 0x10000, RZ ;  /* 0x0001000054c37824 */ /* 0x000fe200078e00ff */
[----:B------:R-:W-:-:S03]  /*8940*/  FSETP.GE.AND P4, PT, R194, RZ, PT ;  /* 0x000000ffc200720b */ /* 0x000fc60003f86000 */
[----:B------:R-:W-:Y:S01]  /*8950*/  @!P5 FSEL R86, R86, R178, P6 ;  /* 0x000000b25656d208 */ /* 0x000fe20003000000 */
[----:B------:R-:W-:Y:S01]  /*8960*/  IMAD.U32 R178, R172, 0x10000, RZ ;  /* 0x00010000acb27824 */ /* 0x000fe200078e00ff */
[----:B------:R-:W-:Y:S02]  /*8970*/  SEL R173, R173, RZ, !P4 ;  /* 0x000000ffadad7207 */ /* 0x000fe40006000000 */
[----:B------:R-:W-:Y:S02]  /*8980*/  FSETP.GE.AND P6, PT, R195, RZ, PT ;  /* 0x000000ffc300720b */ /* 0x000fe40003fc6000 */
[----:B------:R-:W-:Y:S01]  /*8990*/  PRMT R85, R176, 0x7632, R85 ;  /* 0x00007632b0557816 */ /* 0x000fe20000000055 */
        /* <DEDUP_REMOVED lines=8> */
[----:B------:R-:W-:Y:S01]  /*8a20*/  PRMT R192, R191, 0x7632, R192 ;  /* 0x00007632bfc07816 */ /* 0x000fe200000000c0 */
[----:B------:R-:W-:Y:S01]  /*8a30*/  IMAD.U32 R194, R176, 0x10000, RZ ;  /* 0x00010000b0c27824 */ /* 0x000fe200078e00ff */
[----:B------:R-:W-:-:S02]  /*8a40*/  FSETP.GTU.AND P6, PT, R178, RZ, PT ;  /* 0x000000ffb200720b */ /* 0x000fc40003fcc000 */
[----:B------:R-:W-:Y:S01]  /*8a50*/  SEL R178, R177, RZ, P4 ;  /* 0x000000ffb1b27207 */ /* 0x000fe20002000000 */
[----:B------:R-:W-:Y:S01]  /*8a60*/  FADD R177, RZ, -R195 ;  /* 0x800000c3ffb17221 */ /* 0x000fe20000000000 */
[----:B------:R-:W-:Y:S01]  /*8a70*/  FSETP.NAN.AND P4, PT, R173, R173, PT ;  /* 0x000000adad00720b */ /* 0x000fe20003f88000 */
[----:B------:R-:W-:Y:S01]  /*8a80*/  IMAD.U32 R197, R192, 0x10000, RZ ;  /* 0x00010000c0c57824 */ /* 0x000fe200078e00ff */
[----:B------:R-:W-:Y:S01]  /*8a90*/  SEL R172, R172, RZ, !P5 ;  /* 0x000000ffacac7207 */ /* 0x000fe20006800000 */
[----:B------:R-:W-:Y:S01]  /*8aa0*/  IMAD.U32 R178, R178, 0x10000, RZ ;  /* 0x00010000b2b27824 */ /* 0x000fe200078e00ff */
[----:B------:R-:W-:Y:S02]  /*8ab0*/  SEL R195, R85, RZ, P6 ;  /* 0x000000ff55c37207 */ /* 0x000fe40003000000 */
[----:B------:R-:W-:Y:S02]  /*8ac0*/  FSETP.GTU.AND P6, PT, R194, RZ, PT ;  /* 0x000000ffc200720b */ /* 0x000fe40003fcc000 */
[----:B------:R-:W-:Y:S01]  /*8ad0*/  FSETP.NAN.AND P5, PT, R177, R177, PT ;  /* 0x000000b1b100720b */ /* 0x000fe20003fa8000 */
[----:B------:R-:W-:Y:S01]  /*8ae0*/  IMAD.U32 R172, R172, 0x10000, RZ ;  /* 0x00010000acac7824 */ /* 0x000fe200078e00ff */
[----:B------:R-:W-:-:S02]  /*8af0*/  FSETP.GE.AND P2, PT, R197, RZ, PT ;  /* 0x000000ffc500720b */ /* 0x000fc40003f46000 */
[----:B------:R-:W-:Y:S01]  /*8b00*/  SEL R197, R176, RZ, P6 ;  /* 0x000000ffb0c57207 */ /* 0x000fe20003000000 */
[----:B------:R-:W-:Y:S01]  /*8b10*/  IMAD.U32 R176, R195, 0x10000, RZ ;  /* 0x00010000c3b07824 */ /* 0x000fe200078e00ff */
[----:B------:R-:W-:Y:S02]  /*8b20*/  PRMT R85, R190, 0x7632, R85 ;  /* 0x00007632be557816 */ /* 0x000fe40000000055 */
[----:B------:R-:W-:Y:S01]  /*8b30*/  FSETP.GT.AND P6, PT, R173, R178, PT ;  /* 0x000000b2ad00720b */ /* 0x000fe20003fc4000 */
[----:B------:R-:W-:-:S03]  /*8b40*/  FADD R172, RZ, -R172 ;  /* 0x800000acffac7221 */ /* 0x000fc60000000000 */
[----:B------:R-:W-:Y:S01]  /*8b50*/  @!P4 FSEL R173, R173, R178, P6 ;  /* 0x000000b2adadc208 */ /* 0x000fe20003000000 */
[----:B------:R-:W-:Y:S01]  /*8b60*/  IMAD.U32 R178, R85, 0x10000, RZ ;  /* 0x0001000055b27824 */ /* 0x000fe200078e00ff */
[C---:B------:R-:W-:Y:S02]  /*8b70*/  FSETP.GT.AND P6, PT, R177.reuse, R176, PT ;  /* 0x000000b0b100720b */ /* 0x040fe40003fc4000 */
[----:B------:R-:W-:Y:S02]  /*8b80*/  FSETP.NAN.AND P4, PT, R172, R172, PT ;  /* 0x000000acac00720b */ /* 0x000fe40003f88000 */
[----:B------:R-:W-:Y:S02]  /*8b90*/  @!P5 FSEL R177, R177, R176, P6 ;  /* 0x000000b0b1b1d208 */ /* 0x000fe40003000000 */
[----:B------:R-:W-:Y:S01]  /*8ba0*/  FSETP.GE.AND P5, PT, R178, RZ, PT ;  /* 0x000000ffb200720b */ /* 0x000fe20003fa6000 */
[----:B------:R-:W-:Y:S01]  /*8bb0*/  IMAD.U32 R178, R197, 0x10000, RZ ;  /* 0x00010000c5b27824 */ /* 0x000fe200078e00ff */
[----:B---3--:R-:W-:-:S02]  /*8bc0*/  PRMT R84, R27, 0x7632, R84 ;  /* 0x000076321b547816 */ /* 0x008fc40000000054 */
[----:B------:R-:W-:Y:S02]  /*8bd0*/  PRMT R195, R189, 0x7632, R195 ;  /* 0x00007632bdc37816 */ /* 0x000fe400000000c3 */
[----:B------:R-:W-:Y:S01]  /*8be0*/  SEL R176, R192, RZ, !P2 ;  /* 0x000000ffc0b07207 */ /* 0x000fe20005000000 */
[----:B------:R-:W-:Y:S01]  /*8bf0*/  IMAD.U32 R197, R84, 0x10000, RZ ;  /* 0x0001000054c57824 */ /* 0x000fe200078e00ff */
[-C--:B------:R-:W-:Y:S01]  /*8c00*/  FSETP.GT.AND P6, PT, R172, R178.reuse, PT ;  /* 0x000000b2ac00720b */ /* 0x080fe20003fc4000 */
[----:B------:R-:W-:Y:S02]  /*8c10*/  IMAD.U32 R194, R195, 0x10000, RZ ;  /* 0x00010000c3c27824 */ /* 0x000fe400078e00ff */
[----:B------:R-:W-:Y:S01]  /*8c20*/  IMAD.U32 R176, R176, 0x10000, RZ ;  /* 0x00010000b0b07824 */ /* 0x000fe200078e00ff */
[----:B------:R-:W-:Y:S02]  /*8c30*/  PRMT R193, R193, 0x7632, R193 ;  /* 0x00007632c1c17816 */ /* 0x000fe400000000c1 */
[----:B------:R-:W-:Y:S01]  /*8c40*/  @!P4 FSEL R172, R172, R178, P6 ;  /* 0x000000b2acacc208 */ /* 0x000fe20003000000 */
[----:B------:R-:W-:Y:S01]  /*8c50*/  FADD R176, RZ, -R176 ;  /* 0x800000b0ffb07221 */ /* 0x000fe20000000000 */
[----:B------:R-:W-:-:S02]  /*8c60*/  FSETP.GTU.AND P4, PT, R197, RZ, PT ;  /* 0x000000ffc500720b */ /* 0x000fc40003f8c000 */
[----:B------:R-:W-:Y:S01]  /*8c70*/  FSETP.GE.AND P2, PT, R194, RZ, PT ;  /* 0x000000ffc200720b */ /* 0x000fe20003f46000 */
[----:B------:R-:W-:Y:S01]  /*8c80*/  IMAD.U32 R178, R193, 0x10000, RZ ;  /* 0x00010000c1b27824 */ /* 0x000fe200078e00ff */
[----:B------:R-:W-:Y:S02]  /*8c90*/  PRMT R194, R192, 0x7632, R194 ;  /* 0x00007632c0c27816 */ /* 0x000fe400000000c2 */
[----:B------:R-:W-:Y:S02]  /*8ca0*/  SEL R192, R191, RZ, !P3 ;  /* 0x000000ffbfc07207 */ /* 0x000fe40005800000 */
[----:B------:R-:W-:Y:S02]  /*8cb0*/  SEL R191, R84, RZ, P4 ;  /* 0x000000ff54bf7207 */ /* 0x000fe40002000000 */
[----:B------:R-:W-:Y:S01]  /*8cc0*/  FSETP.NAN.AND P3, PT, R176, R176, PT ;  /* 0x000000b0b000720b */ /* 0x000fe20003f68000 */
[----:B------:R-:W-:Y:S01]  /*8cd0*/  IMAD.U32 R197, R27, 0x10000, RZ ;  /* 0x000100001bc57824 */ /* 0x000fe200078e00ff */
[----:B------:R-:W-:Y:S01]  /*8ce0*/  FSETP.GE.AND P4, PT, R178, RZ, PT ;  /* 0x000000ffb200720b */ /* 0x000fe20003f86000 */
[----:B------:R-:W-:Y:S01]  /*8cf0*/  IMAD.U32 R178, R192, 0x10000, RZ ;  /* 0x00010000c0b27824 */ /* 0x000fe200078e00ff */
[----:B------:R-:W-:Y:S01]  /*8d00*/  PRMT R84, R26, 0x7632, R84 ;  /* 0x000076321a547816 */ /* 0x000fe20000000054 */
[----:B------:R-:W-:Y:S01]  /*8d10*/  IMAD.U32 R191, R191, 0x10000, RZ ;  /* 0x00010000bfbf7824 */ /* 0x000fe200078e00ff */
[----:B------:R-:W-:Y:S01]  /*8d20*/  SEL R192, R85, RZ, !P5 ;  /* 0x000000ff55c07207 */ /* 0x000fe20006800000 */
[----:B------:R-:W-:Y:S01]  /*8d30*/  FADD R178, RZ, -R178 ;  /* 0x800000b2ffb27221 */ /* 0x000fe20000000000 */
[----:B------:R-:W-:Y:S01]  /*8d40*/  FSETP.GTU.AND P6, PT, R197, RZ, PT ;  /* 0x000000ffc500720b */ /* 0x000fe20003fcc000 */
[----:B------:R-:W-:Y:S01]  /*8d50*/  IMAD.U32 R28, R84, 0x10000, RZ ;  /* 0x00010000541c7824 */ /* 0x000fe200078e00ff */
[----:B------:R-:W-:Y:S01]  /*8d60*/  FSETP.GT.AND P5, PT, R176, R191, PT ;  /* 0x000000bfb000720b */ /* 0x000fe20003fa4000 */
[----:B------:R-:W-:Y:S01]  /*8d70*/  IMAD.U32 R197, R192, 0x10000, RZ ;  /* 0x00010000c0c57824 */ /* 0x000fe200078e00ff */
[----:B------:R-:W-:-:S02]  /*8d80*/  SEL R192, R27, RZ, P6 ;  /* 0x000000ff1bc07207 */ /* 0x000fc40003000000 */
[----:B------:R-:W-:Y:S01]  /*8d90*/  @!P3 FSEL R176, R176, R191, P5 ;  /* 0x000000bfb0b0b208 */ /* 0x000fe20002800000 */
[----:B------:R-:W-:Y:S01]  /*8da0*/  FADD R27, RZ, -R197 ;  /* 0x800000c5ff1b7221 */ /* 0x000fe20000000000 */
[----:B------:R-:W-:Y:S02]  /*8db0*/  FSETP.GTU.AND P5, PT, R28, RZ, PT ;  /* 0x000000ff1c00720b */ /* 0x000fe40003fac000 */
[----:B------:R-:W-:Y:S01]  /*8dc0*/  FSETP.NAN.AND P3, PT, R178, R178, PT ;  /* 0x000000b2b200720b */ /* 0x000fe20003f68000 */
[----:B------:R-:W-:Y:S01]  /*8dd0*/  IMAD.U32 R192, R192, 0x10000, RZ ;  /* 0x00010000c0c07824 */ /* 0x000fe200078e00ff */
[----:B------:R-:W-:Y:S02]  /*8de0*/  SEL R197, R193, RZ, !P4 ;  /* 0x000000ffc1c57207 */ /* 0x000fe40006000000 */
[----:B------:R-:W-:Y:S02]  /*8df0*/  SEL R191, R84, RZ, P5 ;  /* 0x000000ff54bf7207 */ /* 0x000fe40002800000 */
[----:B------:R-:W-:-:S02]  /*8e00*/  FSETP.NAN.AND P4, PT, R27, R27, PT ;  /* 0x0000001b1b00720b */ /* 0x000fc40003f88000 */
[----:B------:R-:W-:Y:S01]  /*8e10*/  PRMT R85, R85, 0x7632, R85 ;  /* 0x0000763255557816 */ /* 0x000fe20000000055 */
[----:B------:R-:W-:Y:S01]  /*8e20*/  IMAD.U32 R191, R191, 0x10000, RZ ;  /* 0x00010000bfbf7824 */ /* 0x000fe200078e00ff */
[CC--:B------:R-:W-:Y:S01]  /*8e30*/  FSETP.GT.AND P5, PT, R178.reuse, R192.reuse, PT ;  /* 0x000000c0b200720b */ /* 0x0c0fe20003fa4000 */
[----:B------:R-:W-:Y:S02]  /*8e40*/  IMAD.U32 R197, R197, 0x10000, RZ ;  /* 0x00010000c5c57824 */ /* 0x000fe400078e00ff */
[----:B------:R-:W-:Y:S01]  /*8e50*/  IMAD.U32 R193, R85, 0x10000, RZ ;  /* 0x0001000055c17824 */ /* 0x000fe200078e00ff */
[----:B------:R-:W-:Y:S02]  /*8e60*/  @!P3 FSEL R178, R178, R192, P5 ;  /* 0x000000c0b2b2b208 */ /* 0x000fe40002800000 */
[-C--:B------:R-:W-:Y:S02]  /*8e70*/  FSETP.GT.AND P5, PT, R27, R191.reuse, PT ;  /* 0x000000bf1b00720b */ /* 0x080fe40003fa4000 */
[----:B------:R-:W-:Y:S01]  /*8e80*/  PRMT R192, R25, 0x7632, R192 ;  /* 0x0000763219c07816 */ /* 0x000fe200000000c0 */
[----:B------:R-:W-:Y:S01]  /*8e90*/  IMAD.U32 R28, R194, 0x10000, RZ ;  /* 0x00010000c21c7824 */ /* 0x000fe200078e00ff */
[----:B------:R-:W-:Y:S01]  /*8ea0*/  @!P4 FSEL R27, R27, R191, P5 ;  /* 0x000000bf1b1bc208 */ /* 0x000fe20002800000 */
[----:B------:R-:W-:Y:S01]  /*8eb0*/  FADD R187, RZ, -R197 ;  /* 0x800000c5ffbb7221 */ /* 0x000fe20000000000 */
[----:B------:R-:W-:Y:S01]  /*8ec0*/  FSETP.GTU.AND P3, PT, R193, RZ, PT ;  /* 0x000000ffc100720b */ /* 0x000fe20003f6c000 */
[----:B------:R-:W-:Y:S01]  /*8ed0*/  IMAD.U32 R191, R192, 0x10000, RZ ;  /* 0x00010000c0bf7824 */ /* 0x000fe200078e00ff */
[----:B------:R-:W-:-:S02]  /*8ee0*/  FSETP.GE.AND P6, PT, R28, RZ, PT ;  /* 0x000000ff1c00720b */ /* 0x000fc40003fc6000 */
[----:B------:R-:W-:Y:S02]  /*8ef0*/  SEL R85, R85, RZ, P3 ;  /* 0x000000ff55557207 */ /* 0x000fe40001800000 */
[----:B------:R-:W-:Y:S02]  /*8f00*/  FSETP.GTU.AND P3, PT, R191, RZ, PT ;  /* 0x000000ffbf00720b */ /* 0x000fe40003f6c000 */
[----:B------:R-:W-:Y:S02]  /*8f10*/  FSETP.NAN.AND P5, PT, R187, R187, PT ;  /* 0x000000bbbb00720b */ /* 0x000fe40003fa8000 */
[----:B------:R-:W-:Y:S02]  /*8f20*/  PRMT R191, R84, 0x7632, R191 ;  /* 0x0000763254bf7816 */ /* 0x000fe400000000bf */
[----:B------:R-:W-:Y:S01]  /*8f30*/  SEL R194, R194, RZ, !P6 ;  /* 0x000000ffc2c27207 */ /* 0x000fe20007000000 */
[----:B------:R-:W-:Y:S01]  /*8f40*/  IMAD.U32 R85, R85, 0x10000, RZ ;  /* 0x0001000055557824 */ /* 0x000fe200078e00ff */
[----:B------:R-:W-:Y:S01]  /*8f50*/  SEL R190, R190, RZ, !P0 ;  /* 0x000000ffbebe7207 */ /* 0x000fe20004000000 */
[----:B------:R-:W-:-:S02]  /*8f60*/  IMAD.U32 R193, R26, 0x10000, RZ ;  /* 0x000100001ac17824 */ /* 0x000fc400078e00ff */
[----:B------:R-:W-:Y:S02]  /*8f70*/  IMAD.U32 R84, R191, 0x10000, RZ ;  /* 0x00010000bf547824 */ /* 0x000fe400078e00ff */
[----:B------:R-:W-:Y:S01]  /*8f80*/  IMAD.U32 R194, R194, 0x10000, RZ ;  /* 0x00010000c2c27824 */ /* 0x000fe200078e00ff */
[-C--:B------:R-:W-:Y:S01]  /*8f90*/  FSETP.GT.AND P6, PT, R187, R85.reuse, PT ;  /* 0x00000055bb00720b */ /* 0x080fe20003fc4000 */
[----:B------:R-:W-:Y:S01]  /*8fa0*/  IMAD.U32 R190, R190, 0x10000, RZ ;  /* 0x00010000bebe7824 */ /* 0x000fe200078e00ff */
[----:B------:R-:W-:Y:S01]  /*8fb0*/  FSETP.GTU.AND P4, PT, R193, RZ, PT ;  /* 0x000000ffc100720b */ /* 0x000fe20003f8c000 */
[----:B------:R-:W-:Y:S01]  /*8fc0*/  FADD R186, RZ, -R194 ;  /* 0x800000c2ffba7221 */ /* 0x000fe20000000000 */
[----:B------:R-:W-:Y:S01]  /*8fd0*/  FSETP.GTU.AND P0, PT, R84, RZ, PT ;  /* 0x000000ff5400720b */ /* 0x000fe20003f0c000 */
[----:B------:R-:W-:Y:S01]  /*8fe0*/  FADD R84, RZ, -R190 ;  /* 0x800000beff547221 */ /* 0x000fe20000000000 */
[----:B------:R-:W-:Y:S02]  /*8ff0*/  SEL R195, R195, RZ, !P2 ;  /* 0x000000ffc3c37207 */ /* 0x000fe40005000000 */
[----:B------:R-:W-:-:S02]  /*9000*/  @!P5 FSEL R187, R187, R85, P6 ;  /* 0x00000055bbbbd208 */ /* 0x000fc40003000000 */
[----:B------:R-:W-:Y:S02]  /*9010*/  SEL R190, R26, RZ, P4 ;  /* 0x000000ff1abe7207 */ /* 0x000fe40002000000 */
[----:B------:R-:W-:Y:S02]  /*9020*/  SEL R85, R191, RZ, P0 ;  /* 0x000000ffbf557207 */ /* 0x000fe40000000000 */
[----:B------:R-:W-:Y:S01]  /*9030*/  FSETP.NAN.AND P4, PT, R186, R186, PT ;  /* 0x000000baba00720b */ /* 0x000fe20003f88000 */
[----:B------:R-:W-:Y:S01]  /*9040*/  IMAD.U32 R26, R195, 0x10000, RZ ;  /* 0x00010000c31a7824 */ /* 0x000fe200078e00ff */
[----:B------:R-:W-:Y:S01]  /*9050*/  FSETP.NAN.AND P2, PT, R84, R84, PT ;  /* 0x000000545400720b */ /* 0x000fe20003f48000 */
[----:B------:R-:W-:Y:S02]  /*9060*/  IMAD.U32 R85, R85, 0x10000, RZ ;  /* 0x0001000055557824 */ /* 0x000fe400078e00ff */
[----:B------:R-:W-:Y:S01]  /*9070*/  IMAD.U32 R190, R190, 0x10000, RZ ;  /* 0x00010000bebe7824 */ /* 0x000fe200078e00ff */
[----:B------:R-:W-:Y:S01]  /*9080*/  FADD R26, RZ, -R26 ;  /* 0x8000001aff1a7221 */ /* 0x000fe20000000000 */
[----:B------:R-:W-:-:S02]  /*9090*/  SEL R192, R192, RZ, P3 ;  /* 0x000000ffc0c07207 */ /* 0x000fc40001800000 */
[-C--:B------:R-:W-:Y:S02]  /*90a0*/  FSETP.GT.AND P3, PT, R186, R85.reuse, PT ;  /* 0x00000055ba00720b */ /* 0x080fe40003f64000 */
[----:B------:R-:W-:Y:S01]  /*90b0*/  FSETP.GT.AND P5, PT, R84, R190, PT ;  /* 0x000000be5400720b */ /* 0x000fe20003fa4000 */
[----:B------:R-:W-:Y:S01]  /*90c0*/  IMAD.U32 R191, R149, 0x10000, RZ ;  /* 0x0001000095bf7824 */ /* 0x000fe200078e00ff */
[----:B------:R-:W-:Y:S02]  /*90d0*/  FSETP.NAN.AND P0, PT, R26, R26, PT ;  /* 0x0000001a1a00720b */ /* 0x000fe40003f08000 */
[----:B------:R-:W-:Y:S01]  /*90e0*/  @!P4 FSEL R186, R186, R85, P3 ;  /* 0x00000055babac208 */ /* 0x000fe20001800000 */
[----:B------:R-:W-:Y:S01]  /*90f0*/  IMAD.U32 R85, R192, 0x10000, RZ ;  /* 0x00010000c0557824 */ /* 0x000fe200078e00ff */
[----:B------:R-:W-:Y:S01]  /*9100*/  @!P2 FSEL R84, R84, R190, P5 ;  /* 0x000000be5454a208 */ /* 0x000fe20002800000 */
[----:B------:R-:W-:Y:S01]  /*9110*/  IMAD.U32 R192, R148, 0x10000, RZ ;  /* 0x0001000094c07824 */ /* 0x000fe200078e00ff */
[----:B------:R-:W-:-:S02]  /*9120*/  PRMT R190, R151, 0x7632, R190 ;  /* 0x0000763297be7816 */ /* 0x000fc400000000be */
[----:B------:R-:W-:Y:S01]  /*9130*/  FSETP.GE.AND P2, PT, R191, RZ, PT ;  /* 0x000000ffbf00720b */ /* 0x000fe20003f46000 */
[----:B------:R-:W-:Y:S01]  /*9140*/  IMAD.U32 R191, R189, 0x10000, RZ ;  /* 0x00010000bdbf7824 */ /* 0x000fe200078e00ff */
[----:B------:R-:W-:Y:S01]  /*9150*/  FSETP.GE.AND P5, PT, R192, RZ, PT ;  /* 0x000000ffc000720b */ /* 0x000fe20003fa6000 */
[----:B------:R-:W-:Y:S01]  /*9160*/  IMAD.U32 R192, R190, 0x10000, RZ ;  /* 0x00010000bec07824 */ /* 0x000fe200078e00ff */
[CC--:B------:R-:W-:Y:S02]  /*9170*/  FSETP.GT.AND P4, PT, R26.reuse, R85.reuse, PT ;  /* 0x000000551a00720b */ /* 0x0c0fe40003f84000 */
[----:B------:R-:W-:Y:S02]  /*9180*/  FSETP.GE.AND P3, PT, R191, RZ, PT ;  /* 0x000000ffbf00720b */ /* 0x000fe40003f66000 */
[----:B------:R-:W-:Y:S02]  /*9190*/  @!P0 FSEL R26, R26, R85, P4 ;  /* 0x000000551a1a8208 */ /* 0x000fe40002000000 */
[----:B------:R-:W-:Y:S01]  /*91a0*/  FSETP.GE.AND P0, PT, R192, RZ, PT ;  /* 0x000000ffc000720b */ /* 0x000fe20003f06000 */
[----:B------:R-:W-:Y:S01]  /*91b0*/  IMAD.U32 R192, R25, 0x10000, RZ ;  /* 0x0001000019c07824 */ /* 0x000fe200078e00ff */
[----:B------:R-:W-:-:S04]  /*91c0*/  SEL R85, R189, RZ, !P3 ;  /* 0x000000ffbd557207 */ /* 0x000fc80005800000 */
[----:B------:R-:W-:Y:S01]  /*91d0*/  FSETP.GTU.AND P3, PT, R192, RZ, PT ;  /* 0x000000ffc000720b */ /* 0x000fe20003f6c000 */
[----:B------:R-:W-:Y:S01]  /*91e0*/  IMAD.U32 R85, R85, 0x10000, RZ ;  /* 0x0001000055557824 */ /* 0x000fe200078e00ff */
[C---:B------:R-:W-:Y:S01]  /*91f0*/  PRMT R191, R150.reuse, 0x7632, R191 ;  /* 0x0000763296bf7816 */ /* 0x040fe200000000bf */
[----:B------:R-:W-:Y:S01]  /*9200*/  IMAD.U32 R193, R150, 0x10000, RZ ;  /* 0x0001000096c17824 */ /* 0x000fe200078e00ff */
[----:B------:R-:W-:Y:S01]  /*9210*/  SEL R194, R25, RZ, P3 ;  /* 0x000000ff19c27207 */ /* 0x000fe20001800000 */
[----:B------:R-:W-:Y:S01]  /*9220*/  FADD R25, RZ, -R85 ;  /* 0x80000055ff197221 */ /* 0x000fe20000000000 */
[----:B------:R-:W-:Y:S01]  /*9230*/  IMAD.U32 R85, R188, 0x10000, RZ ;  /* 0x00010000bc557824 */ /* 0x000fe200078e00ff */
[----:B------:R-:W-:Y:S02]  /*9240*/  SEL R195, R151, RZ, !P1 ;  /* 0x000000ff97c37207 */ /* 0x000fe40004800000 */
[----:B------:R-:W-:Y:S01]  /*9250*/  FSETP.GE.AND P6, PT, R193, RZ, PT ;  /* 0x000000ffc100720b */ /* 0x000fe20003fc6000 */
[----:B------:R-:W-:Y:S01]  /*9260*/  IMAD.U32 R193, R191, 0x10000, RZ ;  /* 0x00010000bfc17824 */ /* 0x000fe200078e00ff */
[----:B------:R-:W-:-:S02]  /*9270*/  FSETP.NAN.AND P1, PT, R25, R25, PT ;  /* 0x000000191900720b */ /* 0x000fc40003f28000 */
[C---:B------:R-:W-:Y:S02]  /*9280*/  SEL R32, R149.reuse, RZ, !P2 ;  /* 0x000000ff95207207 */ /* 0x040fe40005000000 */
[----:B------:R-:W-:Y:S02]  /*9290*/  PRMT R189, R149, 0x7632, R189 ;  /* 0x0000763295bd7816 */ /* 0x000fe400000000bd */
[----:B------:R-:W-:Y:S01]  /*92a0*/  FSETP.GE.AND P2, PT, R85, RZ, PT ;  /* 0x000000ff5500720b */ /* 0x000fe20003f46000 */
[----:B------:R-:W-:Y:S01]  /*92b0*/  IMAD.U32 R85, R194, 0x10000, RZ ;  /* 0x00010000c2557824 */ /* 0x000fe200078e00ff */
[----:B------:R-:W-:Y:S01]  /*92c0*/  FSETP.GE.AND P4, PT, R193, RZ, PT ;  /* 0x000000ffc100720b */ /* 0x000fe20003f86000 */
[----:B-----5:R-:W-:Y:S01]  /*92d0*/  IMAD.U32 R149, R23, 0x10000, RZ ;  /* 0x0001000017957824 */ /* 0x020fe200078e00ff */
[C---:B------:R-:W-:Y:S01]  /*92e0*/  SEL R151, R188.reuse, RZ, !P2 ;  /* 0x000000ffbc977207 */ /* 0x040fe20005000000 */
[----:B------:R-:W-:Y:S01]  /*92f0*/  IMAD.U32 R193, R189, 0x10000, RZ ;  /* 0x00010000bdc17824 */ /* 0x000fe200078e00ff */
[----:B------:R-:W-:-:S02]  /*9300*/  PRMT R188, R188, 0x7632, R188 ;  /* 0x00007632bcbc7816 */ /* 0x000fc400000000bc */
[C---:B------:R-:W-:Y:S02]  /*9310*/  PRMT R192, R148.reuse, 0x7632, R192 ;  /* 0x0000763294c07816 */ /* 0x040fe400000000c0 */
[----:B------:R-:W-:Y:S01]  /*9320*/  SEL R28, R148, RZ, !P5 ;  /* 0x000000ff941c7207 */ /* 0x000fe20006800000 */
[----:B------:R-:W-:Y:S01]  /*9330*/  IMAD.U32 R148, R24, 0x10000, RZ ;  /* 0x0001000018947824 */ /* 0x000fe200078e00ff */
[-C--:B------:R-:W-:Y:S02]  /*9340*/  FSETP.GT.AND P5, PT, R25, R85.reuse, PT ;  /* 0x000000551900720b */ /* 0x080fe40003fa4000 */
[----:B------:R-:W-:Y:S01]  /*9350*/  FSETP.GE.AND P2, PT, R149, RZ, PT ;  /* 0x000000ff9500720b */ /* 0x000fe20003f46000 */
[----:B------:R-:W-:Y:S01]  /*9360*/  IMAD.U32 R149, R188, 0x10000, RZ ;  /* 0x00010000bc957824 */ /* 0x000fe200078e00ff */
[----:B------:R-:W-:Y:S01]  /*9370*/  FSETP.GE.AND P3, PT, R193, RZ, PT ;  /* 0x000000ffc100720b */ /* 0x000fe20003f66000 */
[----:B------:R-:W-:Y:S01]  /*9380*/  IMAD.U32 R193, R192, 0x10000, RZ ;  /* 0x00010000c0c17824 */ /* 0x000fe200078e00ff */
[----:B------:R-:W-:-:S02]  /*9390*/  @!P1 FSEL R25, R25, R85, P5 ;  /* 0x0000005519199208 */ /* 0x000fc40002800000 */
[----:B------:R-:W-:Y:S01]  /*93a0*/  FSETP.GTU.AND P5, PT, R148, RZ, PT ;  /* 0x000000ff9400720b */ /* 0x000fe20003fac000 */
[----:B------:R-:W-:Y:S01]  /*93b0*/  IMAD.U32 R148, R21, 0x10000, RZ ;  /* 0x0001000015947824 */ /* 0x000fe200078e00ff */
[----:B------:R-:W-:Y:S02]  /*93c0*/  SEL R197, R150, RZ, !P6 ;  /* 0x000000ff96c57207 */ /* 0x000fe40007000000 */
[----:B------:R-:W-:Y:S01]  /*93d0*/  FSETP.GE.AND P1, PT, R149, RZ, PT ;  /* 0x000000ff9500720b */ /* 0x000fe20003f26000 */
[----:B------:R-:W-:Y:S01]  /*93e0*/  IMAD.U32 R85, R22, 0x10000, RZ ;  /* 0x0001000016557824 */ /* 0x000fe200078e00ff */
[----:B------:R-:W-:Y:S02]  /*93f0*/  FSETP.GE.AND P6, PT, R193, RZ, PT ;  /* 0x000000ffc100720b */ /* 0x000fe40003fc6000 */
[C---:B------:R-:W-:Y:S02]  /*9400*/  SEL R193, R24.reuse, RZ, P5 ;  /* 0x000000ff18c17207 */ /* 0x040fe40002800000 */
[----:B------:R-:W-:-:S02]  /*9410*/  PRMT R24, R24, 0x7632, R24 ;  /* 0x0000763218187816 */ /* 0x000fc40000000018 */
[----:B------:R-:W-:Y:S02]  /*9420*/  SEL R188, R188, RZ, !P1 ;  /* 0x000000ffbcbc7207 */ /* 0x000fe40004800000 */
[----:B------:R-:W-:Y:S02]  /*9430*/  SEL R150, R23, RZ, !P2 ;  /* 0x000000ff17967207 */ /* 0x000fe40005000000 */
[----:B------:R-:W-:Y:S01]  /*9440*/  FSETP.GE.AND P2, PT, R148, RZ, PT ;  /* 0x000000ff9400720b */ /* 0x000fe20003f46000 */
[----:B------:R-:W-:Y:S01]  /*9450*/  IMAD.U32 R148, R20, 0x10000, RZ ;  /* 0x0001000014947824 */ /* 0x000fe200078e00ff */
[----:B------:R-:W-:Y:S01]  /*9460*/  FSETP.GE.AND P5, PT, R85, RZ, PT ;  /* 0x000000ff5500720b */ /* 0x000fe20003fa6000 */
[----:B------:R-:W-:Y:S02]  /*9470*/  IMAD.U32 R85, R24, 0x10000, RZ ;  /* 0x0001000018557824 */ /* 0x000fe400078e00ff */
[----:B------:R-:W-:Y:S01]  /*9480*/  IMAD.U32 R188, R188, 0x10000, RZ ;  /* 0x00010000bcbc7824 */ /* 0x000fe200078e00ff */
[----:B------:R-:W-:-:S02]  /*9490*/  FSETP.GE.AND P1, PT, R148, RZ, PT ;  /* 0x000000ff9400720b */ /* 0x000fc40003f26000 */
[----:B------:R-:W-:Y:S01]  /*94a0*/  SEL R31, R21, RZ, !P2 ;  /* 0x000000ff151f7207 */ /* 0x000fe20005000000 */
[----:B------:R-:W-:Y:S01]  /*94b0*/  FADD R148, RZ, -R188 ;  /* 0x800000bcff947221 */ /* 0x000fe20000000000 */
[----:B------:R-:W-:Y:S01]  /*94c0*/  FSETP.GTU.AND P2, PT, R85, RZ, PT ;  /* 0x000000ff5500720b */ /* 0x000fe20003f4c000 */
[----:B------:R-:W-:Y:S01]  /*94d0*/  IMAD.U32 R85, R119, 0x10000, RZ ;  /* 0x0001000077557824 */ /* 0x000fe200078e00ff */
[----:B------:R-:W-:Y:S01]  /*94e0*/  SEL R30, R20, RZ, !P1 ;  /* 0x000000ff141e7207 */ /* 0x000fe20004800000 */
[----:B------:R-:W-:Y:S01]  /*94f0*/  IMAD.U32 R149, R150, 0x10000, RZ ;  /* 0x0001000096957824 */ /* 0x000fe200078e00ff */
[----:B------:R-:W-:Y:S02]  /*9500*/  SEL R24, R24, RZ, P2 ;  /* 0x000000ff18187207 */ /* 0x000fe40001000000 */
[----:B------:R-:W-:Y:S01]  /*9510*/  FSETP.NAN.AND P1, PT, R148, R148, PT ;  /* 0x000000949400720b */ /* 0x000fe20003f28000 */
[----:B------:R-:W-:Y:S01]  /*9520*/  FADD R185, RZ, -R149 ;  /* 0x80000095ffb97221 */ /* 0x000fe20000000000 */
[----:B------:R-:W-:Y:S01]  /*9530*/  FSETP.GTU.AND P2, PT, R85, RZ, PT ;  /* 0x000000ff5500720b */ /* 0x000fe20003f4c000 */
[----:B------:R-:W-:Y:S01]  /*9540*/  IMAD.U32 R24, R24, 0x10000, RZ ;  /* 0x0001000018187824 */ /* 0x000fe200078e00ff */
[----:B------:R-:W-:Y:S01]  /*9550*/  PRMT R85, R23, 0x7632, R85 ;  /* 0x0000763217557816 */ /* 0x000fe20000000055 */
[----:B------:R-:W-:Y:S01]  /*9560*/  IMAD.U32 R23, R151, 0x10000, RZ ;  /* 0x0001000097177824 */ /* 0x000fe200078e00ff */
[----:B------:R-:W-:-:S02]  /*9570*/  SEL R194, R22, RZ, !P5 ;  /* 0x000000ff16c27207 */ /* 0x000fc40006800000 */
[----:B------:R-:W-:Y:S01]  /*9580*/  PRMT R188, R22, 0x7632, R188 ;  /* 0x0000763216bc7816 */ /* 0x000fe200000000bc */
[----:B------:R-:W-:Y:S01]  /*9590*/  FADD R23, RZ, -R23 ;  /* 0x80000017ff177221 */ /* 0x000fe20000000000 */
[----:B------:R-:W-:Y:S02]  /*95a0*/  SEL R22, R119, RZ, P2 ;  /* 0x000000ff77167207 */ /* 0x000fe40001000000 */
[----:B------:R-:W-:Y:S02]  /*95b0*/  FSETP.NAN.AND P2, PT, R185, R185, PT ;  /* 0x000000b9b900720b */ /* 0x000fe40003f48000 */
[-C--:B------:R-:W-:Y:S02]  /*95c0*/  FSETP.GT.AND P5, PT, R148, R24.reuse, PT ;  /* 0x000000189400720b */ /* 0x080fe40003fa4000 */
[----:B------:R-:W-:Y:S02]  /*95d0*/  PRMT R119, R21, 0x7632, R119 ;  /* 0x0000763215777816 */ /* 0x000fe40000000077 */
[----:B------:R-:W-:Y:S01]  /*95e0*/  PRMT R151, R20, 0x7632, R151 ;  /* 0x0000763214977816 */ /* 0x000fe20000000097 */
[----:B------:R-:W-:Y:S01]  /*95f0*/  IMAD.U32 R20, R22, 0x10000, RZ ;  /* 0x0001000016147824 */ /* 0x000fe200078e00ff */
[----:B------:R-:W-:-:S02]  /*9600*/  @!P1 FSEL R148, R148, R24, P5 ;  /* 0x0000001894949208 */ /* 0x000fc40002800000 */
[----:B----4-:R-:W-:Y:S02]  /*9610*/  PRMT R21, R123, 0x7632, R21 ;  /* 0x000076327b157816 */ /* 0x010fe40000000015 */
[----:B------:R-:W-:Y:S02]  /*9620*/  FSETP.NAN.AND P1, PT, R23, R23, PT ;  /* 0x000000171700720b */ /* 0x000fe40003f28000 */
[----:B------:R-:W-:Y:S01]  /*9630*/  SEL R190, R190, RZ, !P0 ;  /* 0x000000ffbebe7207 */ /* 0x000fe20004000000 */
[----:B------:R-:W-:Y:S01]  /*9640*/  IMAD.U32 R22, R193, 0x10000, RZ ;  /* 0x00010000c1167824 */ /* 0x000fe200078e00ff */
[-C--:B------:R-:W-:Y:S01]  /*9650*/  FSETP.GT.AND P0, PT, R185, R20.reuse, PT ;  /* 0x00000014b900720b */ /* 0x080fe20003f04000 */
[----:B------:R-:W-:Y:S02]  /*9660*/  IMAD.U32 R24, R21, 0x10000, RZ ;  /* 0x0001000015187824 */ /* 0x000fe400078e00ff */
[----:B------:R-:W-:Y:S01]  /*9670*/  IMAD.U32 R190, R190, 0x10000, RZ ;  /* 0x00010000bebe7824 */ /* 0x000fe200078e00ff */
[----:B------:R-:W-:Y:S01]  /*9680*/  @!P2 FSEL R185, R185, R20, P0 ;  /* 0x00000014b9b9a208 */ /* 0x000fe20000000000 */
[----:B------:R-:W-:Y:S01]  /*9690*/  IMAD.U32 R149, R123, 0x10000, RZ ;  /* 0x000100007b957824 */ /* 0x000fe200078e00ff */
[----:B------:R-:W-:Y:S01]  /*96a0*/  FSETP.GT.AND P0, PT, R23, R22, PT ;  /* 0x000000161700720b */ /* 0x000fe20003f04000 */
[----:B------:R-:W-:Y:S01]  /*96b0*/  FADD R20, RZ, -R190 ;  /* 0x800000beff147221 */ /* 0x000fe20000000000 */
[----:B------:R-:W-:-:S02]  /*96c0*/  FSETP.GTU.AND P5, PT, R24, RZ, PT ;  /* 0x000000ff1800720b */ /* 0x000fc40003fac000 */
[----:B------:R-:W-:Y:S02]  /*96d0*/  @!P1 FSEL R23, R23, R22, P0 ;  /* 0x0000001617179208 */ /* 0x000fe40000000000 */
[----:B------:R-:W-:Y:S02]  /*96e0*/  SEL R21, R21, RZ, P5 ;  /* 0x000000ff15157207 */ /* 0x000fe40002800000 */
[----:B------:R-:W-:Y:S01]  /*96f0*/  FSETP.GTU.AND P2, PT, R149, RZ, PT ;  /* 0x000000ff9500720b */ /* 0x000fe20003f4c000 */
[----:B------:R-:W-:Y:S01]  /*9700*/  IMAD.U32 R149, R195, 0x10000, RZ ;  /* 0x00010000c3957824 */ /* 0x000fe200078e00ff */
[----:B------:R-:W-:Y:S01]  /*9710*/  FSETP.NAN.AND P0, PT, R20, R20, PT ;  /* 0x000000141400720b */ /* 0x000fe20003f08000 */
[----:B------:R-:W-:Y:S01]  /*9720*/  IMAD.U32 R21, R21, 0x10000, RZ ;  /* 0x0001000015157824 */ /* 0x000fe200078e00ff */
[----:B------:R-:W-:Y:S01]  /*9730*/  PRMT R24, R122, 0x7632, R24 ;  /* 0x000076327a187816 */ /* 0x000fe20000000018 */
[----:B------:R-:W-:Y:S01]  /*9740*/  FADD R149, RZ, -R149 ;  /* 0x80000095ff957221 */ /* 0x000fe20000000000 */
[----:B------:R-:W-:-:S02]  /*9750*/  SEL R150, R191, RZ, !P4 ;  /* 0x000000ffbf967207 */ /* 0x000fc40006000000 */
[----:B------:R-:W-:Y:S01]  /*9760*/  SEL R123, R123, RZ, P2 ;  /* 0x000000ff7b7b7207 */ /* 0x000fe20001000000 */
[----:B------:R-:W-:Y:S01]  /*9770*/  IMAD.U32 R22, R24, 0x10000, RZ ;  /* 0x0001000018167824 */ /* 0x000fe200078e00ff */
[----:B------:R-:W-:Y:S01]  /*9780*/  FSETP.GT.AND P4, PT, R20, R21, PT ;  /* 0x000000151400720b */ /* 0x000fe20003f84000 */
[----:B------:R-:W-:Y:S01]  /*9790*/  IMAD.U32 R150, R150, 0x10000, RZ ;  /* 0x0001000096967824 */ /* 0x000fe200078e00ff */
[----:B------:R-:W-:Y:S02]  /*97a0*/  FSETP.NAN.AND P2, PT, R149, R149, PT ;  /* 0x000000959500720b */ /* 0x000fe40003f48000 */
[----:B------:R-:W-:Y:S02]  /*97b0*/  FSETP.GTU.AND P5, PT, R22, RZ, PT ;  /* 0x000000ff1600720b */ /* 0x000fe40003fac000 */
[----:B------:R-:W-:Y:S01]  /*97c0*/  @!P0 FSEL R20, R20, R21, P4 ;  /* 0x0000001514148208 */ /* 0x000fe20002000000 */
[----:B------:R-:W-:Y:S01]  /*97d0*/  IMAD.U32 R21, R123, 0x10000, RZ ;  /* 0x000100007b157824 */ /* 0x000fe200078e00ff */
[----:B------:R-:W-:Y:S01]  /*97e0*/  FADD R22, RZ, -R150 ;  /* 0x80000096ff167221 */ /* 0x000fe20000000000 */
[----:B------:R-:W-:Y:S01]  /*97f0*/  IMAD.U32 R150, R122, 0x10000, RZ ;  /* 0x000100007a967824 */ /* 0x000fe200078e00ff */
[----:B------:R-:W-:-:S02]  /*9800*/  SEL R24, R24, RZ, P5 ;  /* 0x000000ff18187207 */ /* 0x000fc40002800000 */
[CC--:B------:R-:W-:Y:S01]  /*9810*/  FSETP.GT.AND P5, PT, R149.reuse, R21.reuse, PT ;  /* 0x000000159500720b */ /* 0x0c0fe20003fa4000 */
[----:B------:R-:W-:Y:S01]  /*9820*/  IMAD.U32 R123, R118, 0x10000, RZ ;  /* 0x00010000767b7824 */ /* 0x000fe200078e00ff */
[----:B------:R-:W-:Y:S02]  /*9830*/  FSETP.NAN.AND P0, PT, R22, R22, PT ;  /* 0x000000161600720b */ /* 0x000fe40003f08000 */
[----:B------:R-:W-:Y:S01]  /*9840*/  FSETP.GTU.AND P4, PT, R150, RZ, PT ;  /* 0x000000ff9600720b */ /* 0x000fe20003f8c000 */
[----:B------:R-:W-:Y:S01]  /*9850*/  IMAD.U32 R150, R194, 0x10000, RZ ;  /* 0x00010000c2967824 */ /* 0x000fe200078e00ff */
[----:B------:R-:W-:Y:S01]  /*9860*/  @!P2 FSEL R149, R149, R21, P5 ;  /* 0x000000159595a208 */ /* 0x000fe20002800000 */
[----:B------:R-:W-:Y:S01]  /*9870*/  IMAD.U32 R21, R24, 0x10000, RZ ;  /* 0x0001000018157824 */ /* 0x000fe200078e00ff */
[----:B------:R-:W-:Y:S01]  /*9880*/  FSETP.GTU.AND P2, PT, R123, RZ, PT ;  /* 0x000000ff7b00720b */ /* 0x000fe20003f4c000 */
[----:B------:R-:W-:Y:S01]  /*9890*/  FADD R184, RZ, -R150 ;  /* 0x80000096ffb87221 */ /* 0x000fe20000000000 */
[----:B------:R-:W-:-:S02]  /*98a0*/  IMAD.U32 R123, R197, 0x10000, RZ ;  /* 0x00010000c57b7824 */ /* 0x000fc400078e00ff */
[-C--:B------:R-:W-:Y:S01]  /*98b0*/  FSETP.GT.AND P5, PT, R22, R21.reuse, PT ;  /* 0x000000151600720b */ /* 0x080fe20003fa4000 */
[----:B------:R-:W-:Y:S01]  /*98c0*/  IMAD.U32 R24, R188, 0x10000, RZ ;  /* 0x00010000bc187824 */ /* 0x000fe200078e00ff */
[----:B------:R-:W-:Y:S01]  /*98d0*/  SEL R150, R118, RZ, P2 ;  /* 0x000000ff76967207 */ /* 0x000fe20001000000 */
[----:B------:R-:W-:Y:S01]  /*98e0*/  FADD R123, RZ, -R123 ;  /* 0x8000007bff7b7221 */ /* 0x000fe20000000000 */
[----:B------:R-:W-:Y:S02]  /*98f0*/  FSETP.NAN.AND P2, PT, R184, R184, PT ;  /* 0x000000b8b800720b */ /* 0x000fe40003f48000 */
[----:B------:R-:W-:Y:S01]  /*9900*/  @!P0 FSEL R22, R22, R21, P5 ;  /* 0x0000001516168208 */ /* 0x000fe20002800000 */
[----:B------:R-:W-:Y:S01]  /*9910*/  IMAD.U32 R21, R150, 0x10000, RZ ;  /* 0x0001000096157824 */ /* 0x000fe200078e00ff */
[----:B------:R-:W-:Y:S02]  /*9920*/  FSETP.GE.AND P0, PT, R24, RZ, PT ;  /* 0x000000ff1800720b */ /* 0x000fe40003f06000 */
[----:B------:R-:W-:-:S02]  /*9930*/  SEL R24, R122, RZ, P4 ;  /* 0x000000ff7a187207 */ /* 0x000fc40002000000 */
[----:B------:R-:W-:Y:S02]  /*9940*/  FSETP.NAN.AND P4, PT, R123, R123, PT ;  /* 0x0000007b7b00720b */ /* 0x000fe40003f88000 */
[----:B------:R-:W-:Y:S02]  /*9950*/  PRMT R118, R121, 0x7632, R118 ;  /* 0x0000763279767816 */ /* 0x000fe40000000076 */
[----:B------:R-:W-:Y:S01]  /*9960*/  SEL R150, R189, RZ, !P3 ;  /* 0x000000ffbd967207 */ /* 0x000fe20005800000 */
[----:B------:R-:W-:Y:S01]  /*9970*/  IMAD.U32 R24, R24, 0x10000, RZ ;  /* 0x0001000018187824 */ /* 0x000fe200078e00ff */
[-C--:B------:R-:W-:Y:S01]  /*9980*/  FSETP.GT.AND P3, PT, R184, R21.reuse, PT ;  /* 0x00000015b800720b */ /* 0x080fe20003f64000 */
[----:B------:R-:W-:Y:S02]  /*9990*/  IMAD.U32 R122, R118, 0x10000, RZ ;  /* 0x00010000767a7824 */ /* 0x000fe400078e00ff */
[----:B------:R-:W-:Y:S01]  /*99a0*/  IMAD.U32 R150, R150, 0x10000, RZ ;  /* 0x0001000096967824 */ /* 0x000fe200078e00ff */
[----:B------:R-:W-:-:S02]  /*99b0*/  @!P2 FSEL R184, R184, R21, P3 ;  /* 0x00000015b8b8a208 */ /* 0x000fc40001800000 */
[-C--:B------:R-:W-:Y:S01]  /*99c0*/  FSETP.GT.AND P3, PT, R123, R24.reuse, PT ;  /* 0x000000187b00720b */ /* 0x080fe20003f64000 */
[----:B------:R-:W-:Y:S01]  /*99d0*/  FADD R21, RZ, -R150 ;  /* 0x80000096ff157221 */ /* 0x000fe20000000000 */
[----:B------:R-:W-:Y:S01]  /*99e0*/  FSETP.GTU.AND P5, PT, R122, RZ, PT ;  /* 0x000000ff7a00720b */ /* 0x000fe20003fac000 */
[----:B------:R-:W-:Y:S01]  /*99f0*/  IMAD.U32 R190, R85, 0x10000, RZ ;  /* 0x0001000055be7824 */ /* 0x000fe200078e00ff */
[----:B------:R-:W-:Y:S01]  /*9a00*/  @!P4 FSEL R123, R123, R24, P3 ;  /* 0x000000187b7bc208 */ /* 0x000fe20001800000 */
[----:B------:R-:W-:Y:S01]  /*9a10*/  IMAD.U32 R24, R121, 0x10000, RZ ;  /* 0x0001000079187824 */ /* 0x000fe200078e00ff */
[----:B------:R-:W-:Y:S01]  /*9a20*/  SEL R150, R118, RZ, P5 ;  /* 0x000000ff76967207 */ /* 0x000fe20002800000 */
[----:B------:R-:W-:Y:S01]  /*9a30*/  IMAD.U32 R122, R32, 0x10000, RZ ;  /* 0x00010000207a7824 */ /* 0x000fe200078e00ff */
[----:B------:R-:W-:Y:S02]  /*9a40*/  FSETP.NAN.AND P3, PT, R21, R21, PT ;  /* 0x000000151500720b */ /* 0x000fe40003f68000 */
[----:B------:R-:W-:Y:S01]  /*9a50*/  FSETP.GE.AND P1, PT, R190, RZ, PT ;  /* 0x000000ffbe00720b */ /* 0x000fe20003f26000 */
[----:B------:R-:W-:Y:S01]  /*9a60*/  IMAD.U32 R190, R119, 0x10000, RZ ;  /* 0x0001000077be7824 */ /* 0x000fe200078e00ff */
[----:B------:R-:W-:Y:S01]  /*9a70*/  FSETP.GTU.AND P4, PT, R24, RZ, PT ;  /* 0x000000ff1800720b */ /* 0x000fe20003f8c000 */
[----:B------:R-:W-:Y:S01]  /*9a80*/  IMAD.U32 R24, R150, 0x10000, RZ ;  /* 0x0001000096187824 */ /* 0x000fe200078e00ff */
[----:B------:R-:W-:Y:S01]  /*9a90*/  PRMT R118, R120, 0x7632, R118 ;  /* 0x0000763278767816 */ /* 0x000fe20000000076 */
[----:B------:R-:W-:Y:S01]  /*9aa0*/  FADD R122, RZ, -R122 ;  /* 0x8000007aff7a7221 */ /* 0x000fe20000000000 */
[----:B------:R-:W-:-:S02]  /*9ab0*/  FSETP.GE.AND P2, PT, R190, RZ, PT ;  /* 0x000000ffbe00720b */ /* 0x000fc40003f46000 */
[----:B------:R-:W-:Y:S01]  /*9ac0*/  SEL R190, R121, RZ, P4 ;  /* 0x000000ff79be7207 */ /* 0x000fe20002000000 */
[----:B------:R-:W-:Y:S01]  /*9ad0*/  IMAD.U32 R150, R118, 0x10000, RZ ;  /* 0x0001000076967824 */ /* 0x000fe200078e00ff */
[C---:B------:R-:W-:Y:S02]  /*9ae0*/  FSETP.GT.AND P4, PT, R21.reuse, R24, PT ;  /* 0x000000181500720b */ /* 0x040fe40003f84000 */
[----:B------:R-:W-:Y:S02]  /*9af0*/  FSETP.NAN.AND P5, PT, R122, R122, PT ;  /* 0x0000007a7a00720b */ /* 0x000fe40003fa8000 */
[----:B------:R-:W-:Y:S02]  /*9b00*/  SEL R189, R192, RZ, !P6 ;  /* 0x000000ffc0bd7207 */ /* 0x000fe40007000000 */
[----:B------:R-:W-:Y:S01]  /*9b10*/  @!P3 FSEL R21, R21, R24, P4 ;  /* 0x000000181515b208 */ /* 0x000fe20002000000 */
[----:B------:R-:W-:Y:S01]  /*9b20*/  IMAD.U32 R24, R190, 0x10000, RZ ;  /* 0x00010000be187824 */ /* 0x000fe200078e00ff */
[----:B------:R-:W-:Y:S01]  /*9b30*/  FSETP.GTU.AND P6, PT, R150, RZ, PT ;  /* 0x000000ff9600720b */ /* 0x000fe20003fcc000 */
[----:B------:R-:W-:-:S03]  /*9b40*/  IMAD.U32 R190, R31, 0x10000, RZ ;  /* 0x000100001fbe7824 */ /* 0x000fc600078e00ff */
[----:B------:R-:W-:Y:S02]  /*9b50*/  SEL R150, R118, RZ, P6 ;  /* 0x000000ff76967207 */ /* 0x000fe40003000000 */
[----:B------:R-:W-:-:S04]  /*9b60*/  FSETP.GT.AND P6, PT, R122, R24, PT ;  /* 0x000000187a00720b */ /* 0x000fc80003fc4000 */
[----:B------:R-:W-:Y:S01]  /*9b70*/  @!P5 FSEL R122, R122, R24, P6 ;  /* 0x000000187a7ad208 */ /* 0x000fe20003000000 */
[----:B------:R-:W-:Y:S01]  /*9b80*/  FADD R24, RZ, -R190 ;  /* 0x800000beff187221 */ /* 0x000fe20000000000 */
[----:B------:R-:W-:Y:S02]  /*9b90*/  IMAD.U32 R190, R30, 0x10000, RZ ;  /* 0x000100001ebe7824 */ /* 0x000fe400078e00ff */
[----:B------:R-:W2:Y:S01]  /*9ba0*/  LDL.LU R30, [R1+0x30] ;  /* 0x00003000011e7983 */ /* 0x000ea20000300800 */
[----:B------:R-:W-:-:S04]  /*9bb0*/  IMAD.U32 R189, R189, 0x10000, RZ ;  /* 0x00010000bdbd7824 */ /* 0x000fc800078e00ff */
[----:B------:R-:W-:Y:S01]  /*9bc0*/  FADD R121, RZ, -R189 ;  /* 0x800000bdff797221 */ /* 0x000fe20000000000 */
[----:B------:R-:W-:-:S05]  /*9bd0*/  IMAD.U32 R189, R151, 0x10000, RZ ;  /* 0x0001000097bd7824 */ /* 0x000fca00078e00ff */
[----:B------:R-:W-:Y:S01]  /*9be0*/  FSETP.GE.AND P3, PT, R189, RZ, PT ;  /* 0x000000ffbd00720b */ /* 0x000fe20003f66000 */
[----:B------:R-:W-:Y:S01]  /*9bf0*/  IMAD.U32 R189, R120, 0x10000, RZ ;  /* 0x0001000078bd7824 */ /* 0x000fe200078e00ff */
[----:B------:R-:W-:Y:S01]  /*9c00*/  FSETP.NAN.AND P4, PT, R121, R121, PT ;  /* 0x000000797900720b */ /* 0x000fe20003f88000 */
[----:B------:R-:W-:-:S03]  /*9c10*/  IMAD.U32 R150, R150, 0x10000, RZ ;  /* 0x0001000096967824 */ /* 0x000fc600078e00ff */
[----:B------:R-:W-:Y:S01]  /*9c20*/  FSETP.GTU.AND P5, PT, R189, RZ, PT ;  /* 0x000000ffbd00720b */ /* 0x000fe20003fac000 */
[----:B------:R-:W-:Y:S01]  /*9c30*/  IMAD.U32 R189, R117, 0x10000, RZ ;  /* 0x0001000075bd7824 */ /* 0x000fe200078e00ff */
[-C--:B------:R-:W-:Y:S02]  /*9c40*/  FSETP.GT.AND P6, PT, R121, R150.reuse, PT ;  /* 0x000000967900720b */ /* 0x080fe40003fc4000 */
[----:B------:R-:W-:Y:S02]  /*9c50*/  SEL R191, R120, RZ, P5 ;  /* 0x000000ff78bf7207 */ /* 0x000fe40002800000 */
[----:B------:R-:W-:Y:S01]  /*9c60*/  FSETP.GTU.AND P5, PT, R189, RZ, PT ;  /* 0x000000ffbd00720b */ /* 0x000fe20003fac000 */
[----:B------:R-:W-:Y:S02]  /*9c70*/  IMAD.U32 R120, R116, 0x10000, RZ ;  /* 0x0001000074787824 */ /* 0x000fe400078e00ff */
[----:B------:R-:W-:Y:S02]  /*9c80*/  @!P4 FSEL R121, R121, R150, P6 ;  /* 0x000000967979c208 */ /* 0x000fe40003000000 */
[----:B------:R-:W-:-:S02]  /*9c90*/  SEL R150, R117, RZ, P5 ;  /* 0x000000ff75967207 */ /* 0x000fc40002800000 */
[----:B------:R-:W-:Y:S02]  /*9ca0*/  FSETP.NAN.AND P4, PT, R24, R24, PT ;  /* 0x000000181800720b */ /* 0x000fe40003f88000 */
[----:B------:R-:W-:Y:S01]  /*9cb0*/  FSETP.GTU.AND P6, PT, R120, RZ, PT ;  /* 0x000000ff7800720b */ /* 0x000fe20003fcc000 */
[----:B------:R-:W-:Y:S01]  /*9cc0*/  IMAD.U32 R120, R150, 0x10000, RZ ;  /* 0x0001000096787824 */ /* 0x000fe200078e00ff */
[----:B------:R-:W-:Y:S02]  /*9cd0*/  PRMT R117, R119, 0x7632, R117 ;  /* 0x0000763277757816 */ /* 0x000fe40000000075 */
[----:B------:R-:W-:Y:S01]  /*9ce0*/  SEL R189, R85, RZ, !P1 ;  /* 0x000000ff55bd7207 */ /* 0x000fe20004800000 */
[----:B------:R-:W-:Y:S01]  /*9cf0*/  FADD R85, RZ, -R190 ;  /* 0x800000beff557221 */ /* 0x000fe20000000000 */
[-C--:B------:R-:W-:Y:S01]  /*9d00*/  FSETP.GT.AND P5, PT, R24, R120.reuse, PT ;  /* 0x000000781800720b */ /* 0x080fe20003fa4000 */
[----:B------:R-:W-:Y:S01]  /*9d10*/  IMAD.U32 R150, R117, 0x10000, RZ ;  /* 0x0001000075967824 */ /* 0x000fe200078e00ff */
[----:B------:R-:W-:Y:S01]  /*9d20*/  SEL R190, R116, RZ, P6 ;  /* 0x000000ff74be7207 */ /* 0x000fe20003000000 */
[----:B------:R-:W-:Y:S01]  /*9d30*/  IMAD.U32 R189, R189, 0x10000, RZ ;  /* 0x00010000bdbd7824 */ /* 0x000fe200078e00ff */
[----:B------:R-:W-:Y:S01]  /*9d40*/  FSETP.NAN.AND P1, PT, R85, R85, PT ;  /* 0x000000555500720b */ /* 0x000fe20003f28000 */
[----:B------:R-:W-:Y:S01]  /*9d50*/  IMAD.MOV.U32 R193, RZ, RZ, R29 ;  /* 0x000000ffffc17224 */ /* 0x000fe200078e001d */
[----:B------:R-:W-:-:S02]  /*9d60*/  @!P4 FSEL R24, R24, R120, P5 ;  /* 0x000000781818c208 */ /* 0x000fc40002800000 */
[----:B------:R-:W-:Y:S01]  /*9d70*/  PRMT R116, R118, 0x7632, R116 ;  /* 0x0000763276747816 */ /* 0x000fe20000000074 */
[----:B------:R-:W-:Y:S01]  /*9d80*/  IMAD.U32 R118, R190, 0x10000, RZ ;  /* 0x00010000be767824 */ /* 0x000fe200078e00ff */
[----:B------:R-:W-:Y:S01]  /*9d90*/  FSETP.GTU.AND P4, PT, R150, RZ, PT ;  /* 0x000000ff9600720b */ /* 0x000fe20003f8c000 */
[----:B------:R-:W-:Y:S01]  /*9da0*/  FADD R29, RZ, -R189 ;  /* 0x800000bdff1d7221 */ /* 0x000fe20000000000 */
[C---:B------:R-:W-:Y:S02]  /*9db0*/  PRMT R120, R117.reuse, 0x7632, R120 ;  /* 0x0000763275787816 */ /* 0x040fe40000000078 */
[----:B------:R-:W-:Y:S02]  /*9dc0*/  SEL R150, R117, RZ, P4 ;  /* 0x000000ff75967207 */ /* 0x000fe40002000000 */
[-C--:B------:R-:W-:Y:S02]  /*9dd0*/  FSETP.GT.AND P4, PT, R85, R118.reuse, PT ;  /* 0x000000765500720b */ /* 0x080fe40003f84000 */
[----:B------:R-:W-:Y:S01]  /*9de0*/  FSETP.NAN.AND P5, PT, R29, R29, PT ;  /* 0x0000001d1d00720b */ /* 0x000fe20003fa8000 */
[----:B------:R-:W-:Y:S01]  /*9df0*/  IMAD.U32 R189, R120, 0x10000, RZ ;  /* 0x0001000078bd7824 */ /* 0x000fe200078e00ff */
[----:B------:R-:W-:Y:S01]  /*9e00*/  @!P1 FSEL R85, R85, R118, P4 ;  /* 0x0000007655559208 */ /* 0x000fe20002000000 */
[----:B------:R-:W-:-:S03]  /*9e10*/  IMAD.U32 R118, R150, 0x10000, RZ ;  /* 0x0001000096767824 */ /* 0x000fc600078e00ff */
[----:B------:R-:W-:Y:S02]  /*9e20*/  FSETP.GTU.AND P1, PT, R189, RZ, PT ;  /* 0x000000ffbd00720b */ /* 0x000fe40003f2c000 */
[----:B------:R-:W-:Y:S02]  /*9e30*/  SEL R189, R188, RZ, !P0 ;  /* 0x000000ffbcbd7207 */ /* 0x000fe40004000000 */
[-C--:B------:R-:W-:Y:S02]  /*9e40*/  FSETP.GT.AND P6, PT, R29, R118.reuse, PT ;  /* 0x000000761d00720b */ /* 0x080fe40003fc4000 */
[----:B------:R-:W-:Y:S01]  /*9e50*/  SEL R188, R119, RZ, !P2 ;  /* 0x000000ff77bc7207 */ /* 0x000fe20005000000 */
[----:B------:R-:W-:Y:S01]  /*9e60*/  IMAD.U32 R119, R28, 0x10000, RZ ;  /* 0x000100001c777824 */ /* 0x000fe200078e00ff */
[----:B------:R-:W-:Y:S02]  /*9e70*/  PRMT R117, R116, 0x7632, R117 ;  /* 0x0000763274757816 */ /* 0x000fe40000000075 */
[----:B------:R-:W-:Y:S01]  /*9e80*/  @!P5 FSEL R29, R29, R118, P6 ;  /* 0x000000761d1dd208 */ /* 0x000fe20003000000 */
[----:B------:R-:W-:-:S02]  /*9e90*/  FADD R118, RZ, -R119 ;  /* 0x80000077ff767221 */ /* 0x000fc40000000000 */
[----:B------:R-:W-:-:S03]  /*9ea0*/  IMAD.U32 R150, R117, 0x10000, RZ ;  /* 0x0001000075967824 */ /* 0x000fc600078e00ff */
[----:B------:R-:W-:Y:S01]  /*9eb0*/  FSETP.NAN.AND P2, PT, R118, R118, PT ;  /* 0x000000767600720b */ /* 0x000fe20003f48000 */
[----:B------:R-:W-:Y:S01]  /*9ec0*/  IMAD.U32 R190, R116, 0x10000, RZ ;  /* 0x0001000074be7824 */ /* 0x000fe200078e00ff */
[----:B------:R-:W-:Y:S01]  /*9ed0*/  FSETP.GTU.AND P0, PT, R150, RZ, PT ;  /* 0x000000ff9600720b */ /* 0x000fe20003f0c000 */
[----:B------:R-:W-:Y:S01]  /*9ee0*/  IMAD.U32 R150, R189, 0x10000, RZ ;  /* 0x00010000bd967824 */ /* 0x000fe200078e00ff */
[----:B------:R-:W-:Y:S01]  /*9ef0*/  SEL R151, R151, RZ, !P3 ;  /* 0x000000ff97977207 */ /* 0x000fe20005800000 */
[----:B------:R-:W-:Y:S01]  /*9f00*/  IMAD.U32 R119, R191, 0x10000, RZ ;  /* 0x00010000bf777824 */ /* 0x000fe200078e00ff */
[----:B------:R-:W-:Y:S01]  /*9f10*/  FSETP.GTU.AND P4, PT, R190, RZ, PT ;  /* 0x000000ffbe00720b */ /* 0x000fe20003f8c000 */
[----:B------:R-:W-:Y:S01]  /*9f20*/  FADD R28, RZ, -R150 ;  /* 0x80000096ff1c7221 */ /* 0x000fe20000000000 */
[----:B------:R-:W-:Y:S02]  /*9f30*/  IMAD.U32 R188, R188, 0x10000, RZ ;  /* 0x00010000bcbc7824 */ /* 0x000fe400078e00ff */
[-C--:B------:R-:W-:Y:S01]  /*9f40*/  FSETP.GT.AND P6, PT, R118, R119.reuse, PT ;  /* 0x000000777600720b */ /* 0x080fe20003fc4000 */
[----:B------:R-:W-:Y:S01]  /*9f50*/  IMAD.U32 R151, R151, 0x10000, RZ ;  /* 0x0001000097977824 */ /* 0x000fe200078e00ff */
[----:B------:R-:W-:Y:S01]  /*9f60*/  SEL R116, R116, RZ, P4 ;  /* 0x000000ff74747207 */ /* 0x000fe20002000000 */
[----:B------:R-:W-:Y:S01]  /*9f70*/  FADD R183, RZ, -R188 ;  /* 0x800000bcffb77221 */ /* 0x000fe20000000000 */
[----:B------:R-:W-:Y:S01]  /*9f80*/  FSETP.NAN.AND P3, PT, R28, R28, PT ;  /* 0x0000001c1c00720b */ /* 0x000fe20003f68000 */
[----:B------:R-:W-:Y:S01]  /*9f90*/  FADD R182, RZ, -R151 ;  /* 0x80000097ffb67221 */ /* 0x000fe20000000000 */
[----:B------:R-:W-:Y:S01]  /*9fa0*/  @!P2 FSEL R118, R118, R119, P6 ;  /* 0x000000777676a208 */ /* 0x000fe20003000000 */
[----:B------:R-:W-:Y:S01]  /*9fb0*/  IMAD.U32 R116, R116, 0x10000, RZ ;  /* 0x0001000074747824 */ /* 0x000fe200078e00ff */
[----:B------:R-:W-:-:S02]  /*9fc0*/  SEL R120, R120, RZ, P1 ;  /* 0x000000ff78787207 */ /* 0x000fc40000800000 */
[----:B------:R-:W-:Y:S01]  /*9fd0*/  FSETP.NAN.AND P4, PT, R183, R183, PT ;  /* 0x000000b7b700720b */ /* 0x000fe20003f88000 */
[----:B------:R-:W-:Y:S01]  /*9fe0*/  FMUL R57, R118, 0.0078740157186985015869 ;  /* 0x3c01020476397820 */ /* 0x000fe20000400000 */
[----:B------:R-:W-:Y:S02]  /*9ff0*/  SEL R150, R117, RZ, P0 ;  /* 0x000000ff75967207 */ /* 0x000fe40000000000 */
[----:B------:R-:W-:Y:S01]  /*a000*/  FSETP.NAN.AND P1, PT, R182, R182, PT ;  /* 0x000000b6b600720b */ /* 0x000fe20003f28000 */
[----:B------:R-:W-:Y:S01]  /*a010*/  FMUL R56, R242, 0.0078740157186985015869 ;  /* 0x3c010204f2387820 */ /* 0x000fe20000400000 */
[----:B------:R-:W-:Y:S01]  /*a020*/  IMAD.U32 R117, R120, 0x10000, RZ ;  /* 0x0001000078757824 */ /* 0x000fe200078e00ff */
[-C--:B------:R-:W-:Y:S01]  /*a030*/  FSETP.GT.AND P5, PT, R28, R116.reuse, PT ;  /* 0x000000741c00720b */ /* 0x080fe20003fa4000 */
[----:B------:R-:W-:Y:S01]  /*a040*/  IMAD.MOV.U32 R242, RZ, RZ, R57 ;  /* 0x000000fffff27224 */ /* 0x000fe200078e0039 */
[----:B------:R-:W-:Y:S01]  /*a050*/  FMUL R33, R122, 0.0078740157186985015869 ;  /* 0x3c0102047a217820 */ /* 0x000fe20000400000 */
[----:B------:R-:W-:Y:S01]  /*a060*/  IMAD.U32 R120, R150, 0x10000, RZ ;  /* 0x0001000096787824 */ /* 0x000fe200078e00ff */
[----:B------:R-:W-:Y:S01]  /*a070*/  @!P3 FSEL R28, R28, R116, P5 ;  /* 0x000000741c1cb208 */ /* 0x000fe20002800000 */
[----:B------:R-:W-:Y:S01]  /*a080*/  FMUL R31, R23, 0.0078740157186985015869 ;  /* 0x3c010204171f7820 */ /* 0x000fe20000400000 */
[-C--:B------:R-:W-:Y:S01]  /*a090*/  FSETP.GT.AND P0, PT, R183, R117.reuse, PT ;  /* 0x00000075b700720b */ /* 0x080fe20003f04000 */
[----:B------:R-:W-:Y:S01]  /*a0a0*/  FMUL R57, R235, 0.0078740157186985015869 ;  /* 0x3c010204eb397820 */ /* 0x000fe20000400000 */
[----:B------:R-:W-:Y:S01]  /*a0b0*/  FSETP.GT.AND P3, PT, R242, 9.9999997473787516356e-06, PT ;  /* 0x3727c5acf200780b */ /* 0x000fe20003f64000 */
[----:B------:R-:W-:Y:S01]  /*a0c0*/  FMUL R23, R121, 0.0078740157186985015869 ;  /* 0x3c01020479177820 */ /* 0x000fe20000400000 */
[----:B------:R-:W-:Y:S01]  /*a0d0*/  FSETP.GT.AND P2, PT, R182, R120, PT ;  /* 0x00000078b600720b */ /* 0x000fe20003f44000 */
[----:B------:R-:W-:Y:S01]  /*a0e0*/  IMAD.MOV.U32 R235, RZ, RZ, R33 ;  /* 0x000000ffffeb7224 */ /* 0x000fe200078e0021 */
[----:B------:R-:W-:-:S02]  /*a0f0*/  @!P4 FSEL R183, R183, R117, P0 ;  /* 0x00000075b7b7c208 */ /* 0x000fc40000000000 */
[----:B------:R-:W-:Y:S02]  /*a100*/  @!P1 FSEL R182, R182, R120, P2 ;  /* 0x00000078b6b69208 */ /* 0x000fe40001000000 */
[----:B------:R-:W-:Y:S02]  /*a110*/  FSETP.GT.AND P4, PT, R23, 9.9999997473787516356e-06, PT ;  /* 0x3727c5ac1700780b */ /* 0x000fe40003f84000 */
[----:B------:R-:W-:Y:S01]  /*a120*/  FSETP.GT.AND P1, PT, R235, 9.9999997473787516356e-06, PT ;  /* 0x3727c5aceb00780b */ /* 0x000fe20003f24000 */
[----:B------:R-:W-:Y:S01]  /*a130*/  FMUL R89, R123, 0.0078740157186985015869 ;  /* 0x3c0102047b597820 */ /* 0x000fe20000400000 */
[----:B------:R-:W-:Y:S01]  /*a140*/  FSETP.NAN.AND P5, PT, R242, R242, PT ;  /* 0x000000f2f200720b */ /* 0x000fe20003fa8000 */
[----:B------:R-:W-:Y:S01]  /*a150*/  FMUL R22, R22, 0.0078740157186985015869 ;  /* 0x3c01020416167820 */ /* 0x000fe20000400000 */
[----:B------:R-:W-:Y:S02]  /*a160*/  FMUL R35, R149, 0.0078740157186985015869 ;  /* 0x3c01020495237820 */ /* 0x000fe40000400000 */
[----:B------:R-:W-:-:S02]  /*a170*/  @!P3 SEL R242, R242, 0x3727c5ac, P5 ;  /* 0x3727c5acf2f2b807 */ /* 0x000fc40002800000 */
[----:B------:R-:W-:Y:S02]  /*a180*/  FSETP.GT.AND P3, PT, R89, 9.9999997473787516356e-06, PT ;  /* 0x3727c5ac5900780b */ /* 0x000fe40003f64000 */
[----:B------:R-:W-:Y:S02]  /*a190*/  FSETP.NAN.AND P5, PT, R23, R23, PT ;  /* 0x000000171700720b */ /* 0x000fe40003fa8000 */
[----:B------:R-:W-:Y:S02]  /*a1a0*/  FSETP.NAN.AND P6, PT, R235, R235, PT ;  /* 0x000000ebeb00720b */ /* 0x000fe40003fc8000 */
[----:B------:R-:W-:Y:S02]  /*a1b0*/  @!P4 SEL R23, R23, 0x3727c5ac, P5 ;  /* 0x3727c5ac1717c807 */ /* 0x000fe40002800000 */
[----:B------:R-:W-:Y:S02]  /*a1c0*/  @!P1 SEL R235, R235, 0x3727c5ac, P6 ;  /* 0x3727c5acebeb9807 */ /* 0x000fe40003000000 */
[----:B------:R-:W-:-:S02]  /*a1d0*/  FSETP.GT.AND P4, PT, R22, 9.9999997473787516356e-06, PT ;  /* 0x3727c5ac1600780b */ /* 0x000fc40003f84000 */
[----:B------:R-:W-:Y:S01]  /*a1e0*/  FSETP.GT.AND P1, PT, R35, 9.9999997473787516356e-06, PT ;  /* 0x3727c5ac2300780b */ /* 0x000fe20003f24000 */
[----:B------:R-:W-:Y:S01]  /*a1f0*/  FMUL R20, R20, 0.0078740157186985015869 ;  /* 0x3c01020414147820 */ /* 0x000fe20000400000 */
[----:B------:R-:W-:-:S04]  /*a200*/  FSETP.NAN.AND P5, PT, R89, R89, PT ;  /* 0x000000595900720b */ /* 0x000fc80003fa8000 */
[----:B------:R-:W-:Y:S02]  /*a210*/  @!P3 SEL R89, R89, 0x3727c5ac, P5 ;  /* 0x3727c5ac5959b807 */ /* 0x000fe40002800000 */
[----:B------:R-:W-:Y:S02]  /*a220*/  FSETP.GT.AND P3, PT, R31, 9.9999997473787516356e-06, PT ;  /* 0x3727c5ac1f00780b */ /* 0x000fe40003f64000 */
[----:B------:R-:W-:-:S04]  /*a230*/  FSETP.NAN.AND P5, PT, R22, R22, PT ;  /* 0x000000161600720b */ /* 0x000fc80003fa8000 */
[----:B------:R-:W-:Y:S01]  /*a240*/  @!P4 SEL R22, R22, 0x3727c5ac, P5 ;  /* 0x3727c5ac1616c807 */ /* 0x000fe20002800000 */
[----:B------:R-:W-:Y:S01]  /*a250*/  FMUL R82, R84, 0.0078740157186985015869 ;  /* 0x3c01020454527820 */ /* 0x000fe20000400000 */
[----:B------:R-:W-:Y:S01]  /*a260*/  FSETP.NAN.AND P5, PT, R31, R31, PT ;  /* 0x0000001f1f00720b */ /* 0x000fe20003fa8000 */
[----:B------:R-:W-:Y:S01]  /*a270*/  FMUL R26, R26, 0.0078740157186985015869 ;  /* 0x3c0102041a1a7820 */ /* 0x000fe20000400000 */
[----:B------:R-:W-:Y:S01]  /*a280*/  FMUL R27, R27, 0.0078740157186985015869 ;  /* 0x3c0102041b1b7820 */ /* 0x000fe20000400000 */
[----:B------:R-:W-:Y:S02]  /*a290*/  FMUL R92, R178, 0.0078740157186985015869 ;  /* 0x3c010204b25c7820 */ /* 0x000fe40000400000 */
[----:B------:R-:W-:Y:S02]  /*a2a0*/  @!P3 SEL R31, R31, 0x3727c5ac, P5 ;  /* 0x3727c5ac1f1fb807 */ /* 0x000fe40002800000 */
[----:B------:R-:W-:Y:S01]  /*a2b0*/  FSETP.GT.AND P3, PT, R82, 9.9999997473787516356e-06, PT ;  /* 0x3727c5ac5200780b */ /* 0x000fe20003f64000 */
[----:B------:R-:W-:Y:S01]  /*a2c0*/  FMUL R83, R172, 0.0078740157186985015869 ;  /* 0x3c010204ac537820 */ /* 0x000fe20000400000 */
        /* <DEDUP_REMOVED lines=21> */
[----:B--2---:R-:W-:Y:S01]  /*a420*/  LOP3.LUT R156, R30, R193, RZ, 0xfc, !PT ;  /* 0x000000c11e9c7212 */ /* 0x004fe200078efcff */
[----:B------:R-:W-:Y:S01]  /*a430*/  FMUL R30, R25, 0.0078740157186985015869 ;  /* 0x3c010204191e7820 */ /* 0x000fe20000400000 */
[----:B------:R-:W-:-:S05]  /*a440*/  FMUL R25, R21, 0.0078740157186985015869 ;  /* 0x3c01020415197820 */ /* 0x000fca0000400000 */
[C---:B------:R-:W-:Y:S02]  /*a450*/  FSETP.GT.AND P2, PT, R25.reuse, 9.9999997473787516356e-06, PT ;  /* 0x3727c5ac1900780b */ /* 0x040fe40003f44000 */
[----:B------:R-:W-:Y:S01]  /*a460*/  FSETP.NAN.AND P6, PT, R25, R25, PT ;  /* 0x000000191900720b */ /* 0x000fe20003fc8000 */
[----:B------:R-:W-:-:S05]  /*a470*/  FMUL R21, R148, 0.0078740157186985015869 ;  /* 0x3c01020494157820 */ /* 0x000fca0000400000 */
[----:B------:R-:W-:-:S05]  /*a480*/  FSETP.GT.AND P4, PT, R21, 9.9999997473787516356e-06, PT ;  /* 0x3727c5ac1500780b */ /* 0x000fca0003f84000 */
[----:B------:R-:W-:Y:S02]  /*a490*/  @!P2 SEL R25, R25, 0x3727c5ac, P6 ;  /* 0x3727c5ac1919a807 */ /* 0x000fe40003000000 */
[C---:B------:R-:W-:Y:S02]  /*a4a0*/  FSETP.NAN.AND P6, PT, R35.reuse, R35, PT ;  /* 0x000000232300720b */ /* 0x040fe40003fc8000 */
[----:B------:R-:W-:Y:S02]  /*a4b0*/  FSETP.GT.AND P2, PT, R20, 9.9999997473787516356e-06, PT ;  /* 0x3727c5ac1400780b */ /* 0x000fe40003f44000 */
[----:B------:R-:W-:Y:S02]  /*a4c0*/  @!P1 SEL R35, R35, 0x3727c5ac, P6 ;  /* 0x3727c5ac23239807 */ /* 0x000fe40003000000 */
[----:B------:R-:W-:Y:S02]  /*a4d0*/  FSETP.GT.AND P1, PT, R30, 9.9999997473787516356e-06, PT ;  /* 0x3727c5ac1e00780b */ /* 0x000fe40003f24000 */
[----:B------:R-:W-:-:S02]  /*a4e0*/  FSETP.NAN.AND P6, PT, R20, R20, PT ;  /* 0x000000141400720b */ /* 0x000fc40003fc8000 */
[----:B------:R-:W-:-:S05]  /*a4f0*/  FSETP.NAN.AND P5, PT, R21, R21, PT ;  /* 0x000000151500720b */ /* 0x000fca0003fa8000 */
[----:B------:R-:W-:Y:S02]  /*a500*/  @!P2 SEL R20, R20, 0x3727c5ac, P6 ;  /* 0x3727c5ac1414a807 */ /* 0x000fe40003000000 */
[----:B------:R-:W-:Y:S02]  /*a510*/  FSETP.NAN.AND P6, PT, R30, R30, PT ;  /* 0x0000001e1e00720b */ /* 0x000fe40003fc8000 */
[----:B------:R-:W-:Y:S02]  /*a520*/  FSETP.GT.AND P2, PT, R26, 9.9999997473787516356e-06, PT ;  /* 0x3727c5ac1a00780b */ /* 0x000fe40003f44000 */
[----:B------:R-:W-:Y:S02]  /*a530*/  @!P4 SEL R21, R21, 0x3727c5ac, P5 ;  /* 0x3727c5ac1515c807 */ /* 0x000fe40002800000 */
[----:B------:R-:W-:Y:S02]  /*a540*/  @!P1 SEL R30, R30, 0x3727c5ac, P6 ;  /* 0x3727c5ac1e1e9807 */ /* 0x000fe40003000000 */
[----:B------:R-:W-:-:S02]  /*a550*/  FSETP.GT.AND P4, PT, R27, 9.9999997473787516356e-06, PT ;  /* 0x3727c5ac1b00780b */ /* 0x000fc40003f84000 */
[----:B------:R-:W-:Y:S02]  /*a560*/  FSETP.GT.AND P1, PT, R92, 9.9999997473787516356e-06, PT ;  /* 0x3727c5ac5c00780b */ /* 0x000fe40003f24000 */
[----:B------:R-:W-:Y:S02]  /*a570*/  FSETP.NAN.AND P5, PT, R82, R82, PT ;  /* 0x000000525200720b */ /* 0x000fe40003fa8000 */
[----:B------:R-:W-:Y:S02]  /*a580*/  FSETP.NAN.AND P6, PT, R26, R26, PT ;  /* 0x0000001a1a00720b */ /* 0x000fe40003fc8000 */
[----:B------:R-:W-:Y:S02]  /*a590*/  @!P3 SEL R82, R82, 0x3727c5ac, P5 ;  /* 0x3727c5ac5252b807 */ /* 0x000fe40002800000 */
[----:B------:R-:W-:Y:S02]  /*a5a0*/  @!P2 SEL R26, R26, 0x3727c5ac, P6 ;  /* 0x3727c5ac1a1aa807 */ /* 0x000fe40003000000 */
[----:B------:R-:W-:-:S02]  /*a5b0*/  FSETP.GT.AND P3, PT, R83, 9.9999997473787516356e-06, PT ;  /* 0x3727c5ac5300780b */ /* 0x000fc40003f64000 */
[C---:B------:R-:W-:Y:S02]  /*a5c0*/  FSETP.NAN.AND P5, PT, R27.reuse, R27, PT ;  /* 0x0000001b1b00720b */ /* 0x040fe40003fa8000 */
[----:B------:R-:W-:Y:S02]  /*a5d0*/  FSETP.NAN.AND P6, PT, R92, R92, PT ;  /* 0x0000005c5c00720b */ /* 0x000fe40003fc8000 */
[----:B------:R-:W-:Y:S02]  /*a5e0*/  FSETP.GT.AND P2, PT, R176, 9.9999997473787516356e-06, PT ;  /* 0x3727c5acb000780b */ /* 0x000fe40003f44000 */
[----:B------:R-:W-:Y:S02]  /*a5f0*/  @!P4 SEL R27, R27, 0x3727c5ac, P5 ;  /* 0x3727c5ac1b1bc807 */ /* 0x000fe40002800000 */
[----:B------:R-:W-:Y:S02]  /*a600*/  @!P1 SEL R92, R92, 0x3727c5ac, P6 ;  /* 0x3727c5ac5c5c9807 */ /* 0x000fe40003000000 */
[----:B------:R-:W-:-:S02]  /*a610*/  FSETP.GT.AND P4, PT, R231, 9.9999997473787516356e-06, PT ;  /* 0x3727c5ace700780b */ /* 0x000fc40003f84000 */
[----:B------:R-:W-:Y:S02]  /*a620*/  FSETP.GT.AND P1, PT, R80, 9.9999997473787516356e-06, PT ;  /* 0x3727c5ac5000780b */ /* 0x000fe40003f24000 */
[C---:B------:R-:W-:Y:S02]  /*a630*/  FSETP.NAN.AND P5, PT, R83.reuse, R83, PT ;  /* 0x000000535300720b */ /* 0x040fe40003fa8000 */
[C---:B------:R-:W-:Y:S02]  /*a640*/  FSETP.NAN.AND P6, PT, R176.reuse, R176, PT ;  /* 0x000000b0b000720b */ /* 0x040fe40003fc8000 */
[----:B------:R-:W-:Y:S02]  /*a650*/  @!P3 SEL R83, R83, 0x3727c5ac, P5 ;  /* 0x3727c5ac5353b807 */ /* 0x000fe40002800000 */
[----:B------:R-:W-:Y:S02]  /*a660*/  @!P2 SEL R176, R176, 0x3727c5ac, P6 ;  /* 0x3727c5acb0b0a807 */ /* 0x000fe40003000000 */
[----:B------:R-:W-:-:S02]  /*a670*/  FSETP.GT.AND P3, PT, R81, 9.9999997473787516356e-06, PT ;  /* 0x3727c5ac5100780b */ /* 0x000fc40003f64000 */
[----:B------:R-:W-:Y:S02]  /*a680*/  FSETP.NAN.AND P5, PT, R231, R231, PT ;  /* 0x000000e7e700720b */ /* 0x000fe40003fa8000 */
[C---:B------:R-:W-:Y:S02]  /*a690*/  FSETP.NAN.AND P6, PT, R80.reuse, R80, PT ;  /* 0x000000505000720b */ /* 0x040fe40003fc8000 */
        /* <DEDUP_REMOVED lines=40> */
[----:B------:R-:W-:Y:S01]  /*a920*/  FSETP.GT.AND P1, PT, R88, 9.9999997473787516356e-06, PT ;  /* 0x3727c5ac5800780b */ /* 0x000fe20003f24000 */
[----:B------:R-:W-:Y:S01]  /*a930*/  FMUL R33, R233, 0.0078740157186985015869 ;  /* 0x3c010204e9217820 */ /* 0x000fe20000400000 */
[----:B------:R-:W-:Y:S01]  /*a940*/  IMAD.MOV.U32 R233, RZ, RZ, R56 ;  /* 0x000000ffffe97224 */ /* 0x000fe200078e0038 */
[----:B------:R-:W-:Y:S01]  /*a950*/  FSETP.NAN.AND P5, PT, R34, R34, PT ;  /* 0x000000222200720b */ /* 0x000fe20003fa8000 */
[----:B------:R-:W-:Y:S01]  /*a960*/  FMUL R250, R126, 0.0078740157186985015869 ;  /* 0x3c0102047efa7820 */ /* 0x000fe20000400000 */
[----:B------:R-:W-:Y:S01]  /*a970*/  FSETP.NAN.AND P6, PT, R246, R246, PT ;  /* 0x000000f6f600720b */ /* 0x000fe20003fc8000 */
[----:B------:R-:W-:Y:S01]  /*a980*/  FMUL R244, R127, 0.0078740157186985015869 ;  /* 0x3c0102047ff47820 */ /* 0x000fe20000400000 */
[----:B------:R-:W-:Y:S01]  /*a990*/  @!P3 SEL R34, R34, 0x3727c5ac, P5 ;  /* 0x3727c5ac2222b807 */ /* 0x000fe20002800000 */
[----:B------:R-:W-:Y:S01]  /*a9a0*/  FMUL R241, R241, 0.0078740157186985015869 ;  /* 0x3c010204f1f17820 */ /* 0x000fe20000400000 */
        /* <DEDUP_REMOVED lines=10> */
[----:B------:R-:W-:Y:S01]  /*aa50*/  FMUL R56, R228, 0.0078740157186985015869 ;  /* 0x3c010204e4387820 */ /* 0x000fe20000400000 */
[----:B------:R-:W-:Y:S01]  /*aa60*/  FSETP.NAN.AND P5, PT, R233, R233, PT ;  /* 0x000000e9e900720b */ /* 0x000fe20003fa8000 */
[----:B------:R-:W-:Y:S01]  /*aa70*/  FMUL R228, R240, 0.0078740157186985015869 ;  /* 0x3c010204f0e47820 */ /* 0x000fe20000400000 */
[C---:B------:R-:W-:Y:S01]  /*aa80*/  FSETP.NAN.AND P6, PT, R250.reuse, R250, PT ;  /* 0x000000fafa00720b */ /* 0x040fe20003fc8000 */
[----:B------:R-:W-:Y:S01]  /*aa90*/  FMUL R62, R221, 0.0078740157186985015869 ;  /* 0x3c010204dd3e7820 */ /* 0x000fe20000400000 */
[----:B------:R-:W-:Y:S01]  /*aaa0*/  @!P3 SEL R233, R233, 0x3727c5ac, P5 ;  /* 0x3727c5ace9e9b807 */ /* 0x000fe20002800000 */
[----:B------:R-:W-:Y:S01]  /*aab0*/  FMUL R221, R239, 0.0078740157186985015869 ;  /* 0x3c010204efdd7820 */ /* 0x000fe20000400000 */
        /* <DEDUP_REMOVED lines=8> */
[----:B------:R-:W-:Y:S01]  /*ab40*/  FSETP.GT.AND P1, PT, R57, 9.9999997473787516356e-06, PT ;  /* 0x3727c5ac3900780b */ /* 0x000fe20003f24000 */
[----:B------:R-:W-:Y:S01]  /*ab50*/  FMUL R177, R236, 0.0078740157186985015869 ;  /* 0x3c010204ecb17820 */ /* 0x000fe20000400000 */
[----:B------:R-:W-:Y:S01]  /*ab60*/  FSETP.NAN.AND P5, PT, R238, R238, PT ;  /* 0x000000eeee00720b */ /* 0x000fe20003fa8000 */
[----:B------:R-:W-:Y:S01]  /*ab70*/  IMAD.MOV.U32 R236, RZ, RZ, R57 ;  /* 0x000000ffffec7224 */ /* 0x000fe200078e0039 */
[----:B------:R-:W-:Y:S01]  /*ab80*/  FSETP.NAN.AND P6, PT, R228, R228, PT ;  /* 0x000000e4e400720b */ /* 0x000fe20003fc8000 */
[----:B------:R-:W-:Y:S01]  /*ab90*/  FMUL R141, R232, 0.0078740157186985015869 ;  /* 0x3c010204e88d7820 */ /* 0x000fe20000400000 */
        /* <DEDUP_REMOVED lines=11> */
[----:B------:R-:W-:Y:S02]  /*ac50*/  FSETP.NAN.AND P5, PT, R33, R33, PT ;  /* 0x000000212100720b */ /* 0x000fe40003fa8000 */
[----:B------:R-:W-:Y:S01]  /*ac60*/  FSETP.NAN.AND P6, PT, R177, R177, PT ;  /* 0x000000b1b100720b */ /* 0x000fe20003fc8000 */
[----:B------:R-:W-:Y:S01]  /*ac70*/  FMUL R57, R226, 0.0078740157186985015869 ;  /* 0x3c010204e2397820 */ /* 0x000fe20000400000 */
[----:B------:R-:W-:Y:S02]  /*ac80*/  @!P3 SEL R33, R33, 0x3727c5ac, P5 ;  /* 0x3727c5ac2121b807 */ /* 0x000fe40002800000 */
[----:B------:R-:W-:Y:S02]  /*ac90*/  @!P2 SEL R177, R177, 0x3727c5ac, P6 ;  /* 0x3727c5acb1b1a807 */ /* 0x000fe40003000000 */
[----:B------:R-:W-:-:S02]  /*aca0*/  FSETP.GT.AND P3, PT, R56, 9.9999997473787516356e-06, PT ;  /* 0x3727c5ac3800780b */ /* 0x000fc40003f64000 */
[----:B------:R-:W-:Y:S02]  /*acb0*/  FSETP.NAN.AND P5, PT, R141, R141, PT ;  /* 0x0000008d8d00720b */ /* 0x000fe40003fa8000 */
[----:B------:R-:W-:Y:S02]  /*acc0*/  FSETP.NAN.AND P6, PT, R159, R159, PT ;  /* 0x0000009f9f00720b */ /* 0x000fe40003fc8000 */
[----:B------:R-:W-:Y:S02]  /*acd0*/  FSETP.GT.AND P2, PT, R230, 9.9999997473787516356e-06, PT ;  /* 0x3727c5ace600780b */ /* 0x000fe40003f44000 */
[----:B------:R-:W-:Y:S02]  /*ace0*/  @!P4 SEL R141, R141, 0x3727c5ac, P5 ;  /* 0x3727c5ac8d8dc807 */ /* 0x000fe40002800000 */
[----:B------:R-:W-:Y:S02]  /*acf0*/  @!P1 SEL R159, R159, 0x3727c5ac, P6 ;  /* 0x3727c5ac9f9f9807 */ /* 0x000fe40003000000 */
[----:B------:R-:W-:-:S02]  /*ad00*/  FSETP.GT.AND P4, PT, R57, 9.9999997473787516356e-06, PT ;  /* 0x3727c5ac3900780b */ /* 0x000fc40003f84000 */
[----:B------:R-:W-:Y:S01]  /*ad10*/  FSETP.GT.AND P1, PT, R58, 9.9999997473787516356e-06, PT ;  /* 0x3727c5ac3a00780b */ /* 0x000fe20003f24000 */
[----:B------:R-:W-:Y:S01]  /*ad20*/  FMUL R60, R222, 0.0078740157186985015869 ;  /* 0x3c010204de3c7820 */ /* 0x000fe20000400000 */
[----:B------:R-:W-:Y:S01]  /*ad30*/  FSETP.NAN.AND P5, PT, R56, R56, PT ;  /* 0x000000383800720b */ /* 0x000fe20003fa8000 */
[----:B------:R-:W-:Y:S01]  /*ad40*/  FMUL R59, R224, 0.0078740157186985015869 ;  /* 0x3c010204e03b7820 */ /* 0x000fe20000400000 */
        /* <DEDUP_REMOVED lines=13> */
[C---:B------:R-:W-:Y:S01]  /*ae20*/  FSETP.NAN.AND P5, PT, R60.reuse, R60, PT ;  /* 0x0000003c3c00720b */ /* 0x040fe20003fa8000 */
[----:B------:R-:W-:Y:S01]  /*ae30*/  FMUL R251, R219, 0.0078740157186985015869 ;  /* 0x3c010204dbfb7820 */ /* 0x000fe20000400000 */
[----:B------:R-:W-:Y:S01]  /*ae40*/  FSETP.NAN.AND P6, PT, R59, R59, PT ;  /* 0x0000003b3b00720b */ /* 0x000fe20003fc8000 */
        /* <DEDUP_REMOVED lines=99> */
[----:B------:R-:W-:Y:S01]  /*b480*/  @!P2 SEL R146, R146, 0x3727c5ac, P6 ;  /* 0x3727c5ac9292a807 */ /* 0x000fe20003000000 */
[----:B------:R-:W-:Y:S01]  /*b490*/  FMUL R71, R6, 0.0078740157186985015869 ;  /* 0x3c01020406477820 */ /* 0x000fe20000400000 */
        /* <DEDUP_REMOVED lines=27> */
[----:B------:R-:W-:Y:S01]  /*b650*/  FMUL R139, R76, 0.0078740157186985015869 ;  /* 0x3c0102044c8b7820 */ /* 0x000fe20000400000 */
[C---:B------:R-:W-:Y:S01]  /*b660*/  FSETP.NAN.AND P5, PT, R73.reuse, R73, PT ;  /* 0x000000494900720b */ /* 0x040fe20003fa8000 */
        /* <DEDUP_REMOVED lines=60> */
[C---:B------:R-:W-:Y:S02]  /*ba30*/  FSETP.NAN.AND P5, PT, R135.reuse, R135, PT ;  /* 0x000000878700720b */ /* 0x040fe40003fa8000 */
        /* <DEDUP_REMOVED lines=39> */
[----:B------:R-:W-:Y:S02]  /*bcb0*/  FSETP.GT.AND P2, PT, R229, 9.9999997473787516356e-06, PT ;  /* 0x3727c5ace500780b */ /* 0x000fe40003f44000 */
[----:B------:R-:W-:Y:S02]  /*bcc0*/  FSETP.NAN.AND P6, PT, R114, R114, PT ;  /* 0x000000727200720b */ /* 0x000fe40003fc8000 */
[----:B------:R-:W-:Y:S02]  /*bcd0*/  @!P4 SEL R220, R220, 0x3727c5ac, P5 ;  /* 0x3727c5acdcdcc807 */ /* 0x000fe40002800000 */
[----:B------:R-:W-:Y:S02]  /*bce0*/  @!P1 SEL R114, R114, 0x3727c5ac, P6 ;  /* 0x3727c5ac72729807 */ /* 0x000fe40003000000 */
[----:B------:R-:W-:-:S02]  /*bcf0*/  FSETP.GT.AND P5, PT, R0, 9.9999997473787516356e-06, PT ;  /* 0x3727c5ac0000780b */ /* 0x000fc40003fa4000 */
[----:B------:R-:W-:Y:S01]  /*bd00*/  FSETP.GT.AND P1, PT, R3, 9.9999997473787516356e-06, PT ;  /* 0x3727c5ac0300780b */ /* 0x000fe20003f24000 */
[----:B------:R-:W-:Y:S01]  /*bd10*/  FMUL R2, R18, 0.0078740157186985015869 ;  /* 0x3c01020412027820 */ /* 0x000fe20000400000 */
[----:B------:R-:W-:Y:S02]  /*bd20*/  FSETP.NAN.AND P6, PT, R115, R115, PT ;  /* 0x000000737300720b */ /* 0x000fe40003fc8000 */
[----:B------:R-:W-:Y:S02]  /*bd30*/  FSETP.NAN.AND P4, PT, R229, R229, PT ;  /* 0x000000e5e500720b */ /* 0x000fe40003f88000 */
[----:B------:R-:W-:Y:S01]  /*bd40*/  @!P3 SEL R115, R115, 0x3727c5ac, P6 ;  /* 0x3727c5ac7373b807 */ /* 0x000fe20003000000 */
[----:B------:R-:W-:Y:S01]  /*bd50*/  FMUL R4, R24, 0.0078740157186985015869 ;  /* 0x3c01020418047820 */ /* 0x000fe20000400000 */
[----:B------:R-:W-:Y:S02]  /*bd60*/  @!P2 SEL R229, R229, 0x3727c5ac, P4 ;  /* 0x3727c5ace5e5a807 */ /* 0x000fe40002000000 */
[----:B------:R-:W-:-:S02]  /*bd70*/  FSETP.NAN.AND P6, PT, R0, R0, PT ;  /* 0x000000000000720b */ /* 0x000fc40003fc8000 */
[----:B------:R-:W-:Y:S02]  /*bd80*/  ISETP.GE.AND P0, PT, R156, 0xc00, PT ;  /* 0x00000c009c00780c */ /* 0x000fe40003f06270 */
[----:B------:R-:W-:Y:S02]  /*bd90*/  FSETP.GT.AND P2, PT, R2, 9.9999997473787516356e-06, PT ;  /* 0x3727c5ac0200780b */ /* 0x000fe40003f44000 */
[----:B------:R-:W-:Y:S02]  /*bda0*/  FSETP.NAN.AND P4, PT, R3, R3, PT ;  /* 0x000000030300720b */ /* 0x000fe40003f88000 */
[----:B------:R-:W-:Y:S01]  /*bdb0*/  LOP3.LUT R211, R157, 0x8, RZ, 0xfc, !PT ;  /* 0x000000089dd37812 */ /* 0x000fe200078efcff */
[----:B------:R-:W-:Y:S01]  /*bdc0*/  FMUL R6, R85, 0.0078740157186985015869 ;  /* 0x3c01020455067820 */ /* 0x000fe20000400000 */
[----:B------:R-:W-:Y:S02]  /*bdd0*/  @!P5 SEL R0, R0, 0x3727c5ac, P6 ;  /* 0x3727c5ac0000d807 */ /* 0x000fe40003000000 */
[----:B------:R-:W-:-:S02]  /*bde0*/  @!P1 SEL R3, R3, 0x3727c5ac, P4 ;  /* 0x3727c5ac03039807 */ /* 0x000fc40002000000 */
[----:B------:R-:W-:Y:S02]  /*bdf0*/  ISETP.LT.AND P6, PT, R211, 0x1010, !P0 ;  /* 0x00001010d300780c */ /* 0x000fe400047c1270 */
[----:B------:R-:W-:Y:S02]  /*be00*/  FSETP.GT.AND P1, PT, R4, 9.9999997473787516356e-06, PT ;  /* 0x3727c5ac0400780b */ /* 0x000fe40003f24000 */
[----:B------:R-:W-:Y:S02]  /*be10*/  FSETP.GT.AND P3, PT, R6, 9.9999997473787516356e-06, PT ;  /* 0x3727c5ac0600780b */ /* 0x000fe40003f64000 */
[----:B------:R-:W-:Y:S02]  /*be20*/  LOP3.LUT R213, R157, 0x10, RZ, 0xfc, !PT ;  /* 0x000000109dd57812 */ /* 0x000fe400078efcff */
[----:B------:R-:W-:Y:S02]  /*be30*/  FSETP.NAN.AND P4, PT, R2, R2, PT ;  /* 0x000000020200720b */ /* 0x000fe40003f88000 */
[----:B------:R-:W-:-:S02]  /*be40*/  ISETP.LT.AND P5, PT, R213, 0x1010, !P0 ;  /* 0x00001010d500780c */ /* 0x000fc400047a1270 */
[----:B------:R-:W-:Y:S02]  /*be50*/  LOP3.LUT R5, R5, 0xfffffdff, RZ, 0xc0, !PT ;  /* 0xfffffdff05057812 */ /* 0x000fe400078ec0ff */
[----:B------:R-:W-:Y:S02]  /*be60*/  @!P2 SEL R2, R2, 0x3727c5ac, P4 ;  /* 0x3727c5ac0202a807 */ /* 0x000fe40002000000 */
[----:B------:R-:W-:Y:S01]  /*be70*/  FSETP.NAN.AND P2, PT, R4, R4, PT ;  /* 0x000000040400720b */ /* 0x000fe20003f48000 */
[----:B------:R-:W-:Y:S01]  /*be80*/  STL [R1+0x58], R3 ;  /* 0x0000580301007387 */ /* 0x000fe20000100800 */
[----:B------:R-:W-:Y:S02]  /*be90*/  FSETP.NAN.AND P4, PT, R6, R6, PT ;  /* 0x000000060600720b */ /* 0x000fe40003f88000 */
[----:B------:R-:W-:Y:S01]  /*bea0*/  @P6 LOP3.LUT R5, R5, 0x200, RZ, 0xfc, !PT ;  /* 0x0000020005056812 */ /* 0x000fe200078efcff */
[----:B------:R1:W-:Y:S01]  /*beb0*/  STL [R1+0x54], R0 ;  /* 0x0000540001007387 */ /* 0x0003e20000100800 */
[----:B------:R-:W-:-:S02]  /*bec0*/  @!P1 SEL R4, R4, 0x3727c5ac, P2 ;  /* 0x3727c5ac04049807 */ /* 0x000fc40001000000 */
[----:B------:R-:W-:Y:S01]  /*bed0*/  ISETP.LT.AND P2, PT, R157, 0x1010, !P0 ;  /* 0x000010109d00780c */ /* 0x000fe20004741270 */
[----:B------:R2:W-:Y:S01]  /*bee0*/  STL [R1+0x50], R2 ;  /* 0x0000500201007387 */ /* 0x0005e20000100800 */
[----:B------:R-:W-:Y:S02]  /*bef0*/  @!P3 SEL R6, R6, 0x3727c5ac, P4 ;  /* 0x3727c5ac0606b807 */ /* 0x000fe40002000000 */
[----:B------:R-:W-:Y:S02]  /*bf00*/  ISETP.LT.AND P1, PT, R211, 0x1010, !P0 ;  /* 0x00001010d300780c */ /* 0x000fe40004721270 */
[----:B-1----:R-:W-:Y:S02]  /*bf10*/  LOP3.LUT R0, R157, 0x18, RZ, 0xfc, !PT ;  /* 0x000000189d007812 */ /* 0x002fe400078efcff */
[----:B------:R-:W-:Y:S02]  /*bf20*/  LOP3.LUT R5, R5, 0xfffffeff, RZ, 0xc0, !PT ;  /* 0xfffffeff05057812 */ /* 0x000fe400078ec0ff */
[----:B------:R-:W-:Y:S01]  /*bf30*/  ISETP.LT.AND P4, PT, R213, 0x1010, !P0 ;  /* 0x00001010d500780c */ /* 0x000fe20004781270 */
[----:B------:R-:W-:Y:S01]  /*bf40*/  IMAD.MOV.U32 R237, RZ, RZ, 0x2 ;  /* 0x00000002ffed7424 */ /* 0x000fe200078e00ff */
[----:B--2---:R-:W-:-:S02]  /*bf50*/  LOP3.LUT R2, R157, 0x20, RZ, 0xfc, !PT ;  /* 0x000000209d027812 */ /* 0x004fc400078efcff */
[----:B------:R-:W-:Y:S02]  /*bf60*/  LOP3.LUT R3, R157, 0x28, RZ, 0xfc, !PT ;  /* 0x000000289d037812 */ /* 0x000fe400078efcff */
[----:B------:R-:W-:Y:S01]  /*bf70*/  ISETP.LT.AND P3, PT, R0, 0x1010, !P0 ;  /* 0x000010100000780c */ /* 0x000fe20004761270 */
[----:B------:R-:W-:Y:S01]  /*bf80*/  CS2R R12, SRZ ;  /* 0x00000000000c7805 */ /* 0x000fe2000001ff00 */
[----:B------:R-:W-:Y:S01]  /*bf90*/  @P5 LOP3.LUT R5, R5, 0x100, RZ, 0xfc, !PT ;  /* 0x0000010005055812 */ /* 0x000fe200078efcff */
[----:B------:R-:W-:Y:S01]  /*bfa0*/  CS2R R14, SRZ ;  /* 0x00000000000e7805 */ /* 0x000fe2000001ff00 */
[----:B------:R-:W-:Y:S01]  /*bfb0*/  ISETP.LT.AND P6, PT, R2, 0x1010, !P0 ;  /* 0x000010100200780c */ /* 0x000fe200047c1270 */
[----:B------:R-:W-:Y:S01]  /*bfc0*/  CS2R R16, SRZ ;  /* 0x0000000000107805 */ /* 0x000fe2000001ff00 */
[----:B------:R-:W-:Y:S01]  /*bfd0*/  ISETP.LT.AND P5, PT, R3, 0x1010, !P0 ;  /* 0x000010100300780c */ /* 0x000fe200047a1270 */
[----:B------:R-:W-:Y:S01]  /*bfe0*/  CS2R R18, SRZ ;  /* 0x0000000000127805 */ /* 0x000fe2000001ff00 */
[----:B------:R-:W-:Y:S01]  /*bff0*/  IMAD.WIDE R2, R156, R237, c[0x0][0x180] ;  /* 0x000060009c027625 */ /* 0x000fe200078e02ed */
[----:B------:R-:W-:Y:S01]  /*c000*/  CS2R R84, SRZ ;  /* 0x0000000000547805 */ /* 0x000fe2000001ff00 */
[----:B------:R-:W-:Y:S01]  /*c010*/  CS2R R86, SRZ ;  /* 0x0000000000567805 */ /* 0x000fe2000001ff00 */
[----:B------:R-:W-:Y:S01]  /*c020*/  CS2R R116, SRZ ;  /* 0x0000000000747805 */ /* 0x000fe2000001ff00 */
[----:B------:R-:W-:Y:S01]  /*c030*/  CS2R R118, SRZ ;  /* 0x0000000000767805 */ /* 0x000fe2000001ff00 */
[----:B------:R1:W2:Y:S04]  /*c040*/  @P2 LDG.E.EL.128 R12, [R2.64] ;  /* 0x00000006020c2981 */ /* 0x0002a8000c2e1d00 */
[----:B------:R1:W3:Y:S04]  /*c050*/  @P1 LDG.E.EL.128 R16, [R2.64] ;  /* 0x0000000602101981 */ /* 0x0002e8000c2e1d00 */
[----:B------:R1:W4:Y:S04]  /*c060*/  @P4 LDG.E.EL.128 R84, [R2.64] ;  /* 0x0000000602544981 */ /* 0x000328000c2e1d00 */
[----:B------:R1:W5:Y:S01]  /*c070*/  @P3 LDG.E.EL.128 R116, [R2.64] ;  /* 0x0000000602743981 */ /* 0x000362000c2e1d00 */
[----:B------:R-:W-:-:S04]  /*c080*/  LOP3.LUT R5, R5, 0xffffff7f, RZ, 0xc0, !PT ;  /* 0xffffff7f05057812 */ /* 0x000fc800078ec0ff */
[----:B------:R-:W-:-:S04]  /*c090*/  @P3 LOP3.LUT R5, R5, 0x80, RZ, 0xfc, !PT ;  /* 0x0000008005053812 */ /* 0x000fc800078efcff */
[----:B------:R-:W-:-:S04]  /*c0a0*/  LOP3.LUT R5, R5, 0xffffffbf, RZ, 0xc0, !PT ;  /* 0xffffffbf05057812 */ /* 0x000fc800078ec0ff */
[----:B------:R-:W-:-:S04]  /*c0b0*/  @P6 LOP3.LUT R5, R5, 0x40, RZ, 0xfc, !PT ;  /* 0x0000004005056812 */ /* 0x000fc800078efcff */
[----:B------:R-:W-:Y:S02]  /*c0c0*/  LOP3.LUT R5, R5, 0xffffffdf, RZ, 0xc0, !PT ;  /* 0xffffffdf05057812 */ /* 0x000fe400078ec0ff */
[----:B------:R-:W-:Y:S02]  /*c0d0*/  LOP3.LUT R0, R157, 0x30, RZ, 0xfc, !PT ;  /* 0x000000309d007812 */ /* 0x000fe400078efcff */
[----:B------:R-:W-:Y:S02]  /*c0e0*/  @P5 LOP3.LUT R5, R5, 0x20, RZ, 0xfc, !PT ;  /* 0x0000002005055812 */ /* 0x000fe400078efcff */
[----:B------:R-:W-:Y:S02]  /*c0f0*/  ISETP.LT.AND P1, PT, R0, 0x1010, !P0 ;  /* 0x000010100000780c */ /* 0x000fe40004721270 */
[----:B------:R-:W-:Y:S01]  /*c100*/  LOP3.LUT R5, R5, 0xfffffbff, RZ, 0xc0, !PT ;  /* 0xfffffbff05057812 */ /* 0x000fe200078ec0ff */
[----:B------:R-:W-:Y:S01]  /*c110*/  CS2R R148, SRZ ;  /* 0x0000000000947805 */ /* 0x000fe2000001ff00 */
[----:B------:R-:W-:-:S02]  /*c120*/  CS2R R150, SRZ ;  /* 0x0000000000967805 */ /* 0x000fc4000001ff00 */
[----:B------:R-:W-:Y:S01]  /*c130*/  @P2 LOP3.LUT R5, R5, 0x400, RZ, 0xfc, !PT ;  /* 0x0000040005052812 */ /* 0x000fe200078efcff */
[----:B------:R-:W-:Y:S03]  /*c140*/  STL [R1+0x4c], R6 ;  /* 0x00004c0601007387 */ /* 0x000fe60000100800 */
[----:B------:R-:W-:Y:S01]  /*c150*/  LOP3.LUT R5, R5, 0xffffffef, RZ, 0xc0, !PT ;  /* 0xffffffef05057812 */ /* 0x000fe200078ec0ff */
[----:B------:R1:W-:Y:S03]  /*c160*/  STL [R1+0x48], R4 ;  /* 0x0000480401007387 */ /* 0x0003e60000100800 */
[----:B------:R-:W-:Y:S01]  /*c170*/  @P1 LOP3.LUT R5, R5, 0x10, RZ, 0xfc, !PT ;  /* 0x0000001005051812 */ /* 0x000fe200078efcff */
[----:B------:R1:W5:Y:S02]  /*c180*/  @P1 LDG.E.EL.128 R148, [R2.64] ;  /* 0x0000000602941981 */ /* 0x000364000c2e1d00 */
[----:B-1----:R-:W-:-:S04]  /*c190*/  LOP3.LUT R4, R157, 0x38, RZ, 0xfc, !PT ;  /* 0x000000389d047812 */ /* 0x002fc800078efcff */
[----:B------:R-:W-:Y:S01]  /*c1a0*/  ISETP.LT.AND P1, PT, R4, 0x1010, !P0 ;  /* 0x000010100400780c */ /* 0x000fe20004721270 */
[----:B------:R-:W-:Y:S01]  /*c1b0*/  CS2R R120, SRZ ;  /* 0x0000000000787805 */ /* 0x000fe2000001ff00 */
[----:B------:R-:W-:Y:S01]  /*c1c0*/  CS2R R122, SRZ ;  /* 0x00000000007a7805 */ /* 0x000fe2000001ff00 */
[----:B------:R-:W-:Y:S01]  /*c1d0*/  CS2R R124, SRZ ;  /* 0x00000000007c7805 */ /* 0x000fe2000001ff00 */
[----:B------:R-:W-:Y:S01]  /*c1e0*/  CS2R R126, SRZ ;  /* 0x00000000007e7805 */ /* 0x000fe2000001ff00 */
[----:B------:R-:W-:Y:S01]  /*c1f0*/  CS2R R172, SRZ ;  /* 0x0000000000ac7805 */ /* 0x000fe2000001ff00 */
[----:B------:R-:W-:Y:S02]  /*c200*/  CS2R R174, SRZ ;  /* 0x0000000000ae7805 */ /* 0x000fe4000001ff00 */
[----:B------:R1:W5:Y:S04]  /*c210*/  @P6 LDG.E.EL.128 R120, [R2.64] ;  /* 0x0000000602786981 */ /* 0x000368000c2e1d00 */
[----:B------:R1:W5:Y:S04]  /*c220*/  @P5 LDG.E.EL.128 R124, [R2.64] ;  /* 0x00000006027c5981 */ /* 0x000368000c2e1d00 */
[----:B------:R1:W5:Y:S01]  /*c230*/  @P1 LDG.E.EL.128 R172, [R2.64] ;  /* 0x0000000602ac1981 */ /* 0x000362000c2e1d00 */
[----:B------:R-:W-:-:S02]  /*c240*/  LOP3.LUT R5, R5, 0xfffffff7, RZ, 0xc0, !PT ;  /* 0xfffffff705057812 */ /* 0x000fc400078ec0ff */
[----:B------:R-:W-:Y:S02]  /*c250*/  LOP3.LUT R6, R157, 0x40, RZ, 0xfc, !PT ;  /* 0x000000409d067812 */ /* 0x000fe400078efcff */
[----:B------:R-:W-:Y:S01]  /*c260*/  @P1 LOP3.LUT R5, R5, 0x8, RZ, 0xfc, !PT ;  /* 0x0000000805051812 */ /* 0x000fe200078efcff */
[----:B------:R-:W1:Y:S01]  /*c270*/  S2R R239, SR_TID.X ;  /* 0x0000000000ef7919 */ /* 0x000e620000002100 */
[----:B------:R-:W-:Y:S01]  /*c280*/  ISETP.LT.AND P1, PT, R6, 0x1010, !P0 ;  /* 0x000010100600780c */ /* 0x000fe20004721270 */
[----:B------:R-:W-:Y:S01]  /*c290*/  CS2R R188, SRZ ;  /* 0x0000000000bc7805 */ /* 0x000fe2000001ff00 */
[----:B------:R-:W-:Y:S01]  /*c2a0*/  CS2R R190, SRZ ;  /* 0x0000000000be7805 */ /* 0x000fe2000001ff00 */
[----:B------:R-:W-:Y:S02]  /*c2b0*/  LOP3.LUT R5, R5, 0xfffffffb, RZ, 0xc0, !PT ;  /* 0xfffffffb05057812 */ /* 0x000fe400078ec0ff */
[C---:B------:R-:W-:Y:S02]  /*c2c0*/  LOP3.LUT R7, R157.reuse, 0x48, RZ, 0xfc, !PT ;  /* 0x000000489d077812 */ /* 0x040fe400078efcff */
[----:B------:R-:W-:-:S02]  /*c2d0*/  LOP3.LUT R8, R157, 0x50, RZ, 0xfc, !PT ;  /* 0x000000509d087812 */ /* 0x000fc400078efcff */
[C---:B------:R-:W-:Y:S02]  /*c2e0*/  LOP3.LUT R9, R157.reuse, 0x58, RZ, 0xfc, !PT ;  /* 0x000000589d097812 */ /* 0x040fe400078efcff */
[C---:B------:R-:W-:Y:S02]  /*c2f0*/  LOP3.LUT R10, R157.reuse, 0x60, RZ, 0xfc, !PT ;  /* 0x000000609d0a7812 */ /* 0x040fe400078efcff */
[C---:B------:R-:W-:Y:S01]  /*c300*/  LOP3.LUT R11, R157.reuse, 0x68, RZ, 0xfc, !PT ;  /* 0x000000689d0b7812 */ /* 0x040fe200078efcff */
[----:B------:R1:W5:Y:S01]  /*c310*/  @P1 LDG.E.EL.128 R188, [R2.64] ;  /* 0x0000000602bc1981 */ /* 0x000362000c2e1d00 */
[C---:B------:R-:W-:Y:S02]  /*c320*/  LOP3.LUT R24, R157.reuse, 0x70, RZ, 0xfc, !PT ;  /* 0x000000709d187812 */ /* 0x040fe400078efcff */
[----:B------:R-:W-:Y:S02]  /*c330*/  LOP3.LUT R204, R157, 0x78, RZ, 0xfc, !PT ;  /* 0x000000789dcc7812 */ /* 0x000fe400078efcff */
[----:B------:R-:W-:-:S02]  /*c340*/  @P1 LOP3.LUT R5, R5, 0x4, RZ, 0xfc, !PT ;  /* 0x0000000405051812 */ /* 0x000fc400078efcff */
[----:B------:R-:W-:Y:S02]  /*c350*/  ISETP.LT.AND P6, PT, R7, 0x1010, !P0 ;  /* 0x000010100700780c */ /* 0x000fe400047c1270 */
[----:B------:R-:W-:Y:S02]  /*c360*/  ISETP.LT.AND P5, PT, R8, 0x1010, !P0 ;  /* 0x000010100800780c */ /* 0x000fe400047a1270 */
[----:B------:R-:W-:Y:S02]  /*c370*/  ISETP.LT.AND P4, PT, R9, 0x1010, !P0 ;  /* 0x000010100900780c */ /* 0x000fe40004781270 */
[----:B------:R-:W-:Y:S02]  /*c380*/  ISETP.LT.AND P3, PT, R10, 0x1010, !P0 ;  /* 0x000010100a00780c */ /* 0x000fe40004761270 */
[----:B------:R-:W-:Y:S02]  /*c390*/  ISETP.LT.AND P2, PT, R11, 0x1010, !P0 ;  /* 0x000010100b00780c */ /* 0x000fe40004741270 */
[----:B------:R-:W-:-:S02]  /*c3a0*/  ISETP.LT.AND P1, PT, R24, 0x1010, !P0 ;  /* 0x000010101800780c */ /* 0x000fc40004721270 */
[----:B------:R-:W-:Y:S01]  /*c3b0*/  ISETP.LT.AND P0, PT, R204, 0x1010, !P0 ;  /* 0x00001010cc00780c */ /* 0x000fe20004701270 */
[----:B------:R-:W-:Y:S01]  /*c3c0*/  IMAD.MOV.U32 R216, RZ, RZ, R193 ;  /* 0x000000ffffd87224 */ /* 0x000fe200078e00c1 */
[----:B------:R-:W-:Y:S01]  /*c3d0*/  CS2R R194, SRZ ;  /* 0x0000000000c27805 */ /* 0x000fe2000001ff00 */
[----:B------:R-:W-:Y:S01]  /*c3e0*/  CS2R R192, SRZ ;  /* 0x0000000000c07805 */ /* 0x000fe2000001ff00 */
[----:B------:R-:W-:Y:S01]  /*c3f0*/  CS2R R196, SRZ ;  /* 0x0000000000c47805 */ /* 0x000fe2000001ff00 */
[----:B------:R-:W-:Y:S01]  /*c400*/  IMAD.MOV.U32 R243, RZ, RZ, R216 ;  /* 0x000000fffff37224 */ /* 0x000fe200078e00d8 */
        /* <DEDUP_REMOVED lines=11> */
[C---:B------:R-:W-:Y:S01]  /*c4c0*/  IMAD.SHL.U32 R240, R94.reuse, 0x8, RZ ;  /* 0x000000085ef07824 */ /* 0x040fe200078e00ff */
[----:B-1----:R-:W-:Y:S01]  /*c4d0*/  LOP3.LUT R232, R239, 0x20, RZ, 0xc0, !PT ;  /* 0x00000020efe87812 */ /* 0x002fe200078ec0ff */
[----:B------:R-:W-:Y:S01]  /*c4e0*/  IMAD.SHL.U32 R8, R94, 0x40, RZ ;  /* 0x000000405e087824 */ /* 0x000fe200078e00ff */
[----:B------:R1:W5:Y:S04]  /*c4f0*/  @P6 LDG.E.EL.128 R192, [R2.64] ;  /* 0x0000000602c06981 */ /* 0x000368000c2e1d00 */
[----:B------:R1:W5:Y:S01]  /*c500*/  @P5 LDG.E.EL.128 R196, [R2.64] ;  /* 0x0000000602c45981 */ /* 0x000362000c2e1d00 */
[----:B------:R-:W-:-:S03]  /*c510*/  IMAD R0, R232, 0x8, R243 ;  /* 0x00000008e8007824 */ /* 0x000fc600078e02f3 */
[----:B------:R1:W5:Y:S04]  /*c520*/  @P4 LDG.E.EL.128 R200, [R2.64] ;  /* 0x0000000602c84981 */ /* 0x000368000c2e1d00 */
[----:B------:R1:W5:Y:S04]  /*c530*/  @P3 LDG.E.EL.128 R204, [R2.64] ;  /* 0x0000000602cc3981 */ /* 0x000368000c2e1d00 */
[----:B------:R1:W5:Y:S04]  /*c540*/  @P2 LDG.E.EL.128 R208, [R2.64] ;  /* 0x0000000602d02981 */ /* 0x000368000c2e1d00 */
[----:B------:R1:W5:Y:S04]  /*c550*/  @P1 LDG.E.EL.128 R212, [R2.64] ;  /* 0x0000000602d41981 */ /* 0x000368000c2e1d00 */
[----:B------:R1:W5:Y:S01]  /*c560*/  @P0 LDG.E.EL.128 R216, [R2.64] ;  /* 0x0000000602d80981 */ /* 0x000362000c2e1d00 */
[----:B------:R-:W-:-:S02]  /*c570*/  LOP3.LUT R234, R239, 0x80, RZ, 0xc0, !PT ;  /* 0x00000080efea7812 */ /* 0x000fc400078ec0ff */
[----:B------:R-:W-:Y:S02]  /*c580*/  LOP3.LUT R8, R8, 0x700, RZ, 0xc0, !PT ;  /* 0x0000070008087812 */ /* 0x000fe400078ec0ff */
[----:B-1----:R-:W-:-:S03]  /*c590*/  LOP3.LUT R2, R240, 0x600, RZ, 0xc0, !PT ;  /* 0x00000600f0027812 */ /* 0x002fc600078ec0ff */
[----:B------:R-:W-:Y:S02]  /*c5a0*/  IMAD R8, R234, 0x20, R8 ;  /* 0x00000020ea087824 */ /* 0x000fe400078e0208 */
[----:B------:R-:W-:Y:S01]  /*c5b0*/  IMAD.IADD R0, R0, 0x1, R2 ;  /* 0x0000000100007824 */ /* 0x000fe200078e0202 */
[----:B------:R-:W-:Y:S01]  /*c5c0*/  SHF.R.U32.HI R232, RZ, 0x2, R232 ;  /* 0x00000002ffe87819 */ /* 0x000fe200000116e8 */
[C---:B------:R-:W-:Y:S01]  /*c5d0*/  IMAD.SHL.U32 R234, R94.reuse, 0x2, RZ ;  /* 0x000000025eea7824 */ /* 0x040fe200078e00ff */
[----:B------:R-:W-:Y:S02]  /*c5e0*/  LOP3.LUT R94, R94, 0x40, RZ, 0xc0, !PT ;  /* 0x000000405e5e7812 */ /* 0x000fe400078ec0ff */
[----:B------:R-:W-:Y:S02]  /*c5f0*/  SHF.R.U32.HI R2, RZ, 0x4, R0 ;  /* 0x00000004ff027819 */ /* 0x000fe40000011600 */
[----:B------:R-:W-:Y:S02]  /*c600*/  LOP3.LUT R4, R0, 0x800, RZ, 0x3c, !PT ;  /* 0x0000080000047812 */ /* 0x000fe400078e3cff */
[----:B------:R-:W-:-:S02]  /*c610*/  SHF.R.U32.HI R94, RZ, 0x2, R94 ;  /* 0x00000002ff5e7819 */ /* 0x000fc4000001165e */
[----:B------:R-:W-:Y:S02]  /*c620*/  LOP3.LUT R3, R232, 0x6, R234, 0xf8, !PT ;  /* 0x00000006e8037812 */ /* 0x000fe400078ef8ea */
[----:B------:R-:W-:Y:S02]  /*c630*/  LOP3.LUT R6, R2, 0xffffff0, RZ, 0xc0, !PT ;  /* 0x0ffffff002067812 */ /* 0x000fe400078ec0ff */
[----:B------:R-:W-:Y:S02]  /*c640*/  SHF.R.U32.HI R7, RZ, 0x4, R4 ;  /* 0x00000004ff077819 */ /* 0x000fe40000011604 */
[----:B------:R-:W-:Y:S01]  /*c650*/  LOP3.LUT R2, R8, R3, R94, 0xfe, !PT ;  /* 0x0000000308027212 */ /* 0x000fe200078efe5e */
[C---:B------:R-:W-:Y:S01]  /*c660*/  IMAD R6, R0.reuse, 0x2, R6 ;  /* 0x0000000200067824 */ /* 0x040fe200078e0206 */
[C---:B------:R-:W-:Y:S02]  /*c670*/  LOP3.LUT R3, R0.reuse, 0x1000, RZ, 0x3c, !PT ;  /* 0x0000100000037812 */ /* 0x040fe400078e3cff */
[----:B------:R-:W-:-:S02]  /*c680*/  LOP3.LUT R0, R0, 0x1800, RZ, 0x3c, !PT ;  /* 0x0000180000007812 */ /* 0x000fc400078e3cff */
[----:B------:R-:W-:Y:S02]  /*c690*/  LOP3.LUT R7, R7, 0xffffff0, RZ, 0xc0, !PT ;  /* 0x0ffffff007077812 */ /* 0x000fe400078ec0ff */
[----:B------:R-:W-:Y:S02]  /*c6a0*/  LOP3.LUT R9, R2, 0x800, RZ, 0xfc, !PT ;  /* 0x0000080002097812 */ /* 0x000fe400078efcff */
[----:B------:R-:W-:Y:S01]  /*c6b0*/  SHF.R.U32.HI R10, RZ, 0x4, R3 ;  /* 0x00000004ff0a7819 */ /* 0x000fe20000011603 */
[----:B------:R-:W-:Y:S01]  /*c6c0*/  IMAD R4, R4, 0x2, R7 ;  /* 0x0000000204047824 */ /* 0x000fe200078e0207 */
[----:B------:R-:W-:Y:S02]  /*c6d0*/  SHF.R.U32.HI R11, RZ, 0x4, R0 ;  /* 0x00000004ff0b7819 */ /* 0x000fe40000011600 */
[----:B------:R-:W-:Y:S02]  /*c6e0*/  SHF.R.U32.HI R7, RZ, 0x4, R9 ;  /* 0x00000004ff077819 */ /* 0x000fe40000011609 */
[----:B------:R-:W-:-:S02]  /*c6f0*/  LOP3.LUT R9, R10, 0xffffff0, RZ, 0xc0, !PT ;  /* 0x0ffffff00a097812 */ /* 0x000fc400078ec0ff */
[----:B------:R-:W-:-:S03]  /*c700*/  LOP3.LUT R10, R11, 0xffffff0, RZ, 0xc0, !PT ;  /* 0x0ffffff00b0a7812 */ /* 0x000fc600078ec0ff */
[----:B------:R-:W-:Y:S02]  /*c710*/  IMAD R3, R3, 0x2, R9 ;  /* 0x0000000203037824 */ /* 0x000fe400078e0209 */
[----:B------:R-:W-:Y:S01]  /*c720*/  IMAD R0, R0, 0x2, R10 ;  /* 0x0000000200007824 */ /* 0x000fe200078e020a */
[----:B------:R-:W-:Y:S01]  /*c730*/  LOP3.LUT R7, R7, 0x1f0, RZ, 0xc0, !PT ;  /* 0x000001f007077812 */ /* 0x000fe200078ec0ff */
[----:B------:R-:W-:-:S04]  /*c740*/  IMAD.SHL.U32 R2, R2, 0x2, RZ ;  /* 0x0000000202027824 */ /* 0x000fc800078e00ff */
[----:B------:R-:W-:Y:S01]  /*c750*/  IMAD.IADD R7, R2, 0x1, R7 ;  /* 0x0000000102077824 */ /* 0x000fe200078e0207 */
[----:B------:R-:W-:Y:S01]  /*c760*/  LEA.HI R8, R8, R2, RZ, 0x1c ;  /* 0x0000000208087211 */ /* 0x000fe200078fe0ff */
[----:B--2---:R-:W-:Y:S04]  /*c770*/  STS.128 [R6], R12 ;  /* 0x0000000c06007388 */ /* 0x004fe80000000c00 */
[----:B---3--:R-:W-:Y:S04]  /*c780*/  STS.128 [R4], R16 ;  /* 0x0000001004007388 */ /* 0x008fe80000000c00 */
[----:B----4-:R-:W-:Y:S04]  /*c790*/  STS.128 [R3], R84 ;  /* 0x0000005403007388 */ /* 0x010fe80000000c00 */
[----:B-----5:R-:W-:Y:S04]  /*c7a0*/  STS.128 [R0], R116 ;  /* 0x0000007400007388 */ /* 0x020fe80000000c00 */
[----:B------:R-:W-:Y:S06]  /*c7b0*/  BAR.SYNC.DEFER_BLOCKING 0x0 ;  /* 0x0000000000007b1d */ /* 0x000fec0000010000 */
[----:B------:R-:W1:Y:S04]  /*c7c0*/  LDS R9, [R8+0x40] ;  /* 0x0000400008097984 */ /* 0x000e680000000800 */
[----:B------:R-:W2:Y:S04]  /*c7d0*/  LDS R2, [R7+0x1040] ;  /* 0x0010400007027984 */ /* 0x000ea80000000800 */
[----:B------:R-:W3:Y:S01]  /*c7e0*/  LDS R10, [R8+0x80] ;  /* 0x00008000080a7984 */ /* 0x000ee20000000800 */
[----:B------:R-:W-:-:S03]  /*c7f0*/  IMAD.MOV.U32 R240, RZ, RZ, R30 ;  /* 0x000000fffff07224 */ /* 0x000fc600078e001e */
[----:B------:R-:W-:Y:S04]  /*c800*/  LDS R30, [R8] ;  /* 0x00000000081e7984 */ /* 0x000fe80000000800 */
[----:B------:R-:W-:Y:S04]  /*c810*/  LDS R94, [R7+0x1000] ;  /* 0x00100000075e7984 */ /* 0x000fe80000000800 */
[----:B-1----:R-:W-:Y:S04]  /*c820*/  STL [R1+0xac], R9 ;  /* 0x0000ac0901007387 */ /* 0x002fe80000100800 */
[----:B------:R-:W1:Y:S04]  /*c830*/  LDS R9, [R7+0x1080] ;  /* 0x0010800007097984 */ /* 0x000e680000000800 */
[----:B--2---:R-:W-:Y:S04]  /*c840*/  STL [R1+0xbc], R2 ;  /* 0x0000bc0201007387 */ /* 0x004fe80000100800 */
[----:B------:R-:W2:Y:S04]  /*c850*/  LDS R2, [R8+0xc0] ;  /* 0x0000c00008027984 */ /* 0x000ea80000000800 */
[----:B---3--:R-:W-:Y:S04]  /*c860*/  STL [R1+0x13c], R10 ;  /* 0x00013c0a01007387 */ /* 0x008fe80000100800 */
[----:B------:R-:W3:Y:S04]  /*c870*/  LDS R10, [R7+0x10c0] ;  /* 0x0010c000070a7984 */ /* 0x000ee80000000800 */
        /* <DEDUP_REMOVED lines=16> */
[----:B------:R-:W-:Y:S06]  /*c980*/  BAR.SYNC.DEFER_BLOCKING 0x0 ;  /* 0x0000000000007b1d */ /* 0x000fec0000010000 */
[----:B------:R-:W-:Y:S04]  /*c990*/  STS.128 [R6], R120 ;  /* 0x0000007806007388 */ /* 0x000fe80000000c00 */
[----:B------:R-:W-:Y:S04]  /*c9a0*/  STS.128 [R4], R124 ;  /* 0x0000007c04007388 */ /* 0x000fe80000000c00 */
[----:B------:R-:W-:Y:S04]  /*c9b0*/  STS.128 [R3], R148 ;  /* 0x0000009403007388 */ /* 0x000fe80000000c00 */
[----:B------:R-:W-:Y:S04]  /*c9c0*/  STS.128 [R0], R172 ;  /* 0x000000ac00007388 */ /* 0x000fe80000000c00 */
[----:B---3--:R-:W-:Y:S04]  /*c9d0*/  STL [R1+0x208], R10 ;  /* 0x0002080a01007387 */ /* 0x008fe80000100800 */
[----:B------:R-:W-:Y:S06]  /*c9e0*/  BAR.SYNC.DEFER_BLOCKING 0x0 ;  /* 0x0000000000007b1d */ /* 0x000fec0000010000 */
[----:B-1----:R-:W-:Y:S04]  /*c9f0*/  STL [R1+0x1e0], R9 ;  /* 0x0001e00901007387 */ /* 0x002fe80000100800 */
[----:B--2---:R-:W-:Y:S04]  /*ca00*/  STL [R1+0x204], R2 ;  /* 0x0002040201007387 */ /* 0x004fe80000100800 */
[----:B------:R-:W1:Y:S04]  /*ca10*/  LDS R10, [R8+0x40] ;  /* 0x00004000080a7984 */ /* 0x000e680000000800 */
[----:B------:R-:W2:Y:S04]  /*ca20*/  LDS R9, [R7+0x1040] ;  /* 0x0010400007097984 */ /* 0x000ea80000000800 */
[----:B------:R-:W3:Y:S04]  /*ca30*/  LDS R2, [R8+0x80] ;  /* 0x0000800008027984 */ /* 0x000ee80000000800 */
[----:B-1----:R-:W-:Y:S04]  /*ca40*/  STL [R1+0xb0], R10 ;  /* 0x0000b00a01007387 */ /* 0x002fe80000100800 */
[----:B--2---:R-:W-:Y:S04]  /*ca50*/  STL [R1+0xb4], R9 ;  /* 0x0000b40901007387 */ /* 0x004fe80000100800 */
[----:B---3--:R-:W-:Y:S04]  /*ca60*/  STL [R1+0x138], R2 ;  /* 0x0001380201007387 */ /* 0x008fe80000100800 */
[----:B------:R-:W1:Y:S04]  /*ca70*/  LDS R9, [R7+0x1080] ;  /* 0x0010800007097984 */ /* 0x000e680000000800 */
[----:B------:R-:W2:Y:S04]  /*ca80*/  LDS R2, [R8+0xc0] ;  /* 0x0000c00008027984 */ /* 0x000ea80000000800 */
        /* <DEDUP_REMOVED lines=10> */
[----:B------:R-:W2:Y:S01]  /*cb30*/  LDS R2, [R8+0x180] ;  /* 0x0001800008027984 */ /* 0x000ea20000000800 */
[----:B------:R-:W-:-:S03]  /*cb40*/  IMAD.MOV.U32 R232, RZ, RZ, R82 ;  /* 0x000000ffffe87224 */ /* 0x000fc600078e0052 */
[----:B---3--:R-:W-:Y:S01]  /*cb50*/  STL [R1+0x1f4], R10 ;  /* 0x0001f40a01007387 */ /* 0x008fe20000100800 */
[----:B------:R-:W-:-:S03]  /*cb60*/  IMAD.MOV.U32 R239, RZ, RZ, R34 ;  /* 0x000000ffffef7224 */ /* 0x000fc600078e0022 */
[----:B------:R-:W-:Y:S04]  /*cb70*/  LDS R34, [R8] ;  /* 0x0000000008227984 */ /* 0x000fe80000000800 */
[----:B------:R-:W-:Y:S04]  /*cb80*/  LDS R82, [R7+0x1000] ;  /* 0x0010000007527984 */ /* 0x000fe80000000800 */
        /* <DEDUP_REMOVED lines=25> */
[----:B--2---:R-:W-:Y:S01]  /*cd20*/  STL [R1+0x1bc], R10 ;  /* 0x0001bc0a01007387 */ /* 0x004fe20000100800 */
[----:B------:R-:W-:-:S03]  /*cd30*/  LOP3.LUT R5, R5, 0xfffffffd, RZ, 0xc0, !PT ;  /* 0xfffffffd05057812 */ /* 0x000fc600078ec0ff */
[----:B------:R-:W-:Y:S04]  /*cd40*/  LDS R10, [R8+0x140] ;  /* 0x00014000080a7984 */ /* 0x000fe80000000800 */
[----:B---3--:R-:W-:Y:S01]  /*cd50*/  STL [R1+0x1b4], R9 ;  /* 0x0001b40901007387 */ /* 0x008fe20000100800 */
[----:B------:R-:W-:-:S03]  /*cd60*/  @P6 LOP3.LUT R5, R5, 0x2, RZ, 0xfc, !PT ;  /* 0x0000000205056812 */ /* 0x000fc600078efcff */
[----:B------:R-:W-:Y:S01]  /*cd70*/  LDS R9, [R7+0x1140] ;  /* 0x0011400007097984 */ /* 0x000fe20000000800 */
[----:B------:R-:W-:-:S04]  /*cd80*/  LOP3.LUT R5, R5, 0xfffbffff, RZ, 0xc0, !PT ;  /* 0xfffbffff05057812 */ /* 0x000fc800078ec0ff */
[----:B------:R-:W-:Y:S01]  /*cd90*/  @P6 LOP3.LUT R5, R5, 0x40000, RZ, 0xfc, !PT ;  /* 0x0004000005056812 */ /* 0x000fe200078efcff */
[----:B-1----:R-:W-:Y:S04]  /*cda0*/  STL [R1+0x1dc], R2 ;  /* 0x0001dc0201007387 */ /* 0x002fe80000100800 */
[----:B------:R-:W1:Y:S01]  /*cdb0*/  LDS R2, [R7+0x1100] ;  /* 0x0011000007027984 */ /* 0x000e620000000800 */
[C---:B------:R-:W-:Y:S02]  /*cdc0*/  LOP3.LUT P6, RZ, R5.reuse, 0x80, RZ, 0xc0, !PT ;  /* 0x0000008005ff7812 */ /* 0x040fe400078cc0ff */
[----:B------:R-:W-:-:S11]  /*cdd0*/  LOP3.LUT R5, R5, 0xff7fffff, RZ, 0xc0, !PT ;  /* 0xff7fffff05057812 */ /* 0x000fd600078ec0ff */
[----:B------:R-:W-:-:S04]  /*cde0*/  @P6 LOP3.LUT R5, R5, 0x800000, RZ, 0xfc, !PT ;  /* 0x0080000005056812 */ /* 0x000fc800078efcff */
[C---:B------:R-:W-:Y:S02]  /*cdf0*/  LOP3.LUT P6, RZ, R5.reuse, 0x100, RZ, 0xc0, !PT ;  /* 0x0000010005ff7812 */ /* 0x040fe400078cc0ff */
[----:B------:R-:W-:-:S11]  /*ce00*/  LOP3.LUT R5, R5, 0xfeffffff, RZ, 0xc0, !PT ;  /* 0xfeffffff05057812 */ /* 0x000fd600078ec0ff */
[----:B------:R-:W-:Y:S01]  /*ce10*/  @P6 LOP3.LUT R5, R5, 0x1000000, RZ, 0xfc, !PT ;  /* 0x0100000005056812 */ /* 0x000fe200078efcff */
[----:B-1----:R-:W-:Y:S04]  /*ce20*/  STL [R1+0x1d8], R2 ;  /* 0x0001d80201007387 */ /* 0x002fe80000100800 */
[----:B------:R-:W1:Y:S01]  /*ce30*/  LDS R2, [R8+0x180] ;  /* 0x0001800008027984 */ /* 0x000e620000000800 */
[C---:B------:R-:W-:Y:S02]  /*ce40*/  LOP3.LUT P6, RZ, R5.reuse, 0x200, RZ, 0xc0, !PT ;  /* 0x0000020005ff7812 */ /* 0x040fe400078cc0ff */
[----:B------:R-:W-:-:S11]  /*ce50*/  LOP3.LUT R5, R5, 0xfdffffff, RZ, 0xc0, !PT ;  /* 0xfdffffff05057812 */ /* 0x000fd600078ec0ff */
[----:B------:R-:W-:-:S04]  /*ce60*/  @P6 LOP3.LUT R5, R5, 0x2000000, RZ, 0xfc, !PT ;  /* 0x0200000005056812 */ /* 0x000fc800078efcff */
[C---:B------:R-:W-:Y:S02]  /*ce70*/  LOP3.LUT P6, RZ, R5.reuse, 0x400, RZ, 0xc0, !PT ;  /* 0x0000040005ff7812 */ /* 0x040fe400078cc0ff */
[----:B------:R-:W-:-:S04]  /*ce80*/  LOP3.LUT R5, R5, 0xfffffffe, RZ, 0xc0, !PT ;  /* 0xfffffffe05057812 */ /* 0x000fc800078ec0ff */
[----:B------:R-:W-:Y:S01]  /*ce90*/  @P5 LOP3.LUT R5, R5, 0x1, RZ, 0xfc, !PT ;  /* 0x0000000105055812 */ /* 0x000fe200078efcff */
[----:B------:R-:W-:Y:S03]  /*cea0*/  STL [R1+0x1d4], R10 ;  /* 0x0001d40a01007387 */ /* 0x000fe60000100800 */
[----:B------:R-:W-:Y:S01]  /*ceb0*/  LOP3.LUT R5, R5, 0xfff7ffff, RZ, 0xc0, !PT ;  /* 0xfff7ffff05057812 */ /* 0x000fe200078ec0ff */
[----:B------:R-:W-:Y:S01]  /*cec0*/  STL [R1+0x1d0], R9 ;  /* 0x0001d00901007387 */ /* 0x000fe20000100800 */
[----:B------:R-:W-:Y:S02]  /*ced0*/  IMAD.MOV.U32 R243, RZ, RZ, R90 ;  /* 0x000000fffff37224 */ /* 0x000fe400078e005a */
[----:B------:R-:W-:Y:S01]  /*cee0*/  @P5 LOP3.LUT R5, R5, 0x80000, RZ, 0xfc, !PT ;  /* 0x0008000005055812 */ /* 0x000fe200078efcff */
[----:B------:R-:W-:Y:S01]  /*cef0*/  IMAD.MOV.U32 R234, RZ, RZ, R88 ;  /* 0x000000ffffea7224 */ /* 0x000fe200078e0058 */
[----:B------:R-:W-:Y:S04]  /*cf00*/  LDS R90, [R7+0x1000] ;  /* 0x00100000075a7984 */ /* 0x000fe80000000800 */
[----:B------:R-:W-:Y:S04]  /*cf10*/  LDS R88, [R8] ;  /* 0x0000000008587984 */ /* 0x000fe80000000800 */
[----:B-1----:R-:W-:Y:S01]  /*cf20*/  STL [R1+0x1cc], R2 ;  /* 0x0001cc0201007387 */ /* 0x002fe20000100800 */
[----:B------:R-:W-:-:S03]  /*cf30*/  LOP3.LUT P5, RZ, R5, 0x8, RZ, 0xc0, !PT ;  /* 0x0000000805ff7812 */ /* 0x000fc600078ac0ff */
[----:B------:R-:W1:Y:S04]  /*cf40*/  LDS R10, [R7+0x1180] ;  /* 0x00118000070a7984 */ /* 0x000e680000000800 */
[----:B------:R-:W2:Y:S04]  /*cf50*/  LDS R9, [R8+0x1c0] ;  /* 0x0001c00008097984 */ /* 0x000ea80000000800 */
[----:B------:R-:W3:Y:S04]  /*cf60*/  LDS R2, [R7+0x11c0] ;  /* 0x0011c00007027984 */ /* 0x000ee80000000800 */
[----:B------:R-:W-:Y:S01]  /*cf70*/  BAR.SYNC.DEFER_BLOCKING 0x0 ;  /* 0x0000000000007b1d */ /* 0x000fe20000010000 */
[----:B------:R-:W-:-:S04]  /*cf80*/  LOP3.LUT R5, R5, 0xffefffff, RZ, 0xc0, !PT ;  /* 0xffefffff05057812 */ /* 0x000fc800078ec0ff */
[----:B------:R-:W-:-:S04]  /*cf90*/  @P5 LOP3.LUT R5, R5, 0x100000, RZ, 0xfc, !PT ;  /* 0x0010000005055812 */ /* 0x000fc800078efcff */
[C---:B------:R-:W-:Y:S02]  /*cfa0*/  LOP3.LUT P5, RZ, R5.reuse, 0x10, RZ, 0xc0, !PT ;  /* 0x0000001005ff7812 */ /* 0x040fe400078ac0ff */
[----:B------:R-:W-:Y:S01]  /*cfb0*/  LOP3.LUT R5, R5, 0xffdfffff, RZ, 0xc0, !PT ;  /* 0xffdfffff05057812 */ /* 0x000fe200078ec0ff */
[----:B------:R-:W-:Y:S04]  /*cfc0*/  STS.128 [R6], R204 ;  /* 0x000000cc06007388 */ /* 0x000fe80000000c00 */
[----:B------:R-:W-:Y:S04]  /*cfd0*/  STS.128 [R4], R208 ;  /* 0x000000d004007388 */ /* 0x000fe80000000c00 */
[----:B------:R-:W-:Y:S04]  /*cfe0*/  STS.128 [R3], R212 ;  /* 0x000000d403007388 */ /* 0x000fe80000000c00 */
[----:B------:R-:W-:Y:S01]  /*cff0*/  STS.128 [R0], R216 ;  /* 0x000000d800007388 */ /* 0x000fe20000000c00 */
[----:B------:R-:W-:-:S04]  /*d000*/  @P5 LOP3.LUT R5, R5, 0x200000, RZ, 0xfc, !PT ;  /* 0x0020000005055812 */ /* 0x000fc800078efcff */
[C---:B------:R-:W-:Y:S01]  /*d010*/  LOP3.LUT P5, RZ, R5.reuse, 0x20, RZ, 0xc0, !PT ;  /* 0x0000002005ff7812 */ /* 0x040fe200078ac0ff */
[----:B-1----:R1:W-:Y:S01]  /*d020*/  STL [R1+0x1c8], R10 ;  /* 0x0001c80a01007387 */ /* 0x0023e20000100800 */
[----:B------:R-:W-:Y:S01]  /*d030*/  LOP3.LUT R5, R5, 0xffbfffff, RZ, 0xc0, !PT ;  /* 0xffbfffff05057812 */ /* 0x000fe200078ec0ff */
[----:B------:R-:W-:Y:S01]  /*d040*/  CS2R R12, SRZ ;  /* 0x00000000000c7805 */ /* 0x000fe2000001ff00 */
[----:B------:R-:W-:Y:S01]  /*d050*/  CS2R R14, SRZ ;  /* 0x00000000000e7805 */ /* 0x000fe2000001ff00 */
[----:B-1----:R-:W-:Y:S01]  /*d060*/  IMAD.WIDE R10, R156, R237, c[0x0][0x188] ;  /* 0x000062009c0a7625 */ /* 0x002fe200078e02ed */
[----:B------:R-:W-:Y:S07]  /*d070*/  BAR.SYNC.DEFER_BLOCKING 0x0 ;  /* 0x0000000000007b1d */ /* 0x000fee0000010000 */
[----:B------:R-:W-:Y:S01]  /*d080*/  @P5 LOP3.LUT R5, R5, 0x400000, RZ, 0xfc, !PT ;  /* 0x0040000005055812 */ /* 0x000fe200078efcff */
[----:B------:R-:W-:Y:S01]  /*d090*/  CS2R R16, SRZ ;  /* 0x0000000000107805 */ /* 0x000fe2000001ff00 */
[----:B------:R-:W-:Y:S01]  /*d0a0*/  CS2R R18, SRZ ;  /* 0x0000000000127805 */ /* 0x000fe2000001ff00 */
[----:B------:R1:W4:Y:S01]  /*d0b0*/  @P6 LDG.E.EL.128 R12, [R10.64] ;  /* 0x000000060a0c6981 */ /* 0x000322000c2e1d00 */
[----:B------:R-:W-:Y:S01]  /*d0c0*/  LOP3.LUT P6, RZ, R5, 0x2000000, RZ, 0xc0, !PT ;  /* 0x0200000005ff7812 */ /* 0x000fe200078cc0ff */
[----:B------:R-:W-:Y:S01]  /*d0d0*/  CS2R R84, SRZ ;  /* 0x0000000000547805 */ /* 0x000fe2000001ff00 */
[----:B------:R-:W-:-:S11]  /*d0e0*/  CS2R R86, SRZ ;  /* 0x0000000000567805 */ /* 0x000fd6000001ff00 */
[----:B------:R1:W5:Y:S01]  /*d0f0*/  @P6 LDG.E.EL.128 R16, [R10.64] ;  /* 0x000000060a106981 */ /* 0x000362000c2e1d00 */
[C---:B------:R-:W-:Y:S01]  /*d100*/  LOP3.LUT P6, RZ, R5.reuse, 0x1000000, RZ, 0xc0, !PT ;  /* 0x0100000005ff7812 */ /* 0x040fe200078cc0ff */
[----:B------:R-:W-:Y:S01]  /*d110*/  CS2R R116, SRZ ;  /* 0x0000000000747805 */ /* 0x000fe2000001ff00 */
[----:B------:R-:W-:Y:S01]  /*d120*/  CS2R R118, SRZ ;  /* 0x0000000000767805 */ /* 0x000fe2000001ff00 */
[----:B------:R-:W-:-:S10]  /*d130*/  LOP3.LUT P5, RZ, R5, 0x40, RZ, 0xc0, !PT ;  /* 0x0000004005ff7812 */ /* 0x000fd400078ac0ff */
[----:B------:R1:W4:Y:S01]  /*d140*/  @P6 LDG.E.EL.128 R84, [R10.64] ;  /* 0x000000060a546981 */ /* 0x000322000c2e1d00 */
[----:B------:R-:W-:Y:S01]  /*d150*/  LOP3.LUT P6, RZ, R5, 0x800000, RZ, 0xc0, !PT ;  /* 0x0080000005ff7812 */ /* 0x000fe200078cc0ff */
[----:B------:R-:W-:Y:S01]  /*d160*/  CS2R R120, SRZ ;  /* 0x0000000000787805 */ /* 0x000fe2000001ff00 */
[----:B------:R-:W-:-:S06]  /*d170*/  CS2R R122, SRZ ;  /* 0x00000000007a7805 */ /* 0x000fcc000001ff00 */
[----:B------:R1:W4:Y:S05]  /*d180*/  @P5 LDG.E.EL.128 R120, [R10.64] ;  /* 0x000000060a785981 */ /* 0x00032a000c2e1d00 */
[----:B------:R1:W4:Y:S01]  /*d190*/  @P6 LDG.E.EL.128 R116, [R10.64] ;  /* 0x000000060a746981 */ /* 0x000322000c2e1d00 */
[----:B------:R-:W-:Y:S01]  /*d1a0*/  LOP3.LUT P5, RZ, R5, 0x400000, RZ, 0xc0, !PT ;  /* 0x0040000005ff7812 */ /* 0x000fe200078ac0ff */
[----:B------:R-:W-:Y:S01]  /*d1b0*/  CS2R R124, SRZ ;  /* 0x00000000007c7805 */ /* 0x000fe2000001ff00 */
[----:B------:R-:W-:Y:S01]  /*d1c0*/  CS2R R126, SRZ ;  /* 0x00000000007e7805 */ /* 0x000fe2000001ff00 */
[----:B------:R-:W-:Y:S01]  /*d1d0*/  CS2R R148, SRZ ;  /* 0x0000000000947805 */ /* 0x000fe2000001ff00 */
[----:B------:R-:W-:-:S09]  /*d1e0*/  CS2R R150, SRZ ;  /* 0x0000000000967805 */ /* 0x000fd2000001ff00 */
[----:B------:R1:W4:Y:S01]  /*d1f0*/  @P5 LDG.E.EL.128 R124, [R10.64] ;  /* 0x000000060a7c5981 */ /* 0x000322000c2e1d00 */
[C---:B------:R-:W-:Y:S02]  /*d200*/  LOP3.LUT P5, RZ, R5.reuse, 0x200000, RZ, 0xc0, !PT ;  /* 0x0020000005ff7812 */ /* 0x040fe400078ac0ff */
[----:B------:R-:W-:Y:S01]  /*d210*/  LOP3.LUT P6, RZ, R5, 0x4, RZ, 0xc0, !PT ;  /* 0x0000000405ff7812 */ /* 0x000fe200078cc0ff */
[----:B------:R-:W-:Y:S01]  /*d220*/  CS2R R172, SRZ ;  /* 0x0000000000ac7805 */ /* 0x000fe2000001ff00 */
[----:B------:R-:W-:Y:S01]  /*d230*/  CS2R R174, SRZ ;  /* 0x0000000000ae7805 */ /* 0x000fe2000001ff00 */
[----:B------:R-:W-:-:S08]  /*d240*/  CS2R R188, SRZ ;  /* 0x0000000000bc7805 */ /* 0x000fd0000001ff00 */
[----:B------:R1:W4:Y:S01]  /*d250*/  @P5 LDG.E.EL.128 R148, [R10.64] ;  /* 0x000000060a945981 */ /* 0x000322000c2e1d00 */
[----:B------:R-:W-:Y:S01]  /*d260*/  LOP3.LUT P5, RZ, R5, 0x100000, RZ, 0xc0, !PT ;  /* 0x0010000005ff7812 */ /* 0x000fe200078ac0ff */
[----:B------:R-:W-:-:S06]  /*d270*/  CS2R R190, SRZ ;  /* 0x0000000000be7805 */ /* 0x000fcc000001ff00 */
[----:B------:R1:W4:Y:S01]  /*d280*/  @P6 LDG.E.EL.128 R188, [R10.64] ;  /* 0x000000060abc6981 */ /* 0x000322000c2e1d00 */
[----:B------:R-:W-:-:S05]  /*d290*/  LOP3.LUT P6, RZ, R5, 0x40000, RZ, 0xc0, !PT ;  /* 0x0004000005ff7812 */ /* 0x000fca00078cc0ff */
[----:B------:R1:W4:Y:S01]  /*d2a0*/  @P5 LDG.E.EL.128 R172, [R10.64] ;  /* 0x000000060aac5981 */ /* 0x000322000c2e1d00 */
[----:B------:R-:W-:Y:S01]  /*d2b0*/  LOP3.LUT P5, RZ, R5, 0x80000, RZ, 0xc0, !PT ;  /* 0x0008000005ff7812 */ /* 0x000fe200078ac0ff */
        /* <DEDUP_REMOVED lines=14> */
[----:B------:R1:W4:Y:S04]  /*d3a0*/  @P6 LDG.E.EL.128 R192, [R10.64] ;  /* 0x000000060ac06981 */ /* 0x000328000c2e1d00 */
[----:B------:R1:W5:Y:S04]  /*d3b0*/  @P5 LDG.E.EL.128 R196, [R10.64] ;  /* 0x000000060ac45981 */ /* 0x000368000c2e1d00 */
[----:B------:R1:W5:Y:S04]  /*d3c0*/  @P4 LDG.E.EL.128 R200, [R10.64] ;  /* 0x000000060ac84981 */ /* 0x000368000c2e1d00 */
[----:B------:R1:W5:Y:S04]  /*d3d0*/  @P3 LDG.E.EL.128 R204, [R10.64] ;  /* 0x000000060acc3981 */ /* 0x000368000c2e1d00 */
[----:B------:R1:W5:Y:S04]  /*d3e0*/  @P2 LDG.E.EL.128 R208, [R10.64] ;  /* 0x000000060ad02981 */ /* 0x000368000c2e1d00 */
[----:B------:R1:W5:Y:S04]  /*d3f0*/  @P1 LDG.E.EL.128 R212, [R10.64] ;  /* 0x000000060ad41981 */ /* 0x000368000c2e1d00 */
[----:B------:R1:W5:Y:S04]  /*d400*/  @P0 LDG.E.EL.128 R216, [R10.64] ;  /* 0x000000060ad80981 */ /* 0x000368000c2e1d00 */
[----:B--2---:R-:W-:Y:S04]  /*d410*/  STL [R1+0x1c4], R9 ;  /* 0x0001c40901007387 */ /* 0x004fe80000100800 */
[----:B---3--:R-:W-:Y:S04]  /*d420*/  STL [R1+0x1c0], R2 ;  /* 0x0001c00201007387 */ /* 0x008fe80000100800 */
[----:B-1----:R-:W1:Y:S04]  /*d430*/  LDS R10, [R8] ;  /* 0x00000000080a7984 */ /* 0x002e680000000800 */
        /* <DEDUP_REMOVED lines=15> */
[----:B------:R-:W-:Y:S04]  /*d530*/  LDS R10, [R8+0x140] ;  /* 0x00014000080a7984 */ /* 0x000fe80000000800 */
[----:B--2---:R-:W-:Y:S04]  /*d540*/  STL [R1+0x19c], R9 ;  /* 0x00019c0901007387 */ /* 0x004fe80000100800 */
[----:B------:R-:W-:Y:S04]  /*d550*/  LDS R9, [R7+0x1140] ;  /* 0x0011400007097984 */ /* 0x000fe80000000800 */
[----:B---3--:R-:W-:Y:S04]  /*d560*/  STL [R1+0x198], R2 ;  /* 0x0001980201007387 */ /* 0x008fe80000100800 */
[----:B------:R-:W1:Y:S04]  /*d570*/  LDS R2, [R7+0x1100] ;  /* 0x0011000007027984 */ /* 0x000e680000000800 */
[----:B-1----:R-:W-:Y:S04]  /*d580*/  STL [R1+0x194], R2 ;  /* 0x0001940201007387 */ /* 0x002fe80000100800 */
[----:B------:R-:W1:Y:S04]  /*d590*/  LDS R2, [R8+0x180] ;  /* 0x0001800008027984 */ /* 0x000e680000000800 */
[----:B------:R-:W-:Y:S04]  /*d5a0*/  STL [R1+0x190], R10 ;  /* 0x0001900a01007387 */ /* 0x000fe80000100800 */
[----:B------:R-:W-:Y:S04]  /*d5b0*/  STL [R1+0x18c], R9 ;  /* 0x00018c0901007387 */ /* 0x000fe80000100800 */
[----:B------:R-:W2:Y:S04]  /*d5c0*/  LDS R10, [R7+0x1180] ;  /* 0x00118000070a7984 */ /* 0x000ea80000000800 */
[----:B------:R-:W3:Y:S04]  /*d5d0*/  LDS R9, [R8+0x1c0] ;  /* 0x0001c00008097984 */ /* 0x000ee80000000800 */
[----:B-1----:R-:W-:Y:S04]  /*d5e0*/  STL [R1+0x188], R2 ;  /* 0x0001880201007387 */ /* 0x002fe80000100800 */
[----:B------:R-:W1:Y:S04]  /*d5f0*/  LDS R2, [R7+0x11c0] ;  /* 0x0011c00007027984 */ /* 0x000e680000000800 */
[----:B------:R-:W-:Y:S06]  /*d600*/  BAR.SYNC.DEFER_BLOCKING 0x0 ;  /* 0x0000000000007b1d */ /* 0x000fec0000010000 */
[----:B----4-:R-:W-:Y:S04]  /*d610*/  STS.128 [R6], R12 ;  /* 0x0000000c06007388 */ /* 0x010fe80000000c00 */
[----:B-----5:R-:W-:Y:S04]  /*d620*/  STS.128 [R4], R16 ;  /* 0x0000001004007388 */ /* 0x020fe80000000c00 */
[----:B------:R-:W-:Y:S04]  /*d630*/  STS.128 [R3], R84 ;  /* 0x0000005403007388 */ /* 0x000fe80000000c00 */
[----:B------:R-:W-:Y:S04]  /*d640*/  STS.128 [R0], R116 ;  /* 0x0000007400007388 */ /* 0x000fe80000000c00 */
[----:B------:R-:W-:Y:S06]  /*d650*/  BAR.SYNC.DEFER_BLOCKING 0x0 ;  /* 0x0000000000007b1d */ /* 0x000fec0000010000 */
[----:B--2---:R-:W-:Y:S04]  /*d660*/  STL [R1+0x184], R10 ;  /* 0x0001840a01007387 */ /* 0x004fe80000100800 */
[----:B---3--:R-:W-:Y:S04]  /*d670*/  STL [R1+0x180], R9 ;  /* 0x0001800901007387 */ /* 0x008fe80000100800 */
[----:B-1----:R-:W-:Y:S04]  /*d680*/  STL [R1+0x17c], R2 ;  /* 0x00017c0201007387 */ /* 0x002fe80000100800 */
[----:B------:R-:W1:Y:S04]  /*d690*/  LDS R2, [R8+0x40] ;  /* 0x0000400008027984 */ /* 0x000e680000000800 */
[----:B------:R-:W2:Y:S04]  /*d6a0*/  LDS R9, [R7+0x1040] ;  /* 0x0010400007097984 */ /* 0x000ea80000000800 */
[----:B------:R-:W3:Y:S01]  /*d6b0*/  LDS R10, [R8+0x80] ;  /* 0x00008000080a7984 */ /* 0x000ee20000000800 */
[----:B------:R-:W-:-:S02]  /*d6c0*/  IMAD.MOV.U32 R24, RZ, RZ, R234 ;  /* 0x000000ffff187224 */ /* 0x000fc400078e00ea */
[----:B------:R-:W-:Y:S01]  /*d6d0*/  IMAD.MOV.U32 R237, RZ, RZ, R243 ;  /* 0x000000ffffed7224 */ /* 0x000fe200078e00f3 */
[----:B------:R-:W-:Y:S04]  /*d6e0*/  LDS R12, [R7+0x1180] ;  /* 0x00118000070c7984 */ /* 0x000fe80000000800 */
        /* <DEDUP_REMOVED lines=14> */
[----:B--2---:R-:W-:Y:S04]  /*d7d0*/  STL [R1+0x174], R9 ;  /* 0x0001740901007387 */ /* 0x004fe80000100800 */
[----:B---3--:R-:W-:Y:S04]  /*d7e0*/  STL [R1+0x170], R10 ;  /* 0x0001700a01007387 */ /* 0x008fe80000100800 */
[----:B------:R-:W1:Y:S01]  /*d7f0*/  LDS R10, [R7+0x1140] ;  /* 0x00114000070a7984 */ /* 0x000e620000000800 */
[----:B------:R-:W-:-:S03]  /*d800*/  IMAD.MOV.U32 R234, RZ, RZ, R232 ;  /* 0x000000ffffea7224 */ /* 0x000fc600078e00e8 */
[----:B-1----:R-:W-:Y:S04]  /*d810*/  STL [R1+0x16c], R10 ;  /* 0x00016c0a01007387 */ /* 0x002fe80000100800 */
[----:B------:R-:W1:Y:S01]  /*d820*/  LDS R10, [R8+0x180] ;  /* 0x00018000080a7984 */ /* 0x000e620000000800 */
[----:B------:R-:W-:Y:S02]  /*d830*/  IMAD.MOV.U32 R243, RZ, RZ, R239 ;  /* 0x000000fffff37224 */ /* 0x000fe400078e00ef */
[----:B------:R-:W-:Y:S02]  /*d840*/  IMAD.MOV.U32 R232, RZ, RZ, R240 ;  /* 0x000000ffffe87224 */ /* 0x000fe400078e00f0 */
[----:B------:R-:W-:Y:S02]  /*d850*/  IMAD.MOV.U32 R239, RZ, RZ, R95 ;  /* 0x000000ffffef7224 */ /* 0x000fe400078e005f */
[----:B------:R-:W-:Y:S01]  /*d860*/  IMAD.MOV.U32 R240, RZ, RZ, R31 ;  /* 0x000000fffff07224 */ /* 0x000fe200078e001f */
[----:B------:R-:W-:Y:S04]  /*d870*/  LDS R95, [R7+0x1000] ;  /* 0x00100000075f7984 */ /* 0x000fe80000000800 */
[----:B------:R-:W-:Y:S04]  /*d880*/  LDS R31, [R8] ;  /* 0x00000000081f7984 */ /* 0x000fe80000000800 */
[----:B-1----:R-:W-:Y:S04]  /*d890*/  STL [R1+0x168], R10 ;  /* 0x0001680a01007387 */ /* 0x002fe80000100800 */
[----:B------:R-:W1:Y:S04]  /*d8a0*/  LDS R10, [R7+0x11c0] ;  /* 0x0011c000070a7984 */ /* 0x000e680000000800 */
[----:B------:R-:W-:Y:S06]  /*d8b0*/  BAR.SYNC.DEFER_BLOCKING 0x0 ;  /* 0x0000000000007b1d */ /* 0x000fec0000010000 */
[----:B------:R-:W-:Y:S04]  /*d8c0*/  STS.128 [R6], R120 ;  /* 0x0000007806007388 */ /* 0x000fe80000000c00 */
[----:B------:R-:W-:Y:S04]  /*d8d0*/  STS.128 [R4], R124 ;  /* 0x0000007c04007388 */ /* 0x000fe80000000c00 */
[----:B------:R-:W-:Y:S04]  /*d8e0*/  STS.128 [R3], R148 ;  /* 0x0000009403007388 */ /* 0x000fe80000000c00 */
[----:B------:R-:W-:Y:S04]  /*d8f0*/  STS.128 [R0], R172 ;  /* 0x000000ac00007388 */ /* 0x000fe80000000c00 */
[----:B------:R-:W-:Y:S06]  /*d900*/  BAR.SYNC.DEFER_BLOCKING 0x0 ;  /* 0x0000000000007b1d */ /* 0x000fec0000010000 */
[----:B------:R-:W-:Y:S04]  /*d910*/  STL [R1+0x164], R12 ;  /* 0x0001640c01007387 */ /* 0x000fe80000100800 */
[----:B------:R-:W-:Y:S04]  /*d920*/  STL [R1+0x110], R11 ;  /* 0x0001100b01007387 */ /* 0x000fe80000100800 */
[----:B-1----:R-:W-:Y:S04]  /*d930*/  STL [R1+0x14c], R10 ;  /* 0x00014c0a01007387 */ /* 0x002fe80000100800 */
[----:B------:R-:W1:Y:S04]  /*d940*/  LDS R12, [R8+0x40] ;  /* 0x00004000080c7984 */ /* 0x000e680000000800 */
[----:B------:R-:W2:Y:S04]  /*d950*/  LDS R11, [R7+0x1040] ;  /* 0x00104000070b7984 */ /* 0x000ea80000000800 */
[----:B------:R-:W3:Y:S01]  /*d960*/  LDS R10, [R8+0x80] ;  /* 0x00008000080a7984 */ /* 0x000ee20000000800 */
[----:B------:R-:W-:-:S02]  /*d970*/  IMAD.MOV.U32 R2, RZ, RZ, R24 ;  /* 0x000000ffff027224 */ /* 0x000fc400078e0018 */
[----:B------:R-:W-:Y:S01]  /*d980*/  IMAD.MOV.U32 R9, RZ, RZ, R237 ;  /* 0x000000ffff097224 */ /* 0x000fe200078e00ed */
        /* <DEDUP_REMOVED lines=16> */
[----:B---3--:R-:W-:Y:S04]  /*da90*/  STL [R1+0x124], R10 ;  /* 0x0001240a01007387 */ /* 0x008fe80000100800 */
[----:B------:R-:W2:Y:S01]  /*daa0*/  LDS R10, [R8+0x180] ;  /* 0x00018000080a7984 */ /* 0x000ea20000000800 */
[----:B------:R-:W-:-:S02]  /*dab0*/  IMAD.MOV.U32 R24, RZ, RZ, R234 ;  /* 0x000000ffff187224 */ /* 0x000fc400078e00ea */
[----:B------:R-:W-:Y:S02]  /*dac0*/  IMAD.MOV.U32 R237, RZ, RZ, R243 ;  /* 0x000000ffffed7224 */ /* 0x000fe400078e00f3 */
[----:B------:R-:W-:Y:S02]  /*dad0*/  IMAD.MOV.U32 R234, RZ, RZ, R232 ;  /* 0x000000ffffea7224 */ /* 0x000fe400078e00e8 */
        /* <DEDUP_REMOVED lines=15> */
[----:B------:R-:W-:Y:S06]  /*dbd0*/  BAR.SYNC.DEFER_BLOCKING 0x0 ;  /* 0x0000000000007b1d */ /* 0x000fec0000010000 */
[----:B------:R-:W-:Y:S04]  /*dbe0*/  STL [R1+0xb8], R13 ;  /* 0x0000b80d01007387 */ /* 0x000fe80000100800 */
[----:B------:R-:W3:Y:S04]  /*dbf0*/  LDS R13, [R8+0x40] ;  /* 0x00004000080d7984 */ /* 0x000ee80000000800 */
[----:B------:R-:W4:Y:S04]  /*dc00*/  LDS R14, [R7+0x1040] ;  /* 0x00104000070e7984 */ /* 0x000f280000000800 */
[----:B-1----:R-:W-:Y:S04]  /*dc10*/  STL [R1+0x118], R12 ;  /* 0x0001180c01007387 */ /* 0x002fe80000100800 */
[----:B--2---:R-:W-:Y:S04]  /*dc20*/  STL [R1+0x114], R10 ;  /* 0x0001140a01007387 */ /* 0x004fe80000100800 */
[----:B------:R-:W1:Y:S04]  /*dc30*/  LDS R12, [R8+0x80] ;  /* 0x00008000080c7984 */ /* 0x000e680000000800 */
[----:B---3--:R-:W-:Y:S04]  /*dc40*/  STL [R1+0xa4], R13 ;  /* 0x0000a40d01007387 */ /* 0x008fe80000100800 */
[----:B------:R-:W2:Y:S04]  /*dc50*/  LDS R13, [R7+0x1080] ;  /* 0x00108000070d7984 */ /* 0x000ea80000000800 */
[----:B----4-:R-:W-:Y:S04]  /*dc60*/  STL [R1+0xa8], R14 ;  /* 0x0000a80e01007387 */ /* 0x010fe80000100800 */
[----:B------:R-:W3:Y:S01]  /*dc70*/  LDS R14, [R8+0xc0] ;  /* 0x0000c000080e7984 */ /* 0x000ee20000000800 */
[----:B------:R-:W-:-:S02]  /*dc80*/  IMAD.MOV.U32 R11, RZ, RZ, R9 ;  /* 0x000000ffff0b7224 */ /* 0x000fc400078e0009 */
[----:B------:R-:W-:Y:S02]  /*dc90*/  IMAD.MOV.U32 R15, RZ, RZ, R2 ;  /* 0x000000ffff0f7224 */ /* 0x000fe400078e0002 */
[----:B------:R-:W-:Y:S01]  /*dca0*/  IMAD.MOV.U32 R9, RZ, RZ, R237 ;  /* 0x000000ffff097224 */ /* 0x000fe200078e00ed */
[----:B-1----:R1:W-:Y:S01]  /*dcb0*/  STL [R1+0xd0], R12 ;  /* 0x0000d00c01007387 */ /* 0x0023e20000100800 */
[----:B------:R-:W-:Y:S02]  /*dcc0*/  IMAD.MOV.U32 R2, RZ, RZ, R24 ;  /* 0x000000ffff027224 */ /* 0x000fe400078e0018 */
[----:B-1----:R-:W-:Y:S02]  /*dcd0*/  IMAD.MOV.U32 R12, RZ, RZ, R15 ;  /* 0x000000ffff0c7224 */ /* 0x002fe400078e000f */
[----:B------:R-:W-:Y:S02]  /*dce0*/  IMAD.MOV.U32 R15, RZ, RZ, R9 ;  /* 0x000000ffff0f7224 */ /* 0x000fe400078e0009 */
[----:B------:R-:W-:Y:S04]  /*dcf0*/  LDS R9, [R8+0x100] ;  /* 0x0001000008097984 */ /* 0x000fe80000000800 */
[----:B--2---:R1:W-:Y:S04]  /*dd00*/  STL [R1+0x104], R13 ;  /* 0x0001040d01007387 */ /* 0x0043e80000100800 */
[----:B---3--:R2:W-:Y:S01]  /*dd10*/  STL [R1+0x100], R14 ;  /* 0x0001000e01007387 */ /* 0x0085e20000100800 */
[----:B-1----:R-:W-:-:S03]  /*dd20*/  IMAD.MOV.U32 R13, RZ, RZ, R11 ;  /* 0x000000ffff0d7224 */ /* 0x002fc600078e000b */
[----:B------:R-:W1:Y:S01]  /*dd30*/  LDS R11, [R7+0x10c0] ;  /* 0x0010c000070b7984 */ /* 0x000e620000000800 */
[----:B--2---:R-:W-:-:S03]  /*dd40*/  IMAD.MOV.U32 R14, RZ, RZ, R2 ;  /* 0x000000ffff0e7224 */ /* 0x004fc600078e0002 */
[----:B------:R-:W2:Y:S04]  /*dd50*/  LDS R2, [R7+0x1100] ;  /* 0x0011000007027984 */ /* 0x000ea80000000800 */
[----:B-1----:R-:W-:Y:S04]  /*dd60*/  STL [R1+0xfc], R11 ;  /* 0x0000fc0b01007387 */ /* 0x002fe80000100800 */
[----:B------:R-:W1:Y:S04]  /*dd70*/  LDS R11, [R8+0x140] ;  /* 0x00014000080b7984 */ /* 0x000e680000000800 */
[----:B------:R-:W-:Y:S04]  /*dd80*/  STL [R1+0xf8], R9 ;  /* 0x0000f80901007387 */ /* 0x000fe80000100800 */
[----:B------:R-:W3:Y:S04]  /*dd90*/  LDS R9, [R7+0x1140] ;  /* 0x0011400007097984 */ /* 0x000ee80000000800 */
[----:B--2---:R-:W-:Y:S04]  /*dda0*/  STL [R1+0xf4], R2 ;  /* 0x0000f40201007387 */ /* 0x004fe80000100800 */
[----:B------:R-:W2:Y:S01]  /*ddb0*/  LDS R2, [R8+0x180] ;  /* 0x0001800008027984 */ /* 0x000ea20000000800 */
[----:B------:R-:W-:-:S02]  /*ddc0*/  IMAD.MOV.U32 R24, RZ, RZ, R234 ;  /* 0x000000ffff187224 */ /* 0x000fc400078e00ea */
[----:B------:R-:W-:Y:S02]  /*ddd0*/  IMAD.MOV.U32 R237, RZ, RZ, R243 ;  /* 0x000000ffffed7224 */ /* 0x000fe400078e00f3 */
[----:B------:R-:W-:Y:S02]  /*dde0*/  IMAD.MOV.U32 R234, RZ, RZ, R232 ;  /* 0x000000ffffea7224 */ /* 0x000fe400078e00e8 */
[----:B------:R-:W-:Y:S02]  /*ddf0*/  IMAD.MOV.U32 R243, RZ, RZ, R236 ;  /* 0x000000fffff37224 */ /* 0x000fe400078e00ec */
[----:B------:R-:W-:Y:S02]  /*de00*/  IMAD.MOV.U32 R232, RZ, RZ, R239 ;  /* 0x000000ffffe87224 */ /* 0x000fe400078e00ef */
[----:B------:R-:W-:Y:S02]  /*de10*/  IMAD.MOV.U32 R236, RZ, RZ, R240 ;  /* 0x000000ffffec7224 */ /* 0x000fe400078e00f0 */
[----:B------:R-:W-:-:S02]  /*de20*/  IMAD.MOV.U32 R239, RZ, RZ, R91 ;  /* 0x000000ffffef7224 */ /* 0x000fc400078e005b */
[----:B------:R-:W-:Y:S01]  /*de30*/  IMAD.MOV.U32 R240, RZ, RZ, R89 ;  /* 0x000000fffff07224 */ /* 0x000fe200078e0059 */
[----:B------:R-:W-:Y:S04]  /*de40*/  LDS R91, [R7+0x1000] ;  /* 0x00100000075b7984 */ /* 0x000fe80000000800 */
[----:B------:R-:W-:Y:S04]  /*de50*/  LDS R89, [R8] ;  /* 0x0000000008597984 */ /* 0x000fe80000000800 */
[----:B-1----:R-:W-:Y:S04]  /*de60*/  STL [R1+0xf0], R11 ;  /* 0x0000f00b01007387 */ /* 0x002fe80000100800 */
[----:B------:R-:W1:Y:S04]  /*de70*/  LDS R11, [R7+0x1180] ;  /* 0x00118000070b7984 */ /* 0x000e680000000800 */
[----:B---3--:R-:W-:Y:S04]  /*de80*/  STL [R1+0xec], R9 ;  /* 0x0000ec0901007387 */ /* 0x008fe80000100800 */
[----:B------:R-:W3:Y:S04]  /*de90*/  LDS R9, [R8+0x1c0] ;  /* 0x0001c00008097984 */ /* 0x000ee80000000800 */
[----:B--2---:R-:W-:Y:S04]  /*dea0*/  STL [R1+0xe8], R2 ;  /* 0x0000e80201007387 */ /* 0x004fe80000100800 */
[----:B------:R-:W2:Y:S04]  /*deb0*/  LDS R2, [R7+0x11c0] ;  /* 0x0011c00007027984 */ /* 0x000ea80000000800 */
[----:B------:R-:W-:Y:S06]  /*dec0*/  BAR.SYNC.DEFER_BLOCKING 0x0 ;  /* 0x0000000000007b1d */ /* 0x000fec0000010000 */
[----:B------:R-:W-:Y:S04]  /*ded0*/  STS.128 [R6], R204 ;  /* 0x000000cc06007388 */ /* 0x000fe80000000c00 */
[----:B------:R-:W-:Y:S04]  /*dee0*/  STS.128 [R4], R208 ;  /* 0x000000d004007388 */ /* 0x000fe80000000c00 */
[----:B------:R-:W-:Y:S04]  /*def0*/  STS.128 [R3], R212 ;  /* 0x000000d403007388 */ /* 0x000fe80000000c00 */
[----:B------:R-:W-:Y:S04]  /*df00*/  STS.128 [R0], R216 ;  /* 0x000000d800007388 */ /* 0x000fe80000000c00 */
[----:B-1----:R-:W-:Y:S04]  /*df10*/  STL [R1+0xe4], R11 ;  /* 0x0000e40b01007387 */ /* 0x002fe80000100800 */
[----:B---3--:R-:W-:Y:S04]  /*df20*/  STL [R1+0xcc], R9 ;  /* 0x0000cc0901007387 */ /* 0x008fe80000100800 */
[----:B--2---:R1:W-:Y:S04]  /*df30*/  STL [R1+0xc4], R2 ;  /* 0x0000c40201007387 */ /* 0x0043e80000100800 */
[----:B------:R-:W-:Y:S04]  /*df40*/  STL [R1+0x21c], R6 ;  /* 0x00021c0601007387 */ /* 0x000fe80000100800 */
[----:B------:R-:W-:Y:S06]  /*df50*/  BAR.SYNC.DEFER_BLOCKING 0x0 ;  /* 0x0000000000007b1d */ /* 0x000fec0000010000 */
[----:B------:R-:W-:Y:S04]  /*df60*/  STL [R1+0x220], R4 ;  /* 0x0002200401007387 */ /* 0x000fe80000100800 */
[----:B------:R-:W-:Y:S04]  /*df70*/  STL [R1+0x224], R3 ;  /* 0x0002240301007387 */ /* 0x000fe80000100800 */
[----:B------:R-:W-:Y:S04]  /*df80*/  STL [R1+0x228], R0 ;  /* 0x0002280001007387 */ /* 0x000fe80000100800 */
[----:B------:R-:W2:Y:S04]  /*df90*/  LDS R4, [R8] ;  /* 0x0000000008047984 */ /* 0x000ea80000000800 */
[----:B------:R-:W3:Y:S04]  /*dfa0*/  LDS R3, [R7+0x1000] ;  /* 0x0010000007037984 */ /* 0x000ee80000000800 */
[----:B------:R-:W4:Y:S04]  /*dfb0*/  LDS R0, [R8+0x40] ;  /* 0x0000400008007984 */ /* 0x000f280000000800 */
[----:B-1----:R-:W1:Y:S04]  /*dfc0*/  S2R R2, SR_TID.X ;  /* 0x0000000000027919 */ /* 0x002e680000002100 */
[----:B------:R-:W5:Y:S01]  /*dfd0*/  S2R R10, SR_TID.X ;  /* 0x00000000000a7919 */ /* 0x000f620000002100 */
[----:B------:R-:W-:-:S02]  /*dfe0*/  IMAD.MOV.U32 R123, RZ, RZ, R13 ;  /* 0x000000ffff7b7224 */ /* 0x000fc400078e000d */
[----:B------:R-:W-:Y:S01]  /*dff0*/  IMAD.MOV.U32 R117, RZ, RZ, R12 ;  /* 0x000000ffff757224 */ /* 0x000fe200078e000c */
[----:B------:R-:W-:Y:S04]  /*e000*/  LDS R6, [R7+0x11c0] ;  /* 0x0011c00007067984 */ /* 0x000fe80000000800 */
[----:B--2---:R-:W-:Y:S04]  /*e010*/  STL [R1+0x5c], R4 ;  /* 0x00005c0401007387 */ /* 0x004fe80000100800 */
[----:B------:R-:W2:Y:S04]  /*e020*/  LDS R4, [R7+0x1040] ;  /* 0x0010400007047984 */ /* 0x000ea80000000800 */
[----:B---3--:R-:W-:Y:S04]  /*e030*/  STL [R1+0x60], R3 ;  /* 0x0000600301007387 */ /* 0x008fe80000100800 */
[----:B------:R-:W3:Y:S04]  /*e040*/  LDS R3, [R8+0x80] ;  /* 0x0000800008037984 */ /* 0x000ee80000000800 */
[----:B----4-:R-:W-:Y:S04]  /*e050*/  STL [R1+0x84], R0 ;  /* 0x0000840001007387 */ /* 0x010fe80000100800 */
[----:B------:R-:W4:Y:S04]  /*e060*/  LDS R0, [R7+0x1080] ;  /* 0x0010800007007984 */ /* 0x000f280000000800 */
[----:B--2---:R-:W-:Y:S04]  /*e070*/  STL [R1+0x80], R4 ;  /* 0x0000800401007387 */ /* 0x004fe80000100800 */
[----:B------:R-:W2:Y:S04]  /*e080*/  LDS R4, [R8+0xc0] ;  /* 0x0000c00008047984 */ /* 0x000ea80000000800 */
[----:B---3--:R-:W-:Y:S04]  /*e090*/  STL [R1+0x88], R3 ;  /* 0x0000880301007387 */ /* 0x008fe80000100800 */
[----:B------:R-:W3:Y:S04]  /*e0a0*/  LDS R3, [R7+0x10c0] ;  /* 0x0010c00007037984 */ /* 0x000ee80000000800 */
[----:B----4-:R-:W-:Y:S04]  /*e0b0*/  STL [R1+0x7c], R0 ;  /* 0x00007c0001007387 */ /* 0x010fe80000100800 */
[----:B------:R-:W4:Y:S01]  /*e0c0*/  LDS R0, [R8+0x100] ;  /* 0x0001000008007984 */ /* 0x000f220000000800 */
[----:B-1----:R-:W-:Y:S01]  /*e0d0*/  IMAD.SHL.U32 R11, R2, 0x2, RZ ;  /* 0x00000002020b7824 */ /* 0x002fe200078e00ff */
[----:B-----5:R-:W-:-:S02]  /*e0e0*/  LOP3.LUT R9, R10, 0x4, RZ, 0xc0, !PT ;  /* 0x000000040a097812 */ /* 0x020fc400078ec0ff */
[----:B------:R-:W-:Y:S01]  /*e0f0*/  LOP3.LUT R2, R10, 0x8, RZ, 0xc0, !PT ;  /* 0x000000080a027812 */ /* 0x000fe200078ec0ff */
[----:B------:R-:W-:Y:S01]  /*e100*/  IMAD.MOV.U32 R122, RZ, RZ, R14 ;  /* 0x000000ffff7a7224 */ /* 0x000fe200078e000e */
[----:B------:R-:W-:Y:S01]  /*e110*/  LOP3.LUT R11, R11, 0x6, RZ, 0xc0, !PT ;  /* 0x000000060b0b7812 */ /* 0x000fe200078ec0ff */
[----:B------:R-:W-:Y:S02]  /*e120*/  IMAD.SHL.U32 R9, R9, 0x8, RZ ;  /* 0x0000000809097824 */ /* 0x000fe400078e00ff */
[----:B------:R-:W-:Y:S01]  /*e130*/  IMAD.SHL.U32 R2, R2, 0x8, RZ ;  /* 0x0000000802027824 */ /* 0x000fe200078e00ff */
[----:B------:R-:W-:Y:S01]  /*e140*/  SHF.R.U32.HI R14, RZ, 0x3, R10 ;  /* 0x00000003ff0e7819 */ /* 0x000fe2000001160a */
[C---:B------:R-:W-:Y:S01]  /*e150*/  IMAD.SHL.U32 R13, R10.reuse, 0x200, RZ ;  /* 0x000002000a0d7824 */ /* 0x040fe200078e00ff */
[----:B--2---:R-:W-:Y:S01]  /*e160*/  STL [R1+0x78], R4 ;  /* 0x0000780401007387 */ /* 0x004fe20000100800 */
[----:B------:R-:W-:Y:S01]  /*e170*/  LOP3.LUT R12, R10, 0x10, RZ, 0xc0, !PT ;  /* 0x000000100a0c7812 */ /* 0x000fe200078ec0ff */
[----:B------:R-:W-:Y:S01]  /*e180*/  IMAD.MOV.U32 R121, RZ, RZ, R24 ;  /* 0x000000ffff797224 */ /* 0x000fe200078e0018 */
[----:B------:R-:W-:Y:S01]  /*e190*/  IADD3 R2, R11, R2, R9 ;  /* 0x000000020b027210 */ /* 0x000fe20007ffe009 */
[----:B------:R-:W-:Y:S01]  /*e1a0*/  IMAD.MOV.U32 R116, RZ, RZ, R15 ;  /* 0x000000ffff747224 */ /* 0x000fe200078e000f */
[----:B------:R-:W-:Y:S01]  /*e1b0*/  SGXT.U32 R14, R14, 0x1 ;  /* 0x000000010e0e781a */ /* 0x000fe20000000000 */
[----:B------:R-:W-:Y:S01]  /*e1c0*/  IMAD.MOV.U32 R151, RZ, RZ, R242 ;  /* 0x000000ffff977224 */ /* 0x000fe200078e00f2 */
[----:B------:R-:W-:Y:S01]  /*e1d0*/  LOP3.LUT R13, R13, 0xe00, RZ, 0xc0, !PT ;  /* 0x00000e000d0d7812 */ /* 0x000fe200078ec0ff */
[----:B---3--:R-:W-:Y:S01]  /*e1e0*/  STL [R1+0x74], R3 ;  /* 0x0000740301007387 */ /* 0x008fe20000100800 */
[----:B------:R-:W-:-:S02]  /*e1f0*/  SHF.R.U32.HI R9, RZ, 0x3, R12 ;  /* 0x00000003ff097819 */ /* 0x000fc4000001160c */
[C---:B------:R-:W-:Y:S01]  /*e200*/  LOP3.LUT R11, R10.reuse, 0x20, RZ, 0xc0, !PT ;  /* 0x000000200a0b7812 */ /* 0x040fe200078ec0ff */
[----:B------:R-:W-:Y:S04]  /*e210*/  LDS R4, [R8+0x140] ;  /* 0x0001400008047984 */ /* 0x000fe80000000800 */
[----:B----4-:R-:W-:Y:S04]  /*e220*/  STL [R1+0x70], R0 ;  /* 0x0000700001007387 */ /* 0x010fe80000100800 */
[----:B------:R-:W1:Y:S01]  /*e230*/  LDS R0, [R7+0x1100] ;  /* 0x0011000007007984 */ /* 0x000e620000000800 */
[----:B------:R-:W-:-:S02]  /*e240*/  LOP3.LUT R24, R10, 0x40, RZ, 0xc0, !PT ;  /* 0x000000400a187812 */ /* 0x000fc400078ec0ff */
[----:B------:R-:W-:Y:S01]  /*e250*/  LOP3.LUT R9, R9, R13, R14, 0xfe, !PT ;  /* 0x0000000d09097212 */ /* 0x000fe200078efe0e */
[----:B------:R-:W-:Y:S01]  /*e260*/  LDS R3, [R7+0x1140] ;  /* 0x0011400007037984 */ /* 0x000fe20000000800 */
[--C-:B------:R-:W-:Y:S02]  /*e270*/  SHF.R.U32.HI R14, RZ, 0x3, R11.reuse ;  /* 0x00000003ff0e7819 */ /* 0x100fe4000001160b */
[----:B------:R-:W-:Y:S02]  /*e280*/  SHF.R.U32.HI R15, RZ, 0x3, R24 ;  /* 0x00000003ff0f7819 */ /* 0x000fe40000011618 */
[----:B------:R-:W-:Y:S02]  /*e290*/  LOP3.LUT R10, R10, 0x80, RZ, 0xc0, !PT ;  /* 0x000000800a0a7812 */ /* 0x000fe400078ec0ff */
[----:B------:R-:W-:Y:S02]  /*e2a0*/  LOP3.LUT R9, R15, R9, R14, 0xfe, !PT ;  /* 0x000000090f097212 */ /* 0x000fe400078efe0e */
[----:B------:R-:W-:Y:S01]  /*e2b0*/  SHF.R.U32.HI R14, RZ, 0x3, R10 ;  /* 0x00000003ff0e7819 */ /* 0x000fe2000001160a */
[----:B------:R-:W-:Y:S01]  /*e2c0*/  IMAD.SHL.U32 R12, R12, 0x8, RZ ;  /* 0x000000080c0c7824 */ /* 0x000fe200078e00ff */
[----:B------:R-:W-:-:S02]  /*e2d0*/  SHF.R.U32.HI R11, RZ, 0x2, R11 ;  /* 0x00000002ff0b7819 */ /* 0x000fc4000001160b */
[----:B------:R-:W-:Y:S02]  /*e2e0*/  LOP3.LUT R9, R9, R14, RZ, 0x3c, !PT ;  /* 0x0000000e09097212 */ /* 0x000fe400078e3cff */
[----:B------:R-:W-:Y:S02]  /*e2f0*/  IADD3 R2, R11, R2, R12 ;  /* 0x000000020b027210 */ /* 0x000fe40007ffe00c */
[C---:B------:R-:W-:Y:S01]  /*e300*/  LOP3.LUT R16, R9.reuse, 0x20, RZ, 0xfc, !PT ;  /* 0x0000002009107812 */ /* 0x040fe200078efcff */
[----:B------:R-:W-:Y:S01]  /*e310*/  IMAD.SHL.U32 R11, R10, 0x4, RZ ;  /* 0x000000040a0b7824 */ /* 0x000fe200078e00ff */
[----:B------:R-:W-:Y:S02]  /*e320*/  LOP3.LUT R242, R9, 0x40, RZ, 0xfc, !PT ;  /* 0x0000004009f27812 */ /* 0x000fe400078efcff */
[----:B------:R-:W-:Y:S02]  /*e330*/  SHF.R.U32.HI R10, RZ, 0x2, R16 ;  /* 0x00000002ff0a7819 */ /* 0x000fe40000011610 */
[----:B------:R-:W-:-:S02]  /*e340*/  LOP3.LUT R2, R2, R11, RZ, 0x3c, !PT ;  /* 0x0000000b02027212 */ /* 0x000fc400078e3cff */
[----:B------:R-:W-:Y:S01]  /*e350*/  LOP3.LUT R10, R10, 0x3ffffff8, RZ, 0xc0, !PT ;  /* 0x3ffffff80a0a7812 */ /* 0x000fe200078ec0ff */
[----:B------:R-:W-:Y:S01]  /*e360*/  IMAD.MOV.U32 R86, RZ, RZ, R241 ;  /* 0x000000ffff567224 */ /* 0x000fe200078e00f1 */
[----:B------:R-:W-:Y:S01]  /*e370*/  SHF.R.U32.HI R11, RZ, 0x2, R242 ;  /* 0x00000002ff0b7819 */ /* 0x000fe200000116f2 */
[----:B------:R-:W-:Y:S01]  /*e380*/  IMAD.MOV.U32 R125, RZ, RZ, R240 ;  /* 0x000000ffff7d7224 */ /* 0x000fe200078e00f0 */
[C---:B------:R-:W-:Y:S01]  /*e390*/  LOP3.LUT R241, R9.reuse, 0x60, RZ, 0xfc, !PT ;  /* 0x0000006009f17812 */ /* 0x040fe200078efcff */
[----:B------:R-:W-:Y:S01]  /*e3a0*/  IMAD R16, R16, 0x4, R10 ;  /* 0x0000000410107824 */ /* 0x000fe200078e020a */
[----:B------:R-:W-:Y:S01]  /*e3b0*/  LOP3.LUT R240, R9, 0x80, RZ, 0xfc, !PT ;  /* 0x0000008009f07812 */ /* 0x000fe200078efcff */
[----:B-1----:R-:W-:Y:S04]  /*e3c0*/  STL [R1+0x6c], R0 ;  /* 0x00006c0001007387 */ /* 0x002fe80000100800 */
[----:B------:R-:W1:Y:S01]  /*e3d0*/  LDS R0, [R8+0x180] ;  /* 0x0001800008007984 */ /* 0x000e620000000800 */
[----:B------:R-:W-:Y:S01]  /*e3e0*/  LOP3.LUT R10, R11, 0x3ffffff8, RZ, 0xc0, !PT ;  /* 0x3ffffff80b0a7812 */ /* 0x000fe200078ec0ff */
[----:B------:R-:W-:Y:S01]  /*e3f0*/  IMAD.MOV.U32 R119, RZ, RZ, R239 ;  /* 0x000000ffff777224 */ /* 0x000fe200078e00ef */
[----:B------:R-:W-:-:S02]  /*e400*/  SHF.R.U32.HI R11, RZ, 0x2, R241 ;  /* 0x00000002ff0b7819 */ /* 0x000fc400000116f1 */
[----:B------:R-:W-:Y:S01]  /*e410*/  SHF.R.U32.HI R12, RZ, 0x2, R240 ;  /* 0x00000002ff0c7819 */ /* 0x000fe200000116f0 */
[----:B------:R-:W-:Y:S01]  /*e420*/  IMAD R242, R242, 0x4, R10 ;  /* 0x00000004f2f27824 */ /* 0x000fe200078e020a */
[----:B------:R-:W-:Y:S02]  /*e430*/  LOP3.LUT R239, R9, 0xa0, RZ, 0xfc, !PT ;  /* 0x000000a009ef7812 */ /* 0x000fe400078efcff */
[----:B------:R-:W-:Y:S02]  /*e440*/  LOP3.LUT R10, R11, 0x3ffffff8, RZ, 0xc0, !PT ;  /* 0x3ffffff80b0a7812 */ /* 0x000fe400078ec0ff */
[----:B------:R-:W-:Y:S02]  /*e450*/  LOP3.LUT R11, R12, 0x3ffffff8, RZ, 0xc0, !PT ;  /* 0x3ffffff80c0b7812 */ /* 0x000fe400078ec0ff */
[----:B------:R-:W-:Y:S01]  /*e460*/  SHF.R.U32.HI R12, RZ, 0x2, R239 ;  /* 0x00000002ff0c7819 */ /* 0x000fe200000116ef */
[----:B------:R-:W-:Y:S02]  /*e470*/  IMAD R241, R241, 0x4, R10 ;  /* 0x00000004f1f17824 */ /* 0x000fe400078e020a */
[----:B------:R-:W-:Y:S01]  /*e480*/  IMAD.MOV.U32 R118, RZ, RZ, R237 ;  /* 0x000000ffff767224 */ /* 0x000fe200078e00ed */
[----:B------:R-:W-:-:S02]  /*e490*/  LOP3.LUT R10, R12, 0x3ffffff8, RZ, 0xc0, !PT ;  /* 0x3ffffff80c0a7812 */ /* 0x000fc400078ec0ff */
[----:B------:R-:W-:-:S03]  /*e4a0*/  LOP3.LUT R237, R9, 0xe0, RZ, 0xfc, !PT ;  /* 0x000000e009ed7812 */ /* 0x000fc600078efcff */
[----:B------:R-:W-:Y:S01]  /*e4b0*/  IMAD R239, R239, 0x4, R10 ;  /* 0x00000004efef7824 */ /* 0x000fe200078e020a */
[----:B------:R-:W-:Y:S01]  /*e4c0*/  SHF.R.U32.HI R10, RZ, 0x2, R237 ;  /* 0x00000002ff0a7819 */ /* 0x000fe200000116ed */
[----:B------:R-:W-:Y:S01]  /*e4d0*/  IMAD.MOV.U32 R124, RZ, RZ, R235 ;  /* 0x000000ffff7c7224 */ /* 0x000fe200078e00eb */
[C---:B------:R-:W-:Y:S02]  /*e4e0*/  LOP3.LUT R235, R9.reuse, 0x120, RZ, 0xfc, !PT ;  /* 0x0000012009eb7812 */ /* 0x040fe400078efcff */
[----:B------:R-:W-:Y:S01]  /*e4f0*/  LOP3.LUT R10, R10, 0x3ffffff8, RZ, 0xc0, !PT ;  /* 0x3ffffff80a0a7812 */ /* 0x000fe200078ec0ff */
[----:B------:R-:W-:Y:S01]  /*e500*/  IMAD.MOV.U32 R87, RZ, RZ, R238 ;  /* 0x000000ffff577224 */ /* 0x000fe200078e00ee */
[----:B------:R-:W-:Y:S01]  /*e510*/  LOP3.LUT R238, R9, 0xc0, RZ, 0xfc, !PT ;  /* 0x000000c009ee7812 */ /* 0x000fe200078efcff */
[----:B------:R-:W-:Y:S02]  /*e520*/  IMAD R240, R240, 0x4, R11 ;  /* 0x00000004f0f07824 */ /* 0x000fe400078e020b */
[----:B------:R-:W-:Y:S01]  /*e530*/  IMAD R237, R237, 0x4, R10 ;  /* 0x00000004eded7824 */ /* 0x000fe200078e020a */
[----:B------:R-:W-:-:S02]  /*e540*/  SHF.R.U32.HI R10, RZ, 0x2, R235 ;  /* 0x00000002ff0a7819 */ /* 0x000fc400000116eb */
[----:B------:R-:W-:Y:S01]  /*e550*/  SHF.R.U32.HI R11, RZ, 0x2, R238 ;  /* 0x00000002ff0b7819 */ /* 0x000fe200000116ee */
[----:B------:R-:W-:Y:S01]  /*e560*/  IMAD.MOV.U32 R84, RZ, RZ, R233 ;  /* 0x000000ffff547224 */ /* 0x000fe200078e00e9 */
[----:B------:R-:W-:Y:S01]  /*e570*/  LOP3.LUT R10, R10, 0x3ffffff8, RZ, 0xc0, !PT ;  /* 0x3ffffff80a0a7812 */ /* 0x000fe200078ec0ff */
[----:B------:R-:W-:Y:S01]  /*e580*/  STL [R1+0x68], R4 ;  /* 0x0000680401007387 */ /* 0x000fe20000100800 */
[----:B------:R-:W-:Y:S01]  /*e590*/  LOP3.LUT R11, R11, 0x3ffffff8, RZ, 0xc0, !PT ;  /* 0x3ffffff80b0b7812 */ /* 0x000fe200078ec0ff */
[----:B------:R-:W-:Y:S01]  /*e5a0*/  IMAD.MOV.U32 R126, RZ, RZ, R236 ;  /* 0x000000ffff7e7224 */ /* 0x000fe200078e00ec */
[C---:B------:R-:W-:Y:S01]  /*e5b0*/  LOP3.LUT R233, R9.reuse, 0x160, RZ, 0xfc, !PT ;  /* 0x0000016009e97812 */ /* 0x040fe200078efcff */
[----:B-1----:R-:W-:Y:S01]  /*e5c0*/  STL [R1+0x22c], R0 ;  /* 0x00022c0001007387 */ /* 0x002fe20000100800 */
[----:B------:R-:W-:Y:S01]  /*e5d0*/  LOP3.LUT R236, R9, 0x100, RZ, 0xfc, !PT ;  /* 0x0000010009ec7812 */ /* 0x000fe200078efcff */
[----:B------:R-:W-:Y:S02]  /*e5e0*/  IMAD R235, R235, 0x4, R10 ;  /* 0x00000004ebeb7824 */ /* 0x000fe400078e020a */
[----:B------:R-:W-:Y:S01]  /*e5f0*/  STL [R1+0x64], R3 ;  /* 0x0000640301007387 */ /* 0x000fe20000100800 */
[----:B------:R-:W-:Y:S01]  /*e600*/  SHF.R.U32.HI R10, RZ, 0x2, R233 ;  /* 0x00000002ff0a7819 */ /* 0x000fe200000116e9 */
[----:B------:R-:W-:-:S02]  /*e610*/  IMAD R238, R238, 0x4, R11 ;  /* 0x00000004eeee7824 */ /* 0x000fc400078e020b */
[----:B------:R-:W1:Y:S01]  /*e620*/  LDS R3, [R7+0x1180] ;  /* 0x0011800007037984 */ /* 0x000e620000000800 */
[----:B------:R-:W-:-:S03]  /*e630*/  SHF.R.U32.HI R11, RZ, 0x2, R236 ;  /* 0x00000002ff0b7819 */ /* 0x000fc600000116ec */
[----:B------:R-:W2:Y:S01]  /*e640*/  LDS R4, [R8+0x1c0] ;  /* 0x0001c00008047984 */ /* 0x000ea20000000800 */
[----:B------:R-:W-:Y:S01]  /*e650*/  LOP3.LUT R10, R10, 0x3ffffff8, RZ, 0xc0, !PT ;  /* 0x3ffffff80a0a7812 */ /* 0x000fe200078ec0ff */
[----:B------:R-:W-:Y:S01]  /*e660*/  IMAD.MOV.U32 R120, RZ, RZ, R234 ;  /* 0x000000ffff787224 */ /* 0x000fe200078e00ea */
[----:B------:R-:W-:Y:S02]  /*e670*/  LOP3.LUT R11, R11, 0x3ffffff8, RZ, 0xc0, !PT ;  /* 0x3ffffff80b0b7812 */ /* 0x000fe400078ec0ff */
[----:B------:R-:W-:Y:S01]  /*e680*/  LOP3.LUT R17, R9, 0x1a0, RZ, 0xfc, !PT ;  /* 0x000001a009117812 */ /* 0x000fe200078efcff */
[----:B------:R-:W-:Y:S01]  /*e690*/  IMAD R233, R233, 0x4, R10 ;  /* 0x00000004e9e97824 */ /* 0x000fe200078e020a */
[C---:B------:R-:W-:Y:S01]  /*e6a0*/  LOP3.LUT R234, R9.reuse, 0x140, RZ, 0xfc, !PT ;  /* 0x0000014009ea7812 */ /* 0x040fe200078efcff */
[----:B------:R-:W-:Y:S01]  /*e6b0*/  IMAD R236, R236, 0x4, R11 ;  /* 0x00000004ecec7824 */ /* 0x000fe200078e020b */
[----:B------:R-:W-:Y:S01]  /*e6c0*/  SHF.R.U32.HI R10, RZ, 0x2, R17 ;  /* 0x00000002ff0a7819 */ /* 0x000fe20000011611 */
[----:B------:R-:W-:Y:S01]  /*e6d0*/  IMAD.MOV.U32 R85, RZ, RZ, R243 ;  /* 0x000000ffff557224 */ /* 0x000fe200078e00f3 */
[----:B------:R-:W-:Y:S01]  /*e6e0*/  SHF.R.U32.HI R11, RZ, 0x2, R234 ;  /* 0x00000002ff0b7819 */ /* 0x000fe200000116ea */
[----:B------:R-:W-:Y:S01]  /*e6f0*/  IMAD.SHL.U32 R243, R9, 0x4, RZ ;  /* 0x0000000409f37824 */ /* 0x000fe200078e00ff */
[----:B------:R-:W-:Y:S01]  /*e700*/  LOP3.LUT R10, R10, 0x3ffffff8, RZ, 0xc0, !PT ;  /* 0x3ffffff80a0a7812 */ /* 0x000fe200078ec0ff */
[----:B------:R-:W-:Y:S01]  /*e710*/  IMAD.MOV.U32 R127, RZ, RZ, R232 ;  /* 0x000000ffff7f7224 */ /* 0x000fe200078e00e8 */
[----:B------:R-:W-:-:S02]  /*e720*/  LOP3.LUT R11, R11, 0x3ffffff8, RZ, 0xc0, !PT ;  /* 0x3ffffff80b0b7812 */ /* 0x000fc400078ec0ff */
[----:B------:R-:W-:Y:S01]  /*e730*/  LOP3.LUT R19, R9, 0x1c0, RZ, 0xfc, !PT ;  /* 0x000001c009137812 */ /* 0x000fe200078efcff */
[----:B------:R-:W-:Y:S01]  /*e740*/  IMAD R17, R17, 0x4, R10 ;  /* 0x0000000411117824 */ /* 0x000fe200078e020a */
[----:B------:R-:W-:Y:S02]  /*e750*/  LOP3.LUT R232, R9, 0x180, RZ, 0xfc, !PT ;  /* 0x0000018009e87812 */ /* 0x000fe400078efcff */
[----:B------:R-:W-:Y:S01]  /*e760*/  LEA.HI R243, R13, R243, RZ, 0x1e ;  /* 0x000000f30df37211 */ /* 0x000fe200078ff0ff */
[----:B------:R-:W-:Y:S01]  /*e770*/  BAR.SYNC.DEFER_BLOCKING 0x0 ;  /* 0x0000000000007b1d */ /* 0x000fe20000010000 */
[----:B------:R-:W-:Y:S01]  /*e780*/  SHF.R.U32.HI R10, RZ, 0x2, R19 ;  /* 0x00000002ff0a7819 */ /* 0x000fe20000011613 */
[----:B------:R-:W-:Y:S01]  /*e790*/  IMAD R234, R234, 0x4, R11 ;  /* 0x00000004eaea7824 */ /* 0x000fe200078e020b */
[----:B------:R-:W-:Y:S02]  /*e7a0*/  LOP3.LUT R9, R9, 0x1e0, RZ, 0xfc, !PT ;  /* 0x000001e009097812 */ /* 0x000fe400078efcff */
[----:B------:R-:W-:-:S02]  /*e7b0*/  SHF.R.U32.HI R11, RZ, 0x2, R232 ;  /* 0x00000002ff0b7819 */ /* 0x000fc400000116e8 */
[----:B------:R-:W-:Y:S02]  /*e7c0*/  SHF.R.U32.HI R24, RZ, 0x2, R24 ;  /* 0x00000002ff187819 */ /* 0x000fe40000011618 */
[----:B------:R-:W-:Y:S02]  /*e7d0*/  LOP3.LUT R10, R10, 0x3ffffff8, RZ, 0xc0, !PT ;  /* 0x3ffffff80a0a7812 */ /* 0x000fe400078ec0ff */
[----:B------:R-:W-:Y:S02]  /*e7e0*/  SHF.R.U32.HI R18, RZ, 0x2, R9 ;  /* 0x00000002ff127819 */ /* 0x000fe40000011609 */
[----:B------:R-:W-:Y:S02]  /*e7f0*/  LOP3.LUT R11, R11, 0x3ffffff8, RZ, 0xc0, !PT ;  /* 0x3ffffff80b0b7812 */ /* 0x000fe400078ec0ff */
[----:B------:R-:W-:Y:S01]  /*e800*/  LOP3.LUT R14, R2, 0x100, R24, 0x96, !PT ;  /* 0x00000100020e7812 */ /* 0x000fe200078e9618 */
[----:B------:R-:W-:Y:S01]  /*e810*/  IMAD R19, R19, 0x4, R10 ;  /* 0x0000000413137824 */ /* 0x000fe200078e020a */
[----:B------:R-:W-:Y:S01]  /*e820*/  LOP3.LUT R18, R18, 0x3ffffff8, RZ, 0xc0, !PT ;  /* 0x3ffffff812127812 */ /* 0x000fe200078ec0ff */
[----:B------:R-:W-:Y:S04]  /*e830*/  STS [R243], R151 ;  /* 0x00000097f3007388 */ /* 0x000fe80000000800 */
[----:B------:R-:W-:Y:S04]  /*e840*/  STS [R16], R23 ;  /* 0x0000001710007388 */ /* 0x000fe80000000800 */
[----:B------:R-:W-:Y:S01]  /*e850*/  STS [R242], R124 ;  /* 0x0000007cf2007388 */ /* 0x000fe20000000800 */
[----:B------:R-:W-:-:S03]  /*e860*/  SHF.R.U32.HI R10, RZ, 0x2, R14 ;  /* 0x00000002ff0a7819 */ /* 0x000fc6000001160e */
[----:B------:R-:W-:Y:S01]  /*e870*/  STS [R241], R25 ;  /* 0x00000019f1007388 */ /* 0x000fe20000000800 */
[----:B------:R-:W-:-:S03]  /*e880*/  IMAD R232, R232, 0x4, R11 ;  /* 0x00000004e8e87824 */ /* 0x000fc600078e020b */
[----:B------:R-:W-:Y:S04]  /*e890*/  STS [R240], R125 ;  /* 0x0000007df0007388 */ /* 0x000fe80000000800 */
[----:B------:R-:W-:Y:S04]  /*e8a0*/  STS [R239], R22 ;  /* 0x00000016ef007388 */ /* 0x000fe80000000800 */
[----:B------:R-:W-:Y:S01]  /*e8b0*/  STS [R238], R126 ;  /* 0x0000007eee007388 */ /* 0x000fe20000000800 */
[----:B------:R-:W-:-:S03]  /*e8c0*/  IMAD R18, R9, 0x4, R18 ;  /* 0x0000000409127824 */ /* 0x000fc600078e0212 */
[----:B------:R-:W-:Y:S01]  /*e8d0*/  STS [R237], R20 ;  /* 0x00000014ed007388 */ /* 0x000fe20000000800 */
[----:B------:R-:W-:-:S03]  /*e8e0*/  LOP3.LUT R10, R10, 0x3ffffff8, RZ, 0xc0, !PT ;  /* 0x3ffffff80a0a7812 */ /* 0x000fc600078ec0ff */
[----:B------:R-:W-:Y:S04]  /*e8f0*/  STS [R236], R120 ;  /* 0x00000078ec007388 */ /* 0x000fe80000000800 */
[----:B------:R-:W-:Y:S04]  /*e900*/  STS [R235], R21 ;  /* 0x00000015eb007388 */ /* 0x000fe80000000800 */
[----:B------:R-:W-:Y:S04]  /*e910*/  STS [R234], R121 ;  /* 0x00000079ea007388 */ /* 0x000fe80000000800 */
[----:B------:R-:W-:Y:S01]  /*e920*/  STS [R233], R26 ;  /* 0x0000001ae9007388 */ /* 0x000fe20000000800 */
[----:B------:R-:W-:-:S03]  /*e930*/  IMAD R14, R14, 0x4, R10 ;  /* 0x000000040e0e7824 */ /* 0x000fc600078e020a */
[----:B------:R-:W-:Y:S01]  /*e940*/  STS [R232], R122 ;  /* 0x0000007ae8007388 */ /* 0x000fe20000000800 */
[----:B------:R-:W-:-:S03]  /*e950*/  LOP3.LUT R10, R2, 0x800, R24, 0x96, !PT ;  /* 0x00000800020a7812 */ /* 0x000fc600078e9618 */
[----:B------:R-:W-:Y:S04]  /*e960*/  STS [R17], R27 ;  /* 0x0000001b11007388 */ /* 0x000fe80000000800 */
[----:B------:R-:W-:Y:S04]  /*e970*/  STS [R19], R92 ;  /* 0x0000005c13007388 */ /* 0x000fe80000000800 */
[----:B------:R-:W-:Y:S01]  /*e980*/  STS [R18], R176 ;  /* 0x000000b012007388 */ /* 0x000fe20000000800 */
[----:B------:R-:W-:Y:S02]  /*e990*/  SHF.R.U32.HI R11, RZ, 0x2, R10 ;  /* 0x00000002ff0b7819 */ /* 0x000fe4000001160a */
[----:B------:R-:W-:-:S02]  /*e9a0*/  SHF.R.U32.HI R15, RZ, 0x2, R2 ;  /* 0x00000002ff0f7819 */ /* 0x000fc40000011602 */
[----:B------:R-:W-:Y:S02]  /*e9b0*/  LOP3.LUT R11, R11, 0x3ffffff8, RZ, 0xc0, !PT ;  /* 0x3ffffff80b0b7812 */ /* 0x000fe400078ec0ff */
[----:B------:R-:W-:-:S03]  /*e9c0*/  LOP3.LUT R15, R15, 0x3ffffff8, RZ, 0xc0, !PT ;  /* 0x3ffffff80f0f7812 */ /* 0x000fc600078ec0ff */
[----:B------:R-:W-:Y:S01]  /*e9d0*/  IMAD R10, R10, 0x4, R11 ;  /* 0x000000040a0a7824 */ /* 0x000fe200078e020b */
[----:B------:R-:W-:Y:S01]  /*e9e0*/  BAR.SYNC.DEFER_BLOCKING 0x0 ;  /* 0x0000000000007b1d */ /* 0x000fe20000010000 */
[----:B------:R-:W-:-:S05]  /*e9f0*/  LOP3.LUT R11, R2, R24, RZ, 0x3c, !PT ;  /* 0x00000018020b7212 */ /* 0x000fca00078e3cff */
[----:B-1----:R-:W-:Y:S01]  /*ea00*/  STL [R1+0x230], R3 ;  /* 0x0002300301007387 */ /* 0x002fe20000100800 */
[----:B------:R-:W-:-:S03]  /*ea10*/  IMAD R15, R11, 0x4, R15 ;  /* 0x000000040b0f7824 */ /* 0x000fc600078e020f */
[----:B--2---:R-:W-:Y:S04]  /*ea20*/  STL [R1+0x238], R4 ;  /* 0x0002380401007387 */ /* 0x004fe80000100800 */
[----:B------:R-:W-:Y:S04]  /*ea30*/  STL [R1+0x234], R8 ;  /* 0x0002340801007387 */ /* 0x000fe80000100800 */
[----:B------:R-:W-:Y:S04]  /*ea40*/  STL [R1+0x240], R6 ;  /* 0x0002400601007387 */ /* 0x000fe80000100800 */
[----:B------:R-:W-:Y:S04]  /*ea50*/  STL [R1+0x23c], R7 ;  /* 0x00023c0701007387 */ /* 0x000fe80000100800 */
[----:B------:R-:W1:Y:S01]  /*ea60*/  LDS.64 R6, [R15] ;  /* 0x000000000f067984 */ /* 0x000e620000000a00 */
[----:B------:R-:W-:-:S04]  /*ea70*/  LOP3.LUT R13, R2, 0x400, R24, 0x96, !PT ;  /* 0x00000400020d7812 */ /* 0x000fc800078e9618 */
[----:B------:R-:W-:Y:S01]  /*ea80*/  SHF.R.U32.HI R9, RZ, 0x2, R13 ;  /* 0x00000002ff097819 */ /* 0x000fe2000001160d */
[----:B-1----:R-:W-:Y:S02]  /*ea90*/  IMAD.MOV.U32 R0, RZ, RZ, R6 ;  /* 0x000000ffff007224 */ /* 0x002fe400078e0006 */
[----:B------:R-:W-:Y:S02]  /*eaa0*/  IMAD.MOV.U32 R3, RZ, RZ, R7 ;  /* 0x000000ffff037224 */ /* 0x000fe400078e0007 */
[----:B------:R-:W1:Y:S01]  /*eab0*/  LDS.64 R6, [R14] ;  /* 0x000000000e067984 */ /* 0x000e620000000a00 */
[----:B------:R-:W-:Y:S01]  /*eac0*/  LOP3.LUT R9, R9, 0x3ffffff8, RZ, 0xc0, !PT ;  /* 0x3ffffff809097812 */ /* 0x000fe200078ec0ff */
[----:B------:R-:W-:-:S04]  /*ead0*/  IMAD.MOV.U32 R122, RZ, RZ, R93 ;  /* 0x000000ffff7a7224 */ /* 0x000fc800078e005d */
[----:B------:R-:W-:Y:S01]  /*eae0*/  IMAD R13, R13, 0x4, R9 ;  /* 0x000000040d0d7824 */ /* 0x000fe200078e0209 */
[----:B------:R-:W-:-:S04]  /*eaf0*/  LOP3.LUT R9, R2, 0x500, R24, 0x96, !PT ;  /* 0x0000050002097812 */ /* 0x000fc800078e9618 */
[----:B------:R-:W-:Y:S01]  /*eb00*/  SHF.R.U32.HI R12, RZ, 0x2, R9 ;  /* 0x00000002ff0c7819 */ /* 0x000fe20000011609 */
[----:B-1----:R-:W-:Y:S02]  /*eb10*/  IMAD.MOV.U32 R92, RZ, RZ, R6 ;  /* 0x000000ffff5c7224 */ /* 0x002fe400078e0006 */
[----:B------:R-:W-:Y:S02]  /*eb20*/  IMAD.MOV.U32 R93, RZ, RZ, R7 ;  /* 0x000000ffff5d7224 */ /* 0x000fe400078e0007 */
[----:B------:R-:W1:Y:S01]  /*eb30*/  LDS.64 R6, [R13] ;  /* 0x000000000d067984 */ /* 0x000e620000000a00 */
[----:B------:R-:W-:Y:S01]  /*eb40*/  LOP3.LUT R12, R12, 0x3ffffff8, RZ, 0xc0, !PT ;  /* 0x3ffffff80c0c7812 */ /* 0x000fe200078ec0ff */
[----:B------:R-:W-:Y:S02]  /*eb50*/  IMAD.MOV.U32 R120, RZ, RZ, R123 ;  /* 0x000000ffff787224 */ /* 0x000fe400078e007b */
[----:B------:R-:W-:Y:S02]  /*eb60*/  IMAD.MOV.U32 R123, RZ, RZ, R116 ;  /* 0x000000ffff7b7224 */ /* 0x000fe400078e0074 */
[----:B------:R-:W-:-:S02]  /*eb70*/  IMAD R9, R9, 0x4, R12 ;  /* 0x0000000409097824 */ /* 0x000fc400078e020c */
[----:B------:R-:W-:Y:S02]  /*eb80*/  IMAD.MOV.U32 R116, RZ, RZ, R118 ;  /* 0x000000ffff747224 */ /* 0x000fe400078e0076 */
[----:B------:R-:W-:Y:S02]  /*eb90*/  IMAD.MOV.U32 R121, RZ, RZ, R119 ;  /* 0x000000ffff797224 */ /* 0x000fe400078e0077 */
[----:B------:R-:W-:Y:S02]  /*eba0*/  IMAD.MOV.U32 R118, RZ, RZ, R84 ;  /* 0x000000ffff767224 */ /* 0x000fe400078e0054 */
[----:B------:R-:W-:Y:S02]  /*ebb0*/  IMAD.MOV.U32 R119, RZ, RZ, R86 ;  /* 0x000000ffff777224 */ /* 0x000fe400078e0056 */
[----:B------:R-:W-:Y:S02]  /*ebc0*/  IMAD.MOV.U32 R84, RZ, RZ, R87 ;  /* 0x000000ffff547224 */ /* 0x000fe400078e0057 */
[----:B------:R-:W-:-:S02]  /*ebd0*/  IMAD.MOV.U32 R87, RZ, RZ, R33 ;  /* 0x000000ffff577224 */ /* 0x000fc400078e0021 */
[----:B------:R-:W-:Y:S02]  /*ebe0*/  IMAD.MOV.U32 R86, RZ, RZ, R32 ;  /* 0x000000ffff567224 */ /* 0x000fe400078e0020 */
[----:B-1----:R-:W-:Y:S02]  /*ebf0*/  IMAD.MOV.U32 R32, RZ, RZ, R6 ;  /* 0x000000ffff207224 */ /* 0x002fe400078e0006 */
[----:B------:R-:W-:Y:S02]  /*ec00*/  IMAD.MOV.U32 R33, RZ, RZ, R7 ;  /* 0x000000ffff217224 */ /* 0x000fe400078e0007 */
[----:B------:R-:W1:Y:S01]  /*ec10*/  LDS.64 R6, [R9] ;  /* 0x0000000009067984 */ /* 0x000e620000000a00 */
[----:B------:R-:W-:-:S04]  /*ec20*/  LOP3.LUT R12, R2, 0x900, R24, 0x96, !PT ;  /* 0x00000900020c7812 */ /* 0x000fc800078e9618 */
[----:B------:R-:W-:-:S04]  /*ec30*/  SHF.R.U32.HI R11, RZ, 0x2, R12 ;  /* 0x00000002ff0b7819 */ /* 0x000fc8000001160c */
[----:B------:R-:W-:Y:S01]  /*ec40*/  LOP3.LUT R11, R11, 0x3ffffff8, RZ, 0xc0, !PT ;  /* 0x3ffffff80b0b7812 */ /* 0x000fe200078ec0ff */
[----:B------:R-:W-:Y:S02]  /*ec50*/  IMAD.MOV.U32 R125, RZ, RZ, R81 ;  /* 0x000000ffff7d7224 */ /* 0x000fe400078e0051 */
[----:B------:R-:W-:Y:S02]  /*ec60*/  IMAD.MOV.U32 R124, RZ, RZ, R80 ;  /* 0x000000ffff7c7224 */ /* 0x000fe400078e0050 */
[----:B------:R-:W-:-:S05]  /*ec70*/  IMAD R12, R12, 0x4, R11 ;  /* 0x000000040c0c7824 */ /* 0x000fca00078e020b */
[----:B------:R-:W2:Y:S01]  /*ec80*/  LDS.64 R20, [R12] ;  /* 0x000000000c147984 */ /* 0x000ea20000000a00 */
[----:B-1----:R-:W-:Y:S02]  /*ec90*/  IMAD.MOV.U32 R80, RZ, RZ, R6 ;  /* 0x000000ffff507224 */ /* 0x002fe400078e0006 */
[----:B------:R-:W-:Y:S02]  /*eca0*/  IMAD.MOV.U32 R81, RZ, RZ, R7 ;  /* 0x000000ffff517224 */ /* 0x000fe400078e0007 */
[----:B------:R-:W1:Y:S01]  /*ecb0*/  LDS.64 R6, [R10] ;  /* 0x000000000a067984 */ /* 0x000e620000000a00 */
[C-C-:B------:R-:W-:Y:S02]  /*ecc0*/  LOP3.LUT R11, R2.reuse, 0xc00, R24.reuse, 0x96, !PT ;  /* 0x00000c00020b7812 */ /* 0x140fe400078e9618 */
[----:B------:R-:W-:Y:S02]  /*ecd0*/  LOP3.LUT R23, R2, 0xd00, R24, 0x96, !PT ;  /* 0x00000d0002177812 */ /* 0x000fe400078e9618 */
[----:B------:R-:W-:-:S04]  /*ece0*/  SHF.R.U32.HI R2, RZ, 0x2, R11 ;  /* 0x00000002ff027819 */ /* 0x000fc8000001160b */
[----:B------:R-:W-:-:S05]  /*ecf0*/  LOP3.LUT R2, R2, 0x3ffffff8, RZ, 0xc0, !PT ;  /* 0x3ffffff802027812 */ /* 0x000fca00078ec0ff */
[----:B------:R-:W-:Y:S02]  /*ed00*/  IMAD R2, R11, 0x4, R2 ;  /* 0x000000040b027824 */ /* 0x000fe400078e0202 */
[----:B--2---:R-:W-:Y:S02]  /*ed10*/  IMAD.MOV.U32 R4, RZ, RZ, R21 ;  /* 0x000000ffff047224 */ /* 0x004fe400078e0015 */
[----:B-1----:R-:W-:Y:S02]  /*ed20*/  IMAD.MOV.U32 R8, RZ, RZ, R6 ;  /* 0x000000ffff087224 */ /* 0x002fe400078e0006 */
[----:B------:R-:W-:Y:S02]  /*ed30*/  IMAD.MOV.U32 R6, RZ, RZ, R20 ;  /* 0x000000ffff067224 */ /* 0x000fe400078e0014 */
[----:B------:R-:W1:Y:S01]  /*ed40*/  LDS.64 R20, [R2] ;  /* 0x0000000002147984 */ /* 0x000e620000000a00 */
[----:B------:R-:W-:-:S04]  /*ed50*/  SHF.R.U32.HI R11, RZ, 0x2, R23 ;  /* 0x00000002ff0b7819 */ /* 0x000fc80000011617 */
[----:B------:R-:W-:Y:S01]  /*ed60*/  LOP3.LUT R11, R11, 0x3ffffff8, RZ, 0xc0, !PT ;  /* 0x3ffffff80b0b7812 */ /* 0x000fe200078ec0ff */
[----:B------:R-:W-:Y:S02]  /*ed70*/  IMAD.MOV.U32 R151, RZ, RZ, R127 ;  /* 0x000000ffff977224 */ /* 0x000fe400078e007f */
[----:B------:R-:W-:Y:S02]  /*ed80*/  IMAD.MOV.U32 R127, RZ, RZ, R121 ;  /* 0x000000ffff7f7224 */ /* 0x000fe400078e0079 */
[----:B------:R-:W-:Y:S02]  /*ed90*/  IMAD R11, R23, 0x4, R11 ;  /* 0x00000004170b7824 */ /* 0x000fe400078e020b */
[----:B------:R-:W-:Y:S02]  /*eda0*/  IMAD.MOV.U32 R126, RZ, RZ, R120 ;  /* 0x000000ffff7e7224 */ /* 0x000fe400078e0078 */
[----:B------:R-:W-:Y:S02]  /*edb0*/  IMAD.MOV.U32 R121, RZ, RZ, R86 ;  /* 0x000000ffff797224 */ /* 0x000fe400078e0056 */
[----:B------:R-:W-:-:S02]  /*edc0*/  IMAD.MOV.U32 R120, RZ, RZ, R122 ;  /* 0x000000ffff787224 */ /* 0x000fc400078e007a */
[----:B------:R-:W-:Y:S02]  /*edd0*/  IMAD.MOV.U32 R86, RZ, RZ, R87 ;  /* 0x000000ffff567224 */ /* 0x000fe400078e0057 */
[----:B------:R-:W-:Y:S02]  /*ede0*/  IMAD.MOV.U32 R87, RZ, RZ, R159 ;  /* 0x000000ffff577224 */ /* 0x000fe400078e009f */
[----:B------:R-:W-:Y:S02]  /*edf0*/  IMAD.MOV.U32 R122, RZ, RZ, R158 ;  /* 0x000000ffff7a7224 */ /* 0x000fe400078e009e */
[----:B-1----:R-:W-:Y:S02]  /*ee00*/  IMAD.MOV.U32 R158, RZ, RZ, R20 ;  /* 0x000000ffff9e7224 */ /* 0x002fe400078e0014 */
[----:B------:R-:W-:Y:S02]  /*ee10*/  IMAD.MOV.U32 R159, RZ, RZ, R21 ;  /* 0x000000ffff9f7224 */ /* 0x000fe400078e0015 */
[----:B------:R-:W1:Y:S04]  /*ee20*/  LDS.64 R20, [R11] ;  /* 0x000000000b147984 */ /* 0x000e680000000a00 */
[----:B------:R-:W-:Y:S06]  /*ee30*/  BAR.SYNC.DEFER_BLOCKING 0x0 ;  /* 0x0000000000007b1d */ /* 0x000fec0000010000 */
[----:B------:R-:W-:Y:S04]  /*ee40*/  STS [R243], R151 ;  /* 0x00000097f3007388 */ /* 0x000fe80000000800 */
        /* <DEDUP_REMOVED lines=15> */
[----:B------:R-:W-:Y:S06]  /*ef40*/  BAR.SYNC.DEFER_BLOCKING 0x0 ;  /* 0x0000000000007b1d */ /* 0x000fec0000010000 */
[----:B-1----:R-:W-:Y:S04]  /*ef50*/  STL.64 [R1+0x40], R20 ;  /* 0x0000401401007387 */ /* 0x002fe80000100a00 */
[----:B------:R-:W1:Y:S04]  /*ef60*/  LDS.64 R20, [R15] ;  /* 0x000000000f147984 */ /* 0x000e680000000a00 */
[----:B------:R-:W2:Y:S04]  /*ef70*/  LDS.64 R24, [R14] ;  /* 0x000000000e187984 */ /* 0x000ea80000000a00 */
[----:B------:R-:W3:Y:S04]  /*ef80*/  LDS.64 R22, [R13] ;  /* 0x000000000d167984 */ /* 0x000ee80000000a00 */
[----:B-1----:R-:W-:Y:S04]  /*ef90*/  STL.64 [R1+0x38], R20 ;  /* 0x0000381401007387 */ /* 0x002fe80000100a00 */
[----:B------:R-:W1:Y:S04]  /*efa0*/  LDS.64 R20, [R9] ;  /* 0x0000000009147984 */ /* 0x000e680000000a00 */
[----:B--2---:R-:W-:Y:S04]  /*efb0*/  STL.64 [R1+0x20], R24 ;  /* 0x0000201801007387 */ /* 0x004fe80000100a00 */
[----:B---3--:R-:W-:Y:S04]  /*efc0*/  STL.64 [R1+0x18], R22 ;  /* 0x0000181601007387 */ /* 0x008fe80000100a00 */
[----:B------:R-:W2:Y:S04]  /*efd0*/  LDS.64 R24, [R10] ;  /* 0x000000000a187984 */ /* 0x000ea80000000a00 */
[----:B------:R-:W-:Y:S04]  /*efe0*/  LDS.64 R22, [R12] ;  /* 0x000000000c167984 */ /* 0x000fe80000000a00 */
[----:B-1----:R-:W-:Y:S04]  /*eff0*/  STL.64 [R1+0x10], R20 ;  /* 0x0000101401007387 */ /* 0x002fe80000100a00 */
[----:B------:R-:W1:Y:S04]  /*f000*/  LDS.64 R20, [R2] ;  /* 0x0000000002147984 */ /* 0x000e680000000a00 */
[----:B--2---:R-:W-:Y:S04]  /*f010*/  STL.64 [R1+0x8], R24 ;  /* 0x0000081801007387 */ /* 0x004fe80000100a00 */
[----:B-1----:R1:W-:Y:S04]  /*f020*/  STL [R1+0x24c], R20 ;  /* 0x00024c1401007387 */ /* 0x0023e80000100800 */
[----:B------:R-:W-:Y:S04]  /*f030*/  STL.64 [R1], R22 ;  /* 0x0000001601007387 */ /* 0x000fe80000100a00 */
[----:B------:R-:W2:Y:S04]  /*f040*/  LDS.64 R22, [R11] ;  /* 0x000000000b167984 */ /* 0x000ea80000000a00 */
        /* <DEDUP_REMOVED lines=18> */
[----:B------:R-:W3:Y:S04]  /*f170*/  LDS.64 R24, [R15] ;  /* 0x000000000f187984 */ /* 0x000ee80000000a00 */
[----:B------:R-:W4:Y:S04]  /*f180*/  LDS.64 R26, [R14] ;  /* 0x000000000e1a7984 */ /* 0x000f280000000a00 */
[----:B------:R-:W5:Y:S04]  /*f190*/  LDS.64 R84, [R13] ;  /* 0x000000000d547984 */ /* 0x000f680000000a00 */
[----:B------:R-:W-:Y:S04]  /*f1a0*/  LDS.64 R86, [R9] ;  /* 0x0000000009567984 */ /* 0x000fe80000000a00 */
[----:B------:R-:W1:Y:S04]  /*f1b0*/  LDS.64 R116, [R10] ;  /* 0x000000000a747984 */ /* 0x000e680000000a00 */
[----:B------:R-:W-:Y:S04]  /*f1c0*/  LDS.64 R118, [R12] ;  /* 0x000000000c767984 */ /* 0x000fe80000000a00 */
[----:B------:R-:W1:Y:S04]  /*f1d0*/  LDS.64 R120, [R2] ;  /* 0x0000000002787984 */ /* 0x000e680000000a00 */
[----:B------:R-:W-:Y:S04]  /*f1e0*/  LDS.64 R122, [R11] ;  /* 0x000000000b7a7984 */ /* 0x000fe80000000a00 */
        /* <DEDUP_REMOVED lines=18> */
[----:B------:R-:W1:Y:S04]  /*f310*/  LDS.64 R124, [R15] ;  /* 0x000000000f7c7984 */ /* 0x000e680000000a00 */
[----:B------:R-:W1:Y:S04]  /*f320*/  LDS.64 R126, [R14] ;  /* 0x000000000e7e7984 */ /* 0x000e680000000a00 */
[----:B------:R-:W-:Y:S04]  /*f330*/  LDS.64 R140, [R13] ;  /* 0x000000000d8c7984 */ /* 0x000fe80000000a00 */
[----:B------:R-:W1:Y:S04]  /*f340*/  LDS.64 R142, [R9] ;  /* 0x00000000098e7984 */ /* 0x000e680000000a00 */
[----:B------:R-:W1:Y:S04]  /*f350*/  LDS.64 R148, [R10] ;  /* 0x000000000a947984 */ /* 0x000e680000000a00 */
[----:B------:R-:W1:Y:S04]  /*f360*/  LDS.64 R150, [R12] ;  /* 0x000000000c967984 */ /* 0x000e680000000a00 */
[----:B------:R-:W1:Y:S04]  /*f370*/  LDS.64 R172, [R2] ;  /* 0x0000000002ac7984 */ /* 0x000e680000000a00 */
        /* <DEDUP_REMOVED lines=21> */
[----:B------:R-:W1:Y:S04]  /*f4d0*/  LDS.64 R188, [R13] ;  /* 0x000000000dbc7984 */ /* 0x000e680000000a00 */
[----:B------:R-:W-:Y:S04]  /*f4e0*/  LDS.64 R190, [R9] ;  /* 0x0000000009be7984 */ /* 0x000fe80000000a00 */
        /* <DEDUP_REMOVED lines=21> */
[----:B------:R-:W-:Y:S01]  /*f640*/  BAR.SYNC.DEFER_BLOCKING 0x0 ;  /* 0x0000000000007b1d */ /* 0x000fe20000010000 */
[----:B------:R-:W-:-:S05]  /*f650*/  I2FP.F32.S32 R96, R96 ;  /* 0x0000006000607245 */ /* 0x000fca0000201400 */
[----:B------:R-:W1:Y:S04]  /*f660*/  LDS.64 R200, [R15] ;  /* 0x000000000fc87984 */ /* 0x000e680000000a00 */
[----:B------:R-:W2:Y:S04]  /*f670*/  LDS.64 R202, [R14] ;  /* 0x000000000eca7984 */ /* 0x000ea80000000a00 */
[----:B------:R-:W2:Y:S04]  /*f680*/  LDS.64 R204, [R13] ;  /* 0x000000000dcc7984 */ /* 0x000ea80000000a00 */
[----:B------:R-:W2:Y:S04]  /*f690*/  LDS.64 R206, [R9] ;  /* 0x0000000009ce7984 */ /* 0x000ea80000000a00 */
[----:B------:R-:W2:Y:S04]  /*f6a0*/  LDS.64 R208, [R10] ;  /* 0x000000000ad07984 */ /* 0x000ea80000000a00 */
[----:B------:R-:W2:Y:S04]  /*f6b0*/  LDS.64 R210, [R12] ;  /* 0x000000000cd27984 */ /* 0x000ea80000000a00 */
[----:B------:R-:W2:Y:S04]  /*f6c0*/  LDS.64 R212, [R2] ;  /* 0x0000000002d47984 */ /* 0x000ea80000000a00 */
[----:B------:R-:W2:Y:S04]  /*f6d0*/  LDS.64 R214, [R11] ;  /* 0x000000000bd67984 */ /* 0x000ea80000000a00 */
[----:B------:R-:W-:Y:S01]  /*f6e0*/  BAR.SYNC.DEFER_BLOCKING 0x0 ;  /* 0x0000000000007b1d */ /* 0x000fe20000010000 */
[----:B------:R-:W-:Y:S01]  /*f6f0*/  FMUL R0, R96, R0 ;  /* 0x0000000060007220 */ /* 0x000fe20000400000 */
[----:B------:R-:W-:-:S04]  /*f700*/  IMAD.U32 R96, R30, 0x10000, RZ ;  /* 0x000100001e607824 */ /* 0x000fc800078e00ff */
[----:B------:R3:W-:Y:S01]  /*f710*/  STL [R1+0x248], R21 ;  /* 0x0002481501007387 */ /* 0x0007e20000100800 */
[----:B------:R-:W-:Y:S02]  /*f720*/  I2FP.F32.S32 R97, R97 ;  /* 0x0000006100617245 */ /* 0x000fe40000201400 */
[C---:B-1----:R-:W-:Y:S01]  /*f730*/  PRMT R20, R31.reuse, 0x7632, R20 ;  /* 0x000076321f147816 */ /* 0x042fe20000000014 */
[----:B---3--:R-:W-:Y:S01]  /*f740*/  IMAD.U32 R21, R31, 0x10000, RZ ;  /* 0x000100001f157824 */ /* 0x008fe200078e00ff */
[----:B------:R-:W-:Y:S04]  /*f750*/  STS [R243], R139 ;  /* 0x0000008bf3007388 */ /* 0x000fe80000000800 */
[----:B------:R-:W-:Y:S01]  /*f760*/  STS [R16], R132 ;  /* 0x0000008410007388 */ /* 0x000fe20000000800 */
[----:B------:R-:W-:-:S03]  /*f770*/  FFMA R0, R0, R96, R21 ;  /* 0x0000006000007223 */ /* 0x000fc60000000015 */
[----:B------:R-:W-:Y:S01]  /*f780*/  STS [R242], R133 ;  /* 0x00000085f2007388 */ /* 0x000fe20000000800 */
[----:B------:R-:W-:-:S03]  /*f790*/  PRMT R96, R30, 0x7632, R96 ;  /* 0x000076321e607816 */ /* 0x000fc60000000060 */
[----:B------:R-:W-:Y:S04]  /*f7a0*/  STS [R241], R134 ;  /* 0x00000086f1007388 */ /* 0x000fe80000000800 */
[----:B------:R-:W-:Y:S04]  /*f7b0*/  STS [R240], R135 ;  /* 0x00000087f0007388 */ /* 0x000fe80000000800 */
[----:B------:R-:W-:Y:S04]  /*f7c0*/  STS [R239], R128 ;  /* 0x00000080ef007388 */ /* 0x000fe80000000800 */
[----:B------:R-:W-:Y:S01]  /*f7d0*/  STS [R238], R129 ;  /* 0x00000081ee007388 */ /* 0x000fe20000000800 */
[----:B------:R-:W-:-:S03]  /*f7e0*/  FMUL R97, R97, R3 ;  /* 0x0000000361617220 */ /* 0x000fc60000400000 */
[----:B------:R-:W-:Y:S01]  /*f7f0*/  STS [R237], R130 ;  /* 0x00000082ed007388 */ /* 0x000fe20000000800 */
[----:B------:R-:W-:-:S03]  /*f800*/  IMAD.U32 R3, R96, 0x10000, RZ ;  /* 0x0001000060037824 */ /* 0x000fc600078e00ff */
[----:B------:R-:W-:Y:S01]  /*f810*/  STS [R236], R131 ;  /* 0x00000083ec007388 */ /* 0x000fe20000000800 */
[----:B------:R-:W-:-:S03]  /*f820*/  I2FP.F32.S32 R98, R98 ;  /* 0x0000006200627245 */ /* 0x000fc60000201400 */
[----:B------:R-:W-:Y:S01]  /*f830*/  STS [R235], R248 ;  /* 0x000000f8eb007388 */ /* 0x000fe20000000800 */
[----:B------:R-:W-:-:S03]  /*f840*/  IMAD.U32 R96, R20, 0x10000, RZ ;  /* 0x0001000014607824 */ /* 0x000fc600078e00ff */
[----:B--2---:R-:W-:Y:S04]  /*f850*/  STL [R1+0x254], R22 ;  /* 0x0002541601007387 */ /* 0x004fe80000100800 */
[----:B------:R-:W-:Y:S04]  /*f860*/  STS [R234], R112 ;  /* 0x00000070ea007388 */ /* 0x000fe80000000800 */
[----:B------:R-:W-:Y:S04]  /*f870*/  STL [R1+0x250], R23 ;  /* 0x0002501701007387 */ /* 0x000fe80000100800 */
[----:B------:R-:W-:Y:S04]  /*f880*/  STS [R233], R247 ;  /* 0x000000f7e9007388 */ /* 0x000fe80000000800 */
[----:B------:R1:W-:Y:S04]  /*f890*/  STL [R1+0x260], R24 ;  /* 0x0002601801007387 */ /* 0x0003e80000100800 */
[----:B------:R-:W-:Y:S01]  /*f8a0*/  STS [R232], R113 ;  /* 0x00000071e8007388 */ /* 0x000fe20000000800 */
[----:B------:R-:W-:-:S03]  /*f8b0*/  FFMA R3, R97, R3, R96 ;  /* 0x0000000361037223 */ /* 0x000fc60000000060 */
[----:B------:R2:W-:Y:S01]  /*f8c0*/  STL [R1+0x258], R25 ;  /* 0x0002581901007387 */ /* 0x0005e20000100800 */
[----:B------:R-:W-:-:S03]  /*f8d0*/  FMUL R20, R98, R92 ;  /* 0x0000005c62147220 */ /* 0x000fc60000400000 */
[----:B------:R-:W-:Y:S01]  /*f8e0*/  STS [R17], R220 ;  /* 0x000000dc11007388 */ /* 0x000fe20000000800 */
[----:B------:R-:W-:-:S03]  /*f8f0*/  IMAD.U32 R96, R94, 0x10000, RZ ;  /* 0x000100005e607824 */ /* 0x000fc600078e00ff */
[----:B----4-:R-:W-:Y:S01]  /*f900*/  STL [R1+0x244], R27 ;  /* 0x0002441b01007387 */ /* 0x010fe20000100800 */
[----:B------:R-:W-:-:S03]  /*f910*/  IMAD.U32 R98, R95, 0x10000, RZ ;  /* 0x000100005f627824 */ /* 0x000fc600078e00ff */
[----:B------:R3:W-:Y:S04]  /*f920*/  STS [R19], R114 ;  /* 0x0000007213007388 */ /* 0x0007e80000000800 */
[----:B------:R-:W4:Y:S04]  /*f930*/  LDL.LU R56, [R1+0x3b0] ;  /* 0x0003b00001387983 */ /* 0x000f280000300800 */
[----:B------:R-:W-:Y:S04]  /*f940*/  STS [R18], R229 ;  /* 0x000000e512007388 */ /* 0x000fe80000000800 */
[----:B------:R-:W4:Y:S04]  /*f950*/  LDL.LU R57, [R1+0x3ac] ;  /* 0x0003ac0001397983 */ /* 0x000f280000300800 */
[----:B------:R-:W-:Y:S01]  /*f960*/  BAR.SYNC.DEFER_BLOCKING 0x0 ;  /* 0x0000000000007b1d */ /* 0x000fe20000010000 */
[----:B------:R-:W-:Y:S01]  /*f970*/  I2FP.F32.S32 R97, R99 ;  /* 0x0000006300617245 */ /* 0x000fe20000201400 */
[----:B------:R-:W-:-:S04]  /*f980*/  FFMA R99, R20, R96, R98 ;  /* 0x0000006014637223 */ /* 0x000fc80000000062 */
[----:B------:R-:W4:Y:S04]  /*f990*/  LDL.LU R58, [R1+0x3a8] ;  /* 0x0003a800013a7983 */ /* 0x000f280000300800 */
[----:B------:R-:W4:Y:S01]  /*f9a0*/  LDL.LU R59, [R1+0x3a4] ;  /* 0x0003a400013b7983 */ /* 0x000f220000300800 */
[----:B------:R-:W-:-:S03]  /*f9b0*/  PRMT R96, R94, 0x7632, R96 ;  /* 0x000076325e607816 */ /* 0x000fc60000000060 */
[----:B------:R-:W4:Y:S01]  /*f9c0*/  LDL.LU R60, [R1+0x3a0] ;  /* 0x0003a000013c7983 */ /* 0x000f220000300800 */
[----:B------:R-:W-:-:S03]  /*f9d0*/  PRMT R98, R95, 0x7632, R98 ;  /* 0x000076325f627816 */ /* 0x000fc60000000062 */
[----:B------:R-:W4:Y:S04]  /*f9e0*/  LDL.LU R61, [R1+0x39c] ;  /* 0x00039c00013d7983 */ /* 0x000f280000300800 */
[----:B------:R-:W4:Y:S04]  /*f9f0*/  LDL.LU R62, [R1+0x398] ;  /* 0x00039800013e7983 */ /* 0x000f280000300800 */
[----:B------:R-:W4:Y:S04]  /*fa00*/  LDL.LU R63, [R1+0x394] ;  /* 0x00039400013f7983 */ /* 0x000f280000300800 */
[----:B------:R-:W4:Y:S01]  /*fa10*/  LDL.LU R164, [R1+0x390] ;  /* 0x0003900001a47983 */ /* 0x000f220000300800 */
[----:B------:R-:W-:-:S03]  /*fa20*/  FMUL R97, R97, R93 ;  /* 0x0000005d61617220 */ /* 0x000fc60000400000 */
[----:B------:R-:W4:Y:S01]  /*fa30*/  LDL.LU R165, [R1+0x38c] ;  /* 0x00038c0001a57983 */ /* 0x000f220000300800 */
[----:B------:R-:W-:Y:S01]  /*fa40*/  IMAD.U32 R96, R96, 0x10000, RZ ;  /* 0x0001000060607824 */ /* 0x000fe200078e00ff */
[----:B------:R-:W-:Y:S02]  /*fa50*/  I2FP.F32.S32 R48, R48 ;  /* 0x0000003000307245 */ /* 0x000fe40000201400 */
[----:B------:R-:W4:Y:S01]  /*fa60*/  LDL.LU R166, [R1+0x388] ;  /* 0x0003880001a67983 */ /* 0x000f220000300800 */
[----:B------:R-:W-:-:S03]  /*fa70*/  IMAD.U32 R98, R98, 0x10000, RZ ;  /* 0x0001000062627824 */ /* 0x000fc600078e00ff */
[----:B------:R-:W4:Y:S04]  /*fa80*/  LDL.LU R167, [R1+0x384] ;  /* 0x0003840001a77983 */ /* 0x000f280000300800 */
[----:B------:R-:W4:Y:S01]  /*fa90*/  LDL.LU R160, [R1+0x380] ;  /* 0x0003800001a07983 */ /* 0x000f220000300800 */
[----:B-1----:R-:W-:-:S03]  /*faa0*/  FFMA R24, R97, R96, R98 ;  /* 0x0000006061187223 */ /* 0x002fc60000000062 */
[----:B------:R-:W4:Y:S01]  /*fab0*/  LDL.LU R161, [R1+0x37c] ;  /* 0x00037c0001a17983 */ /* 0x000f220000300800 */
[----:B------:R-:W-:-:S03]  /*fac0*/  FMUL R97, R48, R32 ;  /* 0x0000002030617220 */ /* 0x000fc60000400000 */
[----:B------:R-:W4:Y:S01]  /*fad0*/  LDL.LU R162, [R1+0x378] ;  /* 0x0003780001a27983 */ /* 0x000f220000300800 */
[----:B------:R-:W-:-:S03]  /*fae0*/  IMAD.U32 R48, R34, 0x10000, RZ ;  /* 0x0001000022307824 */ /* 0x000fc600078e00ff */
[----:B------:R-:W4:Y:S01]  /*faf0*/  LDL.LU R163, [R1+0x374] ;  /* 0x0003740001a37983 */ /* 0x000f220000300800 */
[----:B------:R-:W-:-:S03]  /*fb00*/  IMAD.U32 R96, R35, 0x10000, RZ ;  /* 0x0001000023607824 */ /* 0x000fc600078e00ff */
[----:B------:R-:W4:Y:S04]  /*fb10*/  LDL.LU R152, [R1+0x370] ;  /* 0x0003700001987983 */ /* 0x000f280000300800 */
[----:B------:R-:W4:Y:S04]  /*fb20*/  LDL.LU R153, [R1+0x36c] ;  /* 0x00036c0001997983 */ /* 0x000f280000300800 */
[----:B------:R-:W4:Y:S01]  /*fb30*/  LDL.LU R154, [R1+0x368] ;  /* 0x00036800019a7983 */ /* 0x000f220000300800 */
[----:B------:R-:W-:-:S03]  /*fb40*/  FFMA R98, R97, R48, R96 ;  /* 0x0000003061627223 */ /* 0x000fc60000000060 */
[----:B------:R-:W4:Y:S01]  /*fb50*/  LDL.LU R155, [R1+0x364] ;  /* 0x00036400019b7983 */ /* 0x000f220000300800 */
[----:B------:R-:W-:-:S03]  /*fb60*/  I2FP.F32.S32 R49, R49 ;  /* 0x0000003100317245 */ /* 0x000fc60000201400 */
[----:B------:R-:W4:Y:S01]  /*fb70*/  LDL.LU R144, [R1+0x360] ;  /* 0x0003600001907983 */ /* 0x000f220000300800 */
[----:B------:R-:W-:-:S03]  /*fb80*/  PRMT R48, R34, 0x7632, R48 ;  /* 0x0000763222307816 */ /* 0x000fc60000000030 */
[----:B------:R-:W4:Y:S01]  /*fb90*/  LDL.LU R145, [R1+0x35c] ;  /* 0x00035c0001917983 */ /* 0x000f220000300800 */
[----:B------:R-:W-:-:S03]  /*fba0*/  PRMT R96, R35, 0x7632, R96 ;  /* 0x0000763223607816 */ /* 0x000fc60000000060 */
[----:B------:R-:W4:Y:S04]  /*fbb0*/  LDL.LU R146, [R1+0x358] ;  /* 0x0003580001927983 */ /* 0x000f280000300800 */
[----:B------:R-:W4:Y:S04]  /*fbc0*/  LDL.LU R147, [R1+0x354] ;  /* 0x0003540001937983 */ /* 0x000f280000300800 */
[----:B------:R-:W4:Y:S01]  /*fbd0*/  LDL.LU R68, [R1+0x350] ;  /* 0x0003500001447983 */ /* 0x000f220000300800 */
[----:B------:R-:W-:-:S03]  /*fbe0*/  FMUL R49, R49, R33 ;  /* 0x0000002131317220 */ /* 0x000fc60000400000 */
[----:B------:R-:W4:Y:S01]  /*fbf0*/  LDL.LU R69, [R1+0x34c] ;  /* 0x00034c0001457983 */ /* 0x000f220000300800 */
[----:B------:R-:W-:-:S03]  /*fc00*/  IMAD.U32 R48, R48, 0x10000, RZ ;  /* 0x0001000030307824 */ /* 0x000fc600078e00ff */
[----:B------:R-:W1:Y:S01]  /*fc10*/  LDS.64 R216, [R15] ;  /* 0x000000000fd87984 */ /* 0x000e620000000a00 */
[----:B------:R-:W-:-:S03]  /*fc20*/  IMAD.U32 R96, R96, 0x10000, RZ ;  /* 0x0001000060607824 */ /* 0x000fc600078e00ff */
[----:B------:R-:W1:Y:S01]  /*fc30*/  LDS.64 R218, [R14] ;  /* 0x000000000eda7984 */ /* 0x000e620000000a00 */
[----:B------:R-:W-:-:S03]  /*fc40*/  I2FP.F32.S32 R50, R50 ;  /* 0x0000003200327245 */ /* 0x000fc60000201400 */
[----:B------:R-:W1:Y:S04]  /*fc50*/  LDS.64 R220, [R13] ;  /* 0x000000000ddc7984 */ /* 0x000e680000000a00 */
[----:B------:R-:W1:Y:S04]  /*fc60*/  LDS.64 R222, [R9] ;  /* 0x0000000009de7984 */ /* 0x000e680000000a00 */
[----:B------:R-:W1:Y:S04]  /*fc70*/  LDS.64 R224, [R10] ;  /* 0x000000000ae07984 */ /* 0x000e680000000a00 */
[----:B------:R-:W-:Y:S04]  /*fc80*/  LDS.64 R226, [R12] ;  /* 0x000000000ce27984 */ /* 0x000fe80000000a00 */
[----:B------:R-:W1:Y:S04]  /*fc90*/  LDS.64 R228, [R2] ;  /* 0x0000000002e47984 */ /* 0x000e680000000a00 */
[----:B------:R-:W1:Y:S04]  /*fca0*/  LDS.64 R230, [R11] ;  /* 0x000000000be67984 */ /* 0x000e680000000a00 */
[----:B------:R-:W4:Y:S04]  /*fcb0*/  LDL.LU R70, [R1+0x348] ;  /* 0x0003480001467983 */ /* 0x000f280000300800 */
[----:B------:R-:W-:Y:S01]  /*fcc0*/  BAR.SYNC.DEFER_BLOCKING 0x0 ;  /* 0x0000000000007b1d */ /* 0x000fe20000010000 */
[----:B------:R-:W-:-:S05]  /*fcd0*/  FFMA R21, R49, R48, R96 ;  /* 0x0000003031157223 */ /* 0x000fca0000000060 */
[----:B------:R-:W4:Y:S04]  /*fce0*/  LDL.LU R71, [R1+0x344] ;  /* 0x0003440001477983 */ /* 0x000f280000300800 */
[----:B------:R-:W4:Y:S04]  /*fcf0*/  LDL.LU R72, [R1+0x340] ;  /* 0x0003400001487983 */ /* 0x000f280000300800 */
        /* <DEDUP_REMOVED lines=27> */
[----:B--2---:R-:W-:-:S03]  /*feb0*/  FFMA R25, R49, R48, R50 ;  /* 0x0000003031197223 */ /* 0x004fc60000000032 */
[----:B------:R-:W2:Y:S01]  /*fec0*/  LDL.LU R129, [R1+0x2fc] ;  /* 0x0002fc0001817983 */ /* 0x000ea20000300800 */
[----:B------:R-:W-:-:S03]  /*fed0*/  FMUL R64, R64, R8 ;  /* 0x0000000840407220 */ /* 0x000fc60000400000 */
[----:B------:R-:W2:Y:S01]  /*fee0*/  LDL.LU R130, [R1+0x2f8] ;  /* 0x0002f80001827983 */ /* 0x000ea20000300800 */
[----:B------:R-:W-:-:S03]  /*fef0*/  IMAD.U32 R48, R88, 0x10000, RZ ;  /* 0x0001000058307824 */ /* 0x000fc600078e00ff */
[----:B------:R-:W2:Y:S01]  /*ff00*/  LDL.LU R131, [R1+0x2f4] ;  /* 0x0002f40001837983 */ /* 0x000ea20000300800 */
[----:B------:R-:W-:-:S03]  /*ff10*/  IMAD.U32 R50, R89, 0x10000, RZ ;  /* 0x0001000059327824 */ /* 0x000fc600078e00ff */
[----:B------:R-:W2:Y:S01]  /*ff20*/  LDL.LU R112, [R1+0x2f0] ;  /* 0x0002f00001707983 */ /* 0x000ea20000300800 */
[----:B------:R-:W-:-:S03]  /*ff30*/  FMUL R244, R185, 0.0078740157186985015869 ;  /* 0x3c010204b9f47820 */ /* 0x000fc60000400000 */
[----:B------:R-:W2:Y:S01]  /*ff40*/  LDL.LU R113, [R1+0x2ec] ;  /* 0x0002ec0001717983 */ /* 0x000ea20000300800 */
[----:B------:R-:W-:-:S03]  /*ff50*/  FMUL R245, R186, 0.0078740157186985015869 ;  /* 0x3c010204baf57820 */ /* 0x000fc60000400000 */
[----:B---3--:R-:W3:Y:S01]  /*ff60*/  LDL.LU R114, [R1+0x2e8] ;  /* 0x0002e80001727983 */ /* 0x008ee20000300800 */
[----:B------:R-:W-:-:S03]  /*ff70*/  FFMA R96, R64, R48, R50 ;  /* 0x0000003040607223 */ /* 0x000fc60000000032 */
[----:B------:R1:W-:Y:S01]  /*ff80*/  STS [R243], R115 ;  /* 0x00000073f3007388 */ /* 0x0003e20000000800 */
[----:B------:R-:W-:Y:S01]  /*ff90*/  FMUL R246, R187, 0.0078740157186985015869 ;  /* 0x3c010204bbf67820 */ /* 0x000fe20000400000 */
[----:B------:R-:W-:Y:S01]  /*ffa0*/  I2FP.F32.S32 R49, R65 ;  /* 0x0000004100317245 */ /* 0x000fe20000201400 */
[----:B------:R-:W-:Y:S01]  /*ffb0*/  FMUL R247, R180, 0.0078740157186985015869 ;  /* 0x3c010204b4f77820 */ /* 0x000fe20000400000 */
[----:B------:R-:W-:Y:S02]  /*ffc0*/  PRMT R48, R88, 0x7632, R48 ;  /* 0x0000763258307816 */ /* 0x000fe40000000030 */
[----:B------:R-:W-:Y:S01]  /*ffd0*/  PRMT R50, R89, 0x7632, R50 ;  /* 0x0000763259327816 */ /* 0x000fe20000000032 */
[----:B-1----:R-:W2:Y:S01]  /*ffe0*/  LDL.LU R115, [R1+0x2e4] ;  /* 0x0002e40001737983 */ /* 0x002ea20000300800 */
[----:B------:R-:W-:-:S03]  /*fff0*/  FMUL R243, R184, 0.0078740157186985015869 ;  /* 0x3c010204b8f37820 */ /* 0x000fc60000400000 */
[----:B------:R-:W2:Y:S01]  /*10000*/  LDL.LU R184, [R1+0x2e0] ;  /* 0x0002e00001b87983 */ /* 0x000ea20000300800 */
[----:B------:R-:W-:-:S03]  /*10010*/  FMUL R248, R181, 0.0078740157186985015869 ;  /* 0x3c010204b5f87820 */ /* 0x000fc60000400000 */
[----:B------:R-:W3:Y:S01]  /*10020*/  LDL.LU R185, [R1+0x2dc] ;  /* 0x0002dc0001b97983 */ /* 0x000ee20000300800 */
[----:B------:R-:W-:-:S03]  /*10030*/  FMUL R249, R182, 0.0078740157186985015869 ;  /* 0x3c010204b6f97820 */ /* 0x000fc60000400000 */
[----:B------:R-:W4:Y:S01]  /*10040*/  LDL.LU R186, [R1+0x2d8] ;  /* 0x0002d80001ba7983 */ /* 0x000f220000300800 */
[----:B------:R-:W-:-:S03]  /*10050*/  FMUL R250, R183, 0.0078740157186985015869 ;  /* 0x3c010204b7fa7820 */ /* 0x000fc60000400000 */
[----:B------:R-:W4:Y:S01]  /*10060*/  LDL.LU R187, [R1+0x2d4] ;  /* 0x0002d40001bb7983 */ /* 0x000f220000300800 */
[----:B------:R-:W-:-:S03]  /*10070*/  FMUL R251, R28, 0.0078740157186985015869 ;  /* 0x3c0102041cfb7820 */ /* 0x000fc60000400000 */
[----:B------:R-:W4:Y:S01]  /*10080*/  LDL.LU R180, [R1+0x2d0] ;  /* 0x0002d00001b47983 */ /* 0x000f220000300800 */
[----:B------:R-:W-:Y:S01]  /*10090*/  FMUL R49, R49, R7 ;  /* 0x0000000731317220 */ /* 0x000fe20000400000 */
[----:B------:R-:W-:Y:S02]  /*100a0*/  IMAD.U32 R48, R48, 0x10000, RZ ;  /* 0x0001000030307824 */ /* 0x000fe400078e00ff */
[----:B------:R-:W4:Y:S01]  /*100b0*/  LDL.LU R181, [R1+0x2cc] ;  /* 0x0002cc0001b57983 */ /* 0x000f220000300800 */
[----:B------:R-:W-:Y:S01]  /*100c0*/  IMAD.U32 R50, R50, 0x10000, RZ ;  /* 0x0001000032327824 */ /* 0x000fe200078e00ff */
[----:B------:R-:W-:Y:S02]  /*100d0*/  I2FP.F32.S32 R66, R66 ;  /* 0x0000004200427245 */ /* 0x000fe40000201400 */
[----:B------:R-:W4:Y:S01]  /*100e0*/  LDL.LU R182, [R1+0x2c8] ;  /* 0x0002c80001b67983 */ /* 0x000f220000300800 */
[----:B------:R-:W-:-:S03]  /*100f0*/  FMUL R252, R29, 0.0078740157186985015869 ;  /* 0x3c0102041dfc7820 */ /* 0x000fc60000400000 */
[----:B------:R-:W4:Y:S01]  /*10100*/  LDL.LU R183, [R1+0x2c4] ;  /* 0x0002c40001b77983 */ /* 0x000f220000300800 */
[----:B------:R-:W-:-:S03]  /*10110*/  FFMA R22, R49, R48, R50 ;  /* 0x0000003031167223 */ /* 0x000fc60000000032 */
[----:B------:R-:W4:Y:S01]  /*10120*/  LDL.LU R28, [R1+0x2c0] ;  /* 0x0002c000011c7983 */ /* 0x000f220000300800 */
[----:B------:R-:W-:-:S03]  /*10130*/  FMUL R66, R66, R6 ;  /* 0x0000000642427220 */ /* 0x000fc60000400000 */
[----:B------:R-:W4:Y:S01]  /*10140*/  LDL.LU R29, [R1+0x2bc] ;  /* 0x0002bc00011d7983 */ /* 0x000f220000300800 */
[----:B------:R-:W-:-:S03]  /*10150*/  IMAD.U32 R48, R90, 0x10000, RZ ;  /* 0x000100005a307824 */ /* 0x000fc600078e00ff */
[----:B------:R-:W4:Y:S01]  /*10160*/  LDL.LU R30, [R1+0x2b8] ;  /* 0x0002b800011e7983 */ /* 0x000f220000300800 */
[----:B------:R-:W-:-:S03]  /*10170*/  IMAD.U32 R50, R91, 0x10000, RZ ;  /* 0x000100005b327824 */ /* 0x000fc600078e00ff */
        /* <DEDUP_REMOVED lines=21> */
[----:B------:R-:W-:-:S03]  /*102d0*/  IMAD R48, R157, 0xc00, R156 ;  /* 0x00000c009d307824 */ /* 0x000fc600078e029c */
[----:B------:R-:W4:Y:S04]  /*102e0*/  LDL.LU R88, [R1+0x280] ;  /* 0x0002800001587983 */ /* 0x000f280000300800 */
[----:B------:R-:W4:Y:S04]  /*102f0*/  LDL.LU R89, [R1+0x27c] ;  /* 0x00027c0001597983 */ /* 0x000f280000300800 */
[----:B------:R-:W4:Y:S01]  /*10300*/  LDL.LU R90, [R1+0x278] ;  /* 0x00027800015a7983 */ /* 0x000f220000300800 */
[----:B------:R-:W-:-:S03]  /*10310*/  I2FP.F32.S32 R50, R36 ;  /* 0x0000002400327245 */ /* 0x000fc60000201400 */
[----:B------:R-:W4:Y:S04]  /*10320*/  LDL.LU R91, [R1+0x274] ;  /* 0x00027400015b7983 */ /* 0x000f280000300800 */
[----:B------:R-:W4:Y:S04]  /*10330*/  LDL.LU R156, [R1+0x270] ;  /* 0x00027000019c7983 */ /* 0x000f280000300800 */
[----:B------:R-:W4:Y:S04]  /*10340*/  LDL.LU R157, [R1+0x26c] ;  /* 0x00026c00019d7983 */ /* 0x000f280000300800 */
[----:B------:R-:W4:Y:S04]  /*10350*/  LDL.LU R20, [R1+0x5c] ;  /* 0x00005c0001147983 */ /* 0x000f280000300800 */
[----:B------:R-:W5:Y:S01]  /*10360*/  LDL.LU R36, [R1+0x8c] ;  /* 0x00008c0001247983 */ /* 0x000f620000300800 */
[----:B------:R-:W-:-:S02]  /*10370*/  I2FP.F32.S32 R51, R37 ;  /* 0x0000002500337245 */ /* 0x000fc40000201400 */
[----:B------:R-:W-:Y:S02]  /*10380*/  I2FP.F32.S32 R64, R38 ;  /* 0x0000002600407245 */ /* 0x000fe40000201400 */
[----:B------:R-:W-:Y:S02]  /*10390*/  I2FP.F32.S32 R65, R39 ;  /* 0x0000002700417245 */ /* 0x000fe40000201400 */
[----:B------:R-:W-:Y:S02]  /*103a0*/  I2FP.F32.S32 R4, R43 ;  /* 0x0000002b00047245 */ /* 0x000fe40000201400 */
[----:B------:R-:W5:Y:S01]  /*103b0*/  LDL.LU R43, [R1+0x38] ;  /* 0x00003800012b7983 */ /* 0x000f620000300800 */
[----:B------:R-:W-:-:S03]  /*103c0*/  I2FP.F32.S32 R8, R44 ;  /* 0x0000002c00087245 */ /* 0x000fc60000201400 */
[----:B------:R-:W5:Y:S01]  /*103d0*/  LDL.LU R44, [R1+0xac] ;  /* 0x0000ac00012c7983 */ /* 0x000f620000300800 */
[----:B------:R-:W-:Y:S02]  /*103e0*/  I2FP.F32.S32 R6, R41 ;  /* 0x0000002900067245 */ /* 0x000fe40000201400 */
[----:B------:R-:W-:Y:S02]  /*103f0*/  F2FP.BF16.PACK_AB R41, R24, R99 ;  /* 0x000000631829723e */ /* 0x000fe400000010ff */
[----:B------:R-:W-:Y:S02]  /*10400*/  I2FP.F32.S32 R27, R40 ;  /* 0x00000028001b7245 */ /* 0x000fe40000201400 */
[----:B------:R-:W-:Y:S02]  /*10410*/  F2FP.BF16.PACK_AB R40, R25, R97 ;  /* 0x000000611928723e */ /* 0x000fe400000010ff */
[----:B--2---:R-:W-:Y:S02]  /*10420*/  I2FP.F32.S32 R184, R184 ;  /* 0x000000b800b87245 */ /* 0x004fe40000201400 */
[----:B---3--:R-:W-:-:S03]  /*10430*/  I2FP.F32.S32 R185, R185 ;  /* 0x000000b900b97245 */ /* 0x008fc60000201400 */
[----:B------:R-:W-:Y:S02]  /*10440*/  FMUL R184, R184, R158 ;  /* 0x0000009eb8b87220 */ /* 0x000fe40000400000 */
[----:B------:R-:W2:Y:S01]  /*10450*/  LDL.LU R158, [R1+0x268] ;  /* 0x00026800019e7983 */ /* 0x000ea20000300800 */
[----:B------:R-:W-:-:S03]  /*10460*/  FMUL R185, R185, R159 ;  /* 0x0000009fb9b97220 */ /* 0x000fc60000400000 */
[----:B------:R-:W3:Y:S01]  /*10470*/  LDL.LU R159, [R1+0x264] ;  /* 0x00026400019f7983 */ /* 0x000ee20000300800 */
[----:B----4-:R-:W-:Y:S02]  /*10480*/  PRMT R38, R20, 0x7632, R38 ;  /* 0x0000763214267816 */ /* 0x010fe40000000026 */
[C---:B-----5:R-:W-:Y:S01]  /*10490*/  PRMT R37, R36.reuse, 0x7632, R37 ;  /* 0x0000763224257816 */ /* 0x060fe20000000025 */
[----:B------:R-:W-:Y:S02]  /*104a0*/  IMAD.U32 R36, R36, 0x10000, RZ ;  /* 0x0001000024247824 */ /* 0x000fe400078e00ff */
[----:B------:R-:W-:Y:S02]  /*104b0*/  IMAD.U32 R38, R38, 0x10000, RZ ;  /* 0x0001000026267824 */ /* 0x000fe400078e00ff */
[----:B------:R-:W-:Y:S02]  /*104c0*/  IMAD.U32 R39, R37, 0x10000, RZ ;  /* 0x0001000025277824 */ /* 0x000fe400078e00ff */
[----:B------:R-:W-:-:S02]  /*104d0*/  IMAD.U32 R37, R20, 0x10000, RZ ;  /* 0x0001000014257824 */ /* 0x000fc400078e00ff */
[----:B------:R-:W4:Y:S02]  /*104e0*/  LDL.LU R20, [R1+0x3c] ;  /* 0x00003c0001147983 */ /* 0x000f240000300800 */
[----:B------:R-:W-:Y:S01]  /*104f0*/  FFMA R184, R184, R36, R37 ;  /* 0x00000024b8b87223 */ /* 0x000fe20000000025 */
[----:B------:R-:W-:Y:S01]  /*10500*/  FFMA R36, R185, R39, R38 ;  /* 0x00000027b9247223 */ /* 0x000fe20000000026 */
[----:B------:R-:W5:Y:S01]  /*10510*/  LDL.LU R24, [R1+0x260] ;  /* 0x0002600001187983 */ /* 0x000f620000300800 */
[----:B------:R-:W-:-:S03]  /*10520*/  F2FP.BF16.PACK_AB R39, R21, R98 ;  /* 0x000000621527723e */ /* 0x000fc600000010ff */
[----:B------:R-:W2:Y:S04]  /*10530*/  LDL.LU R99, [R1+0x90] ;  /* 0x0000900001637983 */ /* 0x000ea80000300800 */
[----:B------:R-:W3:Y:S01]  /*10540*/  LDL.LU R185, [R1+0x60] ;  /* 0x0000600001b97983 */ /* 0x000ee20000300800 */
[----:B------:R-:W-:-:S03]  /*10550*/  F2FP.BF16.PACK_AB R37, R22, R96 ;  /* 0x000000601625723e */ /* 0x000fc600000010ff */
[----:B------:R-:W5:Y:S04]  /*10560*/  LDL.LU R98, [R1+0x44] ;  /* 0x0000440001627983 */ /* 0x000f680000300800 */
[----:B------:R-:W5:Y:S04]  /*10570*/  LDL.LU R21, [R1+0xbc] ;  /* 0x0000bc0001157983 */ /* 0x000f680000300800 */
[----:B------:R-:W5:Y:S04]  /*10580*/  LDL.LU R25, [R1+0x258] ;  /* 0x0002580001197983 */ /* 0x000f680000300800 */
[----:B------:R-:W5:Y:S04]  /*10590*/  LDL.LU R97, [R1+0x40] ;  /* 0x0000400001617983 */ /* 0x000f680000300800 */
[----:B------:R-:W5:Y:S04]  /*105a0*/  LDL.LU R22, [R1+0x254] ;  /* 0x0002540001167983 */ /* 0x000f680000300800 */
[----:B------:R-:W5:Y:S01]  /*105b0*/  LDL.LU R96, [R1+0x94] ;  /* 0x0000940001607983 */ /* 0x000f620000300800 */
[----:B------:R-:W-:-:S02]  /*105c0*/  F2FP.BF16.PACK_AB R49, R3, R0 ;  /* 0x000000000331723e */ /* 0x000fc400000010ff */
[----:B------:R-:W-:Y:S02]  /*105d0*/  I2FP.F32.S32 R3, R45 ;  /* 0x0000002d00037245 */ /* 0x000fe40000201400 */
[----:B------:R-:W-:Y:S02]  /*105e0*/  I2FP.F32.S32 R186, R186 ;  /* 0x000000ba00ba7245 */ /* 0x000fe40000201400 */
[----:B------:R-:W-:Y:S02]  /*105f0*/  PRMT R45, R44, 0x7632, R45 ;  /* 0x000076322c2d7816 */ /* 0x000fe4000000002d */
[----:B------:R-:W-:Y:S02]  /*10600*/  I2FP.F32.S32 R7, R42 ;  /* 0x0000002a00077245 */ /* 0x000fe40000201400 */
[----:B------:R-:W-:Y:S02]  /*10610*/  I2FP.F32.S32 R0, R46 ;  /* 0x0000002e00007245 */ /* 0x000fe40000201400 */
[----:B------:R-:W-:-:S02]  /*10620*/  I2FP.F32.S32 R187, R187 ;  /* 0x000000bb00bb7245 */ /* 0x000fc40000201400 */
[----:B------:R-:W-:Y:S02]  /*10630*/  F2FP.BF16.PACK_AB R38, R23, R66 ;  /* 0x000000421726723e */ /* 0x000fe400000010ff */
[----:B------:R-:W5:Y:S01]  /*10640*/  LDL.LU R23, [R1+0x250] ;  /* 0x0002500001177983 */ /* 0x000f620000300800 */
[----:B------:R-:W-:Y:S02]  /*10650*/  F2FP.BF16.PACK_AB R36, R36, R184 ;  /* 0x000000b82424723e */ /* 0x000fe400000010ff */
[----:B------:R-:W-:Y:S01]  /*10660*/  I2FP.F32.S32 R67, R47 ;  /* 0x0000002f00437245 */ /* 0x000fe20000201400 */
[----:B------:R-:W5:Y:S01]  /*10670*/  LDL.LU R184, [R1+0x98] ;  /* 0x0000980001b87983 */ /* 0x000f620000300800 */
[----:B--2---:R-:W-:Y:S02]  /*10680*/  PRMT R46, R99, 0x7632, R46 ;  /* 0x00007632632e7816 */ /* 0x004fe4000000002e */
[----:B---3--:R-:W-:-:S03]  /*10690*/  PRMT R47, R185, 0x7632, R47 ;  /* 0x00007632b92f7816 */ /* 0x008fc6000000002f */
[----:B------:R-:W-:Y:S01]  /*106a0*/  IMAD.U32 R66, R46, 0x10000, RZ ;  /* 0x000100002e427824 */ /* 0x000fe200078e00ff */
[----:B----4-:R-:W-:Y:S01]  /*106b0*/  FMUL R46, R51, R20 ;  /* 0x00000014332e7220 */ /* 0x010fe20000400000 */
[----:B-----5:R-:W-:Y:S02]  /*106c0*/  FMUL R187, R187, R98 ;  /* 0x00000062bbbb7220 */ /* 0x020fe40000400000 */
[----:B------:R-:W2:Y:S01]  /*106d0*/  LDL.LU R98, [R1+0x24] ;  /* 0x0000240001627983 */ /* 0x000ea20000300800 */
[----:B------:R-:W-:Y:S01]  /*106e0*/  FMUL R186, R186, R97 ;  /* 0x00000061baba7220 */ /* 0x000fe20000400000 */
[----:B------:R-:W-:Y:S01]  /*106f0*/  IMAD.U32 R97, R45, 0x10000, RZ ;  /* 0x000100002d617824 */ /* 0x000fe200078e00ff */
[C---:B------:R-:W-:Y:S01]  /*10700*/  PRMT R42, R96.reuse, 0x7632, R42 ;  /* 0x00007632602a7816 */ /* 0x040fe2000000002a */
[----:B------:R-:W-:-:S04]  /*10710*/  IMAD.U32 R45, R96, 0x10000, RZ ;  /* 0x00010000602d7824 */ /* 0x000fc800078e00ff */
[----:B------:R-:W-:Y:S02]  /*10720*/  IMAD.U32 R96, R42, 0x10000, RZ ;  /* 0x000100002a607824 */ /* 0x000fe400078e00ff */
[----:B------:R-:W-:Y:S02]  /*10730*/  IMAD.U32 R42, R185, 0x10000, RZ ;  /* 0x00010000b92a7824 */ /* 0x000fe400078e00ff */
[----:B------:R-:W3:Y:S04]  /*10740*/  LDL.LU R185, [R1+0xb0] ;  /* 0x0000b00001b97983 */ /* 0x000ee80000300800 */
[----:B------:R-:W4:Y:S01]  /*10750*/  LDL.LU R51, [R1+0x20] ;  /* 0x0000200001337983 */ /* 0x000f220000300800 */
[----:B------:R-:W-:Y:S01]  /*10760*/  FMUL R43, R50, R43 ;  /* 0x0000002b322b7220 */ /* 0x000fe20000400000 */
[----:B------:R-:W-:-:S02]  /*10770*/  IMAD.U32 R50, R47, 0x10000, RZ ;  /* 0x000100002f327824 */ /* 0x000fc400078e00ff */
[----:B------:R-:W-:Y:S02]  /*10780*/  IMAD.U32 R44, R44, 0x10000, RZ ;  /* 0x000100002c2c7824 */ /* 0x000fe400078e00ff */
[----:B------:R-:W-:Y:S01]  /*10790*/  IMAD.U32 R47, R99, 0x10000, RZ ;  /* 0x00010000632f7824 */ /* 0x000fe200078e00ff */
[----:B------:R-:W-:Y:S01]  /*107a0*/  FFMA R186, R186, R45, R42 ;  /* 0x0000002dbaba7223 */ /* 0x000fe2000000002a */
[----:B------:R-:W5:Y:S02]  /*107b0*/  LDL.LU R99, [R1+0xb4] ;  /* 0x0000b40001637983 */ /* 0x000f640000300800 */
[--C-:B------:R-:W-:Y:S01]  /*107c0*/  FFMA R43, R43, R44, R47.reuse ;  /* 0x0000002c2b2b7223 */ /* 0x100fe2000000002f */
[----:B------:R-:W-:Y:S01]  /*107d0*/  PRMT R47, R184, 0x7632, R47 ;  /* 0x00007632b82f7816 */ /* 0x000fe2000000002f */
[----:B------:R-:W3:Y:S01]  /*107e0*/  LDL.LU R20, [R1+0xa0] ;  /* 0x0000a00001147983 */ /* 0x000ee20000300800 */
[----:B------:R-:W-:Y:S01]  /*107f0*/  FFMA R46, R46, R97, R66 ;  /* 0x000000612e2e7223 */ /* 0x000fe20000000042 */
[----:B------:R-:W-:Y:S01]  /*10800*/  PRMT R42, R21, 0x7632, R42 ;  /* 0x00007632152a7816 */ /* 0x000fe2000000002a */
[----:B------:R-:W-:Y:S01]  /*10810*/  FFMA R187, R187, R96, R50 ;  /* 0x00000060bbbb7223 */ /* 0x000fe20000000032 */
[----:B------:R-:W3:Y:S01]  /*10820*/  LDL.LU R66, [R1+0x10] ;  /* 0x0000100001427983 */ /* 0x000ee20000300800 */
[----:B------:R-:W-:-:S02]  /*10830*/  IMAD.U32 R45, R21, 0x10000, RZ ;  /* 0x00010000152d7824 */ /* 0x000fc400078e00ff */
[----:B------:R-:W-:Y:S01]  /*10840*/  IMAD.U32 R50, R47, 0x10000, RZ ;  /* 0x000100002f327824 */ /* 0x000fe200078e00ff */
[----:B------:R-:W-:Y:S01]  /*10850*/  F2FP.BF16.PACK_AB R186, R187, R186 ;  /* 0x000000babbba723e */ /* 0x000fe200000010ff */
[----:B--2---:R-:W-:Y:S01]  /*10860*/  FMUL R47, R65, R98 ;  /* 0x00000062412f7220 */ /* 0x004fe20000400000 */
[----:B----4-:R-:W-:Y:S02]  /*10870*/  FMUL R44, R64, R51 ;  /* 0x00000033402c7220 */ /* 0x010fe40000400000 */
[----:B------:R-:W2:Y:S01]  /*10880*/  LDL.LU R64, [R1+0x9c] ;  /* 0x00009c0001407983 */ /* 0x000ea20000300800 */
[----:B------:R-:W-:-:S03]  /*10890*/  IMAD.U32 R51, R42, 0x10000, RZ ;  /* 0x000100002a337824 */ /* 0x000fc600078e00ff */
[----:B------:R-:W4:Y:S01]  /*108a0*/  LDL.LU R21, [R1+0x14] ;  /* 0x0000140001157983 */ /* 0x000f220000300800 */
[----:B------:R-:W-:-:S03]  /*108b0*/  IMAD.U32 R42, R184, 0x10000, RZ ;  /* 0x00010000b82a7824 */ /* 0x000fc600078e00ff */
[----:B------:R-:W4:Y:S04]  /*108c0*/  LDL.LU R65, [R1+0x1c] ;  /* 0x00001c0001417983 */ /* 0x000f280000300800 */
[----:B------:R-:W4:Y:S04]  /*108d0*/  LDL.LU R97, [R1+0x8] ;  /* 0x0000080001617983 */ /* 0x000f280000300800 */
[----:B------:R-:W4:Y:S04]  /*108e0*/  LDL.LU R96, [R1+0xc] ;  /* 0x00000c0001607983 */ /* 0x000f280000300800 */
[----:B------:R-:W4:Y:S04]  /*108f0*/  LDL.LU R184, [R1+0xc0] ;  /* 0x0000c00001b87983 */ /* 0x000f280000300800 */
[----:B------:R-:W4:Y:S04]  /*10900*/  LDL.LU R98, [R1+0xc8] ;  /* 0x0000c80001627983 */ /* 0x000f280000300800 */
[----:B------:R-:W4:Y:S01]  /*10910*/  LDL.LU R187, [R1+0x18] ;  /* 0x0000180001bb7983 */ /* 0x000f220000300800 */
[----:B------:R-:W-:Y:S01]  /*10920*/  I2FP.F32.S32 R53, R53 ;  /* 0x0000003500357245 */ /* 0x000fe20000201400 */
[----:B------:R-:W-:Y:S01]  /*10930*/  FFMA R42, R44, R45, R42 ;  /* 0x0000002d2c2a7223 */ /* 0x000fe2000000002a */
[----:B------:R-:W-:Y:S01]  /*10940*/  I2FP.F32.S32 R54, R54 ;  /* 0x0000003600367245 */ /* 0x000fe20000201400 */
[--C-:B------:R-:W-:Y:S01]  /*10950*/  FFMA R47, R47, R51, R50.reuse ;  /* 0x000000332f2f7223 */ /* 0x100fe20000000032 */
[----:B---3--:R-:W-:-:S02]  /*10960*/  PRMT R50, R185, 0x7632, R50 ;  /* 0x00007632b9327816 */ /* 0x008fc40000000032 */
[----:B-----5:R-:W-:Y:S02]  /*10970*/  PRMT R44, R99, 0x7632, R44 ;  /* 0x00007632632c7816 */ /* 0x020fe4000000002c */
[----:B------:R-:W-:Y:S01]  /*10980*/  I2FP.F32.S32 R52, R52 ;  /* 0x0000003400347245 */ /* 0x000fe20000201400 */
[----:B------:R-:W-:Y:S01]  /*10990*/  FMUL R54, R54, R66 ;  /* 0x0000004236367220 */ /* 0x000fe20000400000 */
[----:B------:R-:W-:Y:S01]  /*109a0*/  I2FP.F32.S32 R55, R55 ;  /* 0x0000003700377245 */ /* 0x000fe20000201400 */
[----:B------:R-:W-:Y:S01]  /*109b0*/  IMAD.U32 R66, R44, 0x10000, RZ ;  /* 0x000100002c427824 */ /* 0x000fe200078e00ff */
[----:B------:R-:W-:Y:S01]  /*109c0*/  F2FP.BF16.PACK_AB R43, R46, R43 ;  /* 0x0000002b2e2b723e */ /* 0x000fe200000010ff */
[----:B------:R-:W-:Y:S01]  /*109d0*/  IMAD.U32 R46, R185, 0x10000, RZ ;  /* 0x00010000b92e7824 */ /* 0x000fe200078e00ff */
[----:B------:R-:W-:Y:S01]  /*109e0*/  I2FP.F32.S32 R68, R68 ;  /* 0x0000004400447245 */ /* 0x000fe20000201400 */
[----:B------:R-:W-:Y:S01]  /*109f0*/  IMAD.U32 R45, R99, 0x10000, RZ ;  /* 0x00010000632d7824 */ /* 0x000fe200078e00ff */
[----:B------:R-:W-:-:S02]  /*10a00*/  I2FP.F32.S32 R69, R69 ;  /* 0x0000004500457245 */ /* 0x000fc40000201400 */
[C---:B--2---:R-:W-:Y:S01]  /*10a10*/  PRMT R51, R64.reuse, 0x7632, R51 ;  /* 0x0000763240337816 */ /* 0x044fe20000000033 */
[----:B------:R-:W-:-:S04]  /*10a20*/  IMAD.U32 R44, R64, 0x10000, RZ ;  /* 0x00010000402c7824 */ /* 0x000fc800078e00ff */
[----:B------:R-:W-:Y:S01]  /*10a30*/  IMAD.U32 R64, R51, 0x10000, RZ ;  /* 0x0001000033407824 */ /* 0x000fe200078e00ff */
[----:B----4-:R-:W-:Y:S01]  /*10a40*/  FMUL R53, R53, R65 ;  /* 0x0000004135357220 */ /* 0x010fe20000400000 */
[----:B------:R-:W-:Y:S01]  /*10a50*/  IMAD.U32 R65, R50, 0x10000, RZ ;  /* 0x0001000032417824 */ /* 0x000fe200078e00ff */
[C---:B------:R-:W-:Y:S01]  /*10a60*/  PRMT R50, R20.reuse, 0x7632, R50 ;  /* 0x0000763214327816 */ /* 0x040fe20000000032 */
[----:B------:R-:W-:Y:S01]  /*10a70*/  IMAD.U32 R51, R20, 0x10000, RZ ;  /* 0x0001000014337824 */ /* 0x000fe200078e00ff */
[----:B------:R-:W-:Y:S01]  /*10a80*/  FMUL R55, R55, R21 ;  /* 0x0000001537377220 */ /* 0x000fe20000400000 */
[----:B------:R-:W-:Y:S02]  /*10a90*/  FFMA R53, R53, R65, R64 ;  /* 0x0000004135357223 */ /* 0x000fe40000000040 */
[----:B------:R-:W-:Y:S01]  /*10aa0*/  IMAD.U32 R50, R50, 0x10000, RZ ;  /* 0x0001000032327824 */ /* 0x000fe200078e00ff */
[----:B------:R-:W-:Y:S01]  /*10ab0*/  FMUL R68, R68, R97 ;  /* 0x0000006144447220 */ /* 0x000fe20000400000 */
[----:B------:R-:W-:Y:S01]  /*10ac0*/  FFMA R45, R54, R45, R51 ;  /* 0x0000002d362d7223 */ /* 0x000fe20000000033 */
[----:B------:R-:W-:Y:S01]  /*10ad0*/  FMUL R69, R69, R96 ;  /* 0x0000006045457220 */ /* 0x000fe20000400000 */
[----:B------:R-:W-:Y:S01]  /*10ae0*/  FFMA R55, R55, R66, R50 ;  /* 0x0000004237377223 */ /* 0x000fe20000000032 */
[----:B------:R-:W-:Y:S01]  /*10af0*/  IMAD.U32 R51, R184, 0x10000, RZ ;  /* 0x00010000b8337824 */ /* 0x000fe200078e00ff */
[----:B------:R-:W-:-:S02]  /*10b00*/  FMUL R52, R52, R187 ;  /* 0x000000bb34347220 */ /* 0x000fc40000400000 */
[----:B------:R-:W2:Y:S04]  /*10b10*/  LDL.LU R187, [R1+0xa4] ;  /* 0x0000a40001bb7983 */ /* 0x000ea80000300800 */
[----:B------:R-:W3:Y:S04]  /*10b20*/  LDL.LU R185, [R1+0xa8] ;  /* 0x0000a80001b97983 */ /* 0x000ee80000300800 */
[----:B------:R-:W4:Y:S01]  /*10b30*/  LDL.LU R99, [R1+0x4] ;  /* 0x0000040001637983 */ /* 0x000f220000300800 */
[----:B------:R-:W-:-:S03]  /*10b40*/  FFMA R44, R52, R46, R44 ;  /* 0x0000002e342c7223 */ /* 0x000fc6000000002c */
[----:B------:R-:W5:Y:S01]  /*10b50*/  LDL.LU R20, [R1+0x24c] ;  /* 0x00024c0001147983 */ /* 0x000f620000300800 */
[----:B------:R-:W-:-:S03]  /*10b60*/  PRMT R52, R184, 0x7632, R52 ;  /* 0x00007632b8347816 */ /* 0x000fc60000000034 */
[----:B------:R-:W5:Y:S01]  /*10b70*/  LDL.LU R21, [R1+0x248] ;  /* 0x0002480001157983 */ /* 0x000f620000300800 */
[----:B------:R-:W-:-:S03]  /*10b80*/  PRMT R46, R98, 0x7632, R46 ;  /* 0x00007632622e7816 */ /* 0x000fc6000000002e */
[----:B------:R-:W5:Y:S01]  /*10b90*/  LDL.LU R64, [R1] ;  /* 0x0000000001407983 */ /* 0x000f620000300800 */
[----:B------:R-:W-:-:S03]  /*10ba0*/  IMAD.U32 R50, R98, 0x10000, RZ ;  /* 0x0001000062327824 */ /* 0x000fc600078e00ff */
[----:B------:R-:W5:Y:S04]  /*10bb0*/  LDL.LU R97, [R1+0xd4] ;  /* 0x0000d40001617983 */ /* 0x000f680000300800 */
[----:B------:R-:W5:Y:S04]  /*10bc0*/  LDL.LU R96, [R1+0xd8] ;  /* 0x0000d80001607983 */ /* 0x000f680000300800 */
[----:B------:R-:W5:Y:S04]  /*10bd0*/  LDL.LU R184, [R1+0x84] ;  /* 0x0000840001b87983 */ /* 0x000f680000300800 */
[----:B------:R-:W5:Y:S01]  /*10be0*/  LDL.LU R98, [R1+0x80] ;  /* 0x0000800001627983 */ /* 0x000f620000300800 */
[----:B------:R-:W-:Y:S01]  /*10bf0*/  I2FP.F32.S32 R182, R182 ;  /* 0x000000b600b67245 */ /* 0x000fe20000201400 */
[----:B------:R-:W-:Y:S01]  /*10c00*/  IMAD.U32 R65, R52, 0x10000, RZ ;  /* 0x0001000034417824 */ /* 0x000fe200078e00ff */
[----:B------:R-:W-:-:S02]  /*10c10*/  I2FP.F32.S32 R70, R70 ;  /* 0x0000004600467245 */ /* 0x000fc40000201400 */
[----:B------:R-:W-:Y:S01]  /*10c20*/  I2FP.F32.S32 R71, R71 ;  /* 0x0000004700477245 */ /* 0x000fe20000201400 */
[----:B------:R-:W-:Y:S01]  /*10c30*/  FMUL R182, R182, R22 ;  /* 0x00000016b6b67220 */ /* 0x000fe20000400000 */
[----:B------:R-:W-:Y:S01]  /*10c40*/  F2FP.BF16.PACK_AB R42, R47, R42 ;  /* 0x0000002a2f2a723e */ /* 0x000fe200000010ff */
[----:B------:R-:W-:Y:S01]  /*10c50*/  IMAD.U32 R66, R46, 0x10000, RZ ;  /* 0x000100002e427824 */ /* 0x000fe200078e00ff */
[----:B------:R-:W-:Y:S02]  /*10c60*/  I2FP.F32.S32 R183, R183 ;  /* 0x000000b700b77245 */ /* 0x000fe40000201400 */
[----:B------:R-:W-:-:S03]  /*10c70*/  F2FP.BF16.PACK_AB R44, R53, R44 ;  /* 0x0000002c352c723e */ /* 0x000fc600000010ff */
[----:B------:R-:W-:Y:S01]  /*10c80*/  FMUL R23, R183, R23 ;  /* 0x00000017b7177220 */ /* 0x000fe20000400000 */
[----:B------:R-:W-:Y:S02]  /*10c90*/  F2FP.BF16.PACK_AB R45, R55, R45 ;  /* 0x0000002d372d723e */ /* 0x000fe400000010ff */
[----:B--2---:R-:W-:Y:S02]  /*10ca0*/  PRMT R54, R187, 0x7632, R54 ;  /* 0x00007632bb367816 */ /* 0x004fe40000000036 */
[----:B---3--:R-:W-:Y:S01]  /*10cb0*/  PRMT R52, R185, 0x7632, R52 ;  /* 0x00007632b9347816 */ /* 0x008fe20000000034 */
[----:B------:R-:W-:Y:S01]  /*10cc0*/  IMAD.U32 R46, R187, 0x10000, RZ ;  /* 0x00010000bb2e7824 */ /* 0x000fe200078e00ff */
[----:B----4-:R-:W-:-:S03]  /*10cd0*/  FMUL R71, R71, R99 ;  /* 0x0000006347477220 */ /* 0x010fc60000400000 */
[----:B------:R-:W-:Y:S01]  /*10ce0*/  IMAD.U32 R52, R52, 0x10000, RZ ;  /* 0x0001000034347824 */ /* 0x000fe200078e00ff */
[----:B------:R-:W-:-:S03]  /*10cf0*/  FFMA R46, R68, R51, R46 ;  /* 0x00000033442e7223 */ /* 0x000fc6000000002e */
[----:B------:R-:W-:Y:S01]  /*10d00*/  FFMA R71, R71, R66, R52 ;  /* 0x0000004247477223 */ /* 0x000fe20000000034 */
[----:B-----5:R-:W-:Y:S01]  /*10d10*/  FMUL R70, R70, R64 ;  /* 0x0000004046467220 */ /* 0x020fe20000400000 */
[----:B------:R-:W-:Y:S02]  /*10d20*/  IMAD.U32 R64, R54, 0x10000, RZ ;  /* 0x0001000036407824 */ /* 0x000fe400078e00ff */
[----:B------:R-:W-:Y:S02]  /*10d30*/  IMAD.U32 R54, R185, 0x10000, RZ ;  /* 0x00010000b9367824 */ /* 0x000fe400078e00ff */
[----:B------:R-:W2:Y:S01]  /*10d40*/  LDL.LU R185, [R1+0x13c] ;  /* 0x00013c0001b97983 */ /* 0x000ea20000300800 */
[----:B------:R-:W-:-:S03]  /*10d50*/  PRMT R47, R96, 0x7632, R47 ;  /* 0x00007632602f7816 */ /* 0x000fc6000000002f */
[----:B------:R-:W3:Y:S01]  /*10d60*/  LDL.LU R99, [R1+0xdc] ;  /* 0x0000dc0001637983 */ /* 0x000ee20000300800 */
[----:B------:R-:W-:Y:S01]  /*10d70*/  PRMT R22, R98, 0x7632, R22 ;  /* 0x0000763262167816 */ /* 0x000fe20000000016 */
[----:B------:R-:W-:Y:S01]  /*10d80*/  IMAD.U32 R47, R47, 0x10000, RZ ;  /* 0x000100002f2f7824 */ /* 0x000fe200078e00ff */
[C---:B------:R-:W-:Y:S01]  /*10d90*/  PRMT R52, R97.reuse, 0x7632, R52 ;  /* 0x0000763261347816 */ /* 0x040fe20000000034 */
[----:B------:R-:W-:Y:S01]  /*10da0*/  IMAD.U32 R53, R97, 0x10000, RZ ;  /* 0x0001000061357824 */ /* 0x000fe200078e00ff */
[----:B------:R-:W4:Y:S01]  /*10db0*/  LDL.LU R68, [R1+0x148] ;  /* 0x0001480001447983 */ /* 0x000f220000300800 */
[----:B------:R-:W-:Y:S01]  /*10dc0*/  IMAD.U32 R22, R22, 0x10000, RZ ;  /* 0x0001000016167824 */ /* 0x000fe200078e00ff */
[--C-:B------:R-:W-:Y:S01]  /*10dd0*/  FFMA R50, R70, R50, R54.reuse ;  /* 0x0000003246327223 */ /* 0x100fe20000000036 */
[----:B------:R-:W-:Y:S01]  /*10de0*/  IMAD.U32 R51, R96, 0x10000, RZ ;  /* 0x0001000060337824 */ /* 0x000fe200078e00ff */
[----:B------:R-:W5:Y:S01]  /*10df0*/  LDL.LU R97, [R1+0x138] ;  /* 0x0001380001617983 */ /* 0x000f620000300800 */
[C---:B------:R-:W-:Y:S01]  /*10e00*/  PRMT R54, R184.reuse, 0x7632, R54 ;  /* 0x00007632b8367816 */ /* 0x040fe20000000036 */
[----:B------:R-:W-:Y:S01]  /*10e10*/  IMAD.U32 R55, R184, 0x10000, RZ ;  /* 0x00010000b8377824 */ /* 0x000fe200078e00ff */
[----:B------:R-:W-:Y:S01]  /*10e20*/  FFMA R22, R23, R47, R22 ;  /* 0x0000002f17167223 */ /* 0x000fe20000000016 */
[----:B------:R-:W4:Y:S01]  /*10e30*/  LDL.LU R96, [R1+0x108] ;  /* 0x0001080001607983 */ /* 0x000f220000300800 */
[----:B------:R-:W-:-:S03]  /*10e40*/  FMUL R47, R27, R24 ;  /* 0x000000181b2f7220 */ /* 0x000fc60000400000 */
[----:B------:R-:W4:Y:S04]  /*10e50*/  LDL.LU R184, [R1+0xe0] ;  /* 0x0000e00001b87983 */ /* 0x000f280000300800 */
[----:B------:R-:W4:Y:S01]  /*10e60*/  LDL.LU R27, [R1+0x244] ;  /* 0x00024400011b7983 */ /* 0x000f220000300800 */
[----:B------:R-:W-:Y:S01]  /*10e70*/  FFMA R69, R69, R65, R64 ;  /* 0x0000004145457223 */ /* 0x000fe20000000040 */
[----:B------:R-:W-:Y:S01]  /*10e80*/  FMUL R25, R6, R25 ;  /* 0x0000001906197220 */ /* 0x000fe20000400000 */
[----:B------:R-:W-:Y:S01]  /*10e90*/  I2FP.F32.S32 R181, R181 ;  /* 0x000000b500b57245 */ /* 0x000fe20000201400 */
[----:B------:R-:W-:Y:S01]  /*10ea0*/  IMAD.U32 R64, R98, 0x10000, RZ ;  /* 0x0001000062407824 */ /* 0x000fe200078e00ff */
[----:B------:R-:W5:Y:S04]  /*10eb0*/  LDL.LU R6, [R1+0x240] ;  /* 0x0002400001067983 */ /* 0x000f680000300800 */
[----:B------:R-:W5:Y:S01]  /*10ec0*/  LDL.LU R98, [R1+0x154] ;  /* 0x0001540001627983 */ /* 0x000f620000300800 */
[----:B------:R-:W-:Y:S01]  /*10ed0*/  FMUL R21, R181, R21 ;  /* 0x00000015b5157220 */ /* 0x000fe20000400000 */
[----:B------:R-:W-:-:S02]  /*10ee0*/  IMAD.U32 R52, R52, 0x10000, RZ ;  /* 0x0001000034347824 */ /* 0x000fc400078e00ff */
[----:B------:R-:W-:Y:S01]  /*10ef0*/  IMAD.U32 R54, R54, 0x10000, RZ ;  /* 0x0001000036367824 */ /* 0x000fe200078e00ff */
[----:B------:R-:W-:Y:S02]  /*10f00*/  FMUL R26, R7, R26 ;  /* 0x0000001a071a7220 */ /* 0x000fe40000400000 */
[----:B------:R-:W5:Y:S01]  /*10f10*/  LDL.LU R7, [R1+0x23c] ;  /* 0x00023c0001077983 */ /* 0x000f620000300800 */
[----:B------:R-:W-:-:S03]  /*10f20*/  FFMA R21, R21, R52, R54 ;  /* 0x0000003415157223 */ /* 0x000fc60000000036 */
[----:B------:R-:W5:Y:S01]  /*10f30*/  LDL.LU R187, [R1+0x140] ;  /* 0x0001400001bb7983 */ /* 0x000f620000300800 */
[----:B------:R-:W-:-:S05]  /*10f40*/  I2FP.F32.S32 R180, R180 ;  /* 0x000000b400b47245 */ /* 0x000fca0000201400 */
[----:B------:R-:W-:-:S04]  /*10f50*/  FMUL R20, R180, R20 ;  /* 0x00000014b4147220 */ /* 0x000fc80000400000 */
[----:B------:R-:W-:Y:S01]  /*10f60*/  FFMA R20, R20, R53, R55 ;  /* 0x0000003514147223 */ /* 0x000fe20000000037 */
[C---:B--2---:R-:W-:Y:S01]  /*10f70*/  PRMT R23, R185.reuse, 0x7632, R23 ;  /* 0x00007632b9177816 */ /* 0x044fe20000000017 */
[----:B------:R-:W-:Y:S01]  /*10f80*/  IMAD.U32 R52, R185, 0x10000, RZ ;  /* 0x00010000b9347824 */ /* 0x000fe200078e00ff */
[----:B---3--:R-:W-:-:S03]  /*10f90*/  PRMT R24, R99, 0x7632, R24 ;  /* 0x0000763263187816 */ /* 0x008fc60000000018 */
[----:B------:R-:W-:Y:S02]  /*10fa0*/  IMAD.U32 R53, R23, 0x10000, RZ ;  /* 0x0001000017357824 */ /* 0x000fe400078e00ff */
[----:B------:R-:W-:Y:S01]  /*10fb0*/  IMAD.U32 R23, R99, 0x10000, RZ ;  /* 0x0001000063177824 */ /* 0x000fe200078e00ff */
[----:B----4-:R-:W-:Y:S02]  /*10fc0*/  FMUL R27, R4, R27 ;  /* 0x0000001b041b7220 */ /* 0x010fe40000400000 */
[----:B------:R-:W2:Y:S04]  /*10fd0*/  LDL.LU R4, [R1+0x238] ;  /* 0x0002380001047983 */ /* 0x000ea80000300800 */
[----:B------:R-:W3:Y:S04]  /*10fe0*/  LDL.LU R185, [R1+0x10c] ;  /* 0x00010c0001b97983 */ /* 0x000ee80000300800 */
[----:B------:R-:W4:Y:S01]  /*10ff0*/  LDL.LU R99, [R1+0xd0] ;  /* 0x0000d00001637983 */ /* 0x000f220000300800 */
[----:B------:R-:W-:Y:S01]  /*11000*/  FFMA R51, R182, R51, R64 ;  /* 0x00000033b6337223 */ /* 0x000fe20000000040 */
[----:B------:R-:W-:Y:S01]  /*11010*/  IMAD.U32 R24, R24, 0x10000, RZ ;  /* 0x0001000018187824 */ /* 0x000fe200078e00ff */
[----:B------:R-:W-:Y:S01]  /*11020*/  FFMA R23, R47, R52, R23 ;  /* 0x000000342f177223 */ /* 0x000fe20000000017 */
[----:B-----5:R-:W-:-:S02]  /*11030*/  IMAD.U32 R52, R97, 0x10000, RZ ;  /* 0x0001000061347824 */ /* 0x020fc400078e00ff */
[----:B------:R-:W-:Y:S01]  /*11040*/  F2FP.BF16.PACK_AB R22, R22, R51 ;  /* 0x000000331616723e */ /* 0x000fe200000010ff */
[----:B------:R-:W-:Y:S01]  /*11050*/  FFMA R24, R25, R53, R24 ;  /* 0x0000003519187223 */ /* 0x000fe20000000018 */
[----:B------:R-:W-:Y:S01]  /*11060*/  PRMT R51, R97, 0x7632, R51 ;  /* 0x0000763261337816 */ /* 0x000fe20000000033 */
[C---:B------:R-:W-:Y:S01]  /*11070*/  IMAD.U32 R47, R96.reuse, 0x10000, RZ ;  /* 0x00010000602f7824 */ /* 0x040fe200078e00ff */
[----:B------:R-:W-:Y:S01]  /*11080*/  PRMT R25, R96, 0x7632, R25 ;  /* 0x0000763260197816 */ /* 0x000fe20000000019 */
[----:B------:R-:W5:Y:S01]  /*11090*/  LDL.LU R97, [R1+0x15c] ;  /* 0x00015c0001617983 */ /* 0x000f620000300800 */
[----:B------:R-:W-:-:S03]  /*110a0*/  F2FP.BF16.PACK_AB R20, R21, R20 ;  /* 0x000000141514723e */ /* 0x000fc600000010ff */
[----:B------:R-:W2:Y:S01]  /*110b0*/  LDL.LU R96, [R1+0x144] ;  /* 0x0001440001607983 */ /* 0x000ea20000300800 */
[----:B------:R-:W-:Y:S01]  /*110c0*/  I2FP.F32.S32 R57, R57 ;  /* 0x0000003900397245 */ /* 0x000fe20000201400 */
[C---:B------:R-:W-:Y:S01]  /*110d0*/  IMAD.U32 R21, R184.reuse, 0x10000, RZ ;  /* 0x00010000b8157824 */ /* 0x040fe200078e00ff */
[----:B------:R-:W-:Y:S02]  /*110e0*/  PRMT R55, R184, 0x7632, R55 ;  /* 0x00007632b8377816 */ /* 0x000fe40000000037 */
[----:B------:R-:W2:Y:S01]  /*110f0*/  LDL.LU R184, [R1+0x104] ;  /* 0x0001040001b87983 */ /* 0x000ea20000300800 */
[----:B------:R-:W-:Y:S01]  /*11100*/  IMAD.U32 R54, R68, 0x10000, RZ ;  /* 0x0001000044367824 */ /* 0x000fe200078e00ff */
[----:B------:R-:W-:Y:S01]  /*11110*/  FMUL R57, R57, R85 ;  /* 0x0000005539397220 */ /* 0x000fe20000400000 */
[----:B------:R-:W-:Y:S02]  /*11120*/  IMAD.U32 R51, R51, 0x10000, RZ ;  /* 0x0001000033337824 */ /* 0x000fe400078e00ff */
[----:B------:R-:W-:Y:S01]  /*11130*/  IMAD.U32 R55, R55, 0x10000, RZ ;  /* 0x0001000037377824 */ /* 0x000fe200078e00ff */
[----:B------:R-:W-:Y:S01]  /*11140*/  FFMA R26, R26, R54, R47 ;  /* 0x000000361a1a7223 */ /* 0x000fe2000000002f */
[----:B------:R-:W-:-:S02]  /*11150*/  PRMT R53, R68, 0x7632, R53 ;  /* 0x0000763244357816 */ /* 0x000fc40000000035 */
[----:B------:R-:W-:Y:S01]  /*11160*/  FFMA R51, R57, R51, R55 ;  /* 0x0000003339337223 */ /* 0x000fe20000000037 */
[C---:B------:R-:W-:Y:S01]  /*11170*/  PRMT R54, R98.reuse, 0x7632, R54 ;  /* 0x0000763262367816 */ /* 0x040fe20000000036 */
[----:B------:R-:W-:Y:S02]  /*11180*/  IMAD.U32 R55, R98, 0x10000, RZ ;  /* 0x0001000062377824 */ /* 0x000fe400078e00ff */
[----:B------:R-:W2:Y:S01]  /*11190*/  LDL.LU R98, [R1+0x88] ;  /* 0x0000880001627983 */ /* 0x000ea20000300800 */
[----:B------:R-:W-:Y:S02]  /*111a0*/  IMAD.U32 R53, R53, 0x10000, RZ ;  /* 0x0001000035357824 */ /* 0x000fe400078e00ff */
[----:B------:R-:W-:-:S04]  /*111b0*/  IMAD.U32 R25, R25, 0x10000, RZ ;  /* 0x0001000019197824 */ /* 0x000fc800078e00ff */
[----:B------:R-:W-:Y:S01]  /*111c0*/  FFMA R25, R27, R53, R25 ;  /* 0x000000351b197223 */ /* 0x000fe20000000019 */
[----:B------:R-:W-:-:S05]  /*111d0*/  I2FP.F32.S32 R56, R56 ;  /* 0x0000003800387245 */ /* 0x000fca0000201400 */
[----:B------:R-:W-:-:S04]  /*111e0*/  FMUL R56, R56, R84 ;  /* 0x0000005438387220 */ /* 0x000fc80000400000 */
[----:B------:R-:W-:Y:S01]  /*111f0*/  FFMA R21, R56, R52, R21 ;  /* 0x0000003438157223 */ /* 0x000fe20000000015 */
[C---:B---3--:R-:W-:Y:S01]  /*11200*/  PRMT R27, R185.reuse, 0x7632, R27 ;  /* 0x00007632b91b7816 */ /* 0x048fe2000000001b */
[----:B------:R-:W-:Y:S02]  /*11210*/  IMAD.U32 R47, R185, 0x10000, RZ ;  /* 0x00010000b92f7824 */ /* 0x000fe400078e00ff */
[----:B------:R-:W3:Y:S01]  /*11220*/  LDL.LU R185, [R1+0x160] ;  /* 0x0001600001b97983 */ /* 0x000ee20000300800 */
[C---:B----4-:R-:W-:Y:S01]  /*11230*/  PRMT R56, R99.reuse, 0x7632, R56 ;  /* 0x0000763263387816 */ /* 0x050fe20000000038 */
[----:B------:R-:W-:Y:S02]  /*11240*/  IMAD.U32 R57, R99, 0x10000, RZ ;  /* 0x0001000063397824 */ /* 0x000fe400078e00ff */
[----:B------:R-:W4:Y:S01]  /*11250*/  LDL.LU R99, [R1+0x7c] ;  /* 0x00007c0001637983 */ /* 0x000f220000300800 */
[----:B------:R-:W-:Y:S02]  /*11260*/  I2FP.F32.S32 R72, R72 ;  /* 0x0000004800487245 */ /* 0x000fe40000201400 */
[----:B------:R-:W-:-:S02]  /*11270*/  I2FP.F32.S32 R73, R73 ;  /* 0x0000004900497245 */ /* 0x000fc40000201400 */
[C---:B------:R-:W-:Y:S02]  /*11280*/  PRMT R52, R187.reuse, 0x7632, R52 ;  /* 0x00007632bb347816 */ /* 0x040fe40000000034 */
[----:B------:R-:W-:Y:S02]  /*11290*/  I2FP.F32.S32 R58, R58 ;  /* 0x0000003a003a7245 */ /* 0x000fe40000201400 */
[----:B------:R-:W-:Y:S01]  /*112a0*/  I2FP.F32.S32 R59, R59 ;  /* 0x0000003b003b7245 */ /* 0x000fe20000201400 */
[----:B------:R-:W-:Y:S01]  /*112b0*/  FMUL R72, R72, R116 ;  /* 0x0000007448487220 */ /* 0x000fe20000400000 */
[----:B------:R-:W-:Y:S01]  /*112c0*/  IMAD.U32 R53, R187, 0x10000, RZ ;  /* 0x00010000bb357824 */ /* 0x000fe200078e00ff */
[----:B------:R-:W-:Y:S01]  /*112d0*/  FMUL R73, R73, R117 ;  /* 0x0000007549497220 */ /* 0x000fe20000400000 */
[----:B------:R-:W-:Y:S01]  /*112e0*/  IMAD.U32 R52, R52, 0x10000, RZ ;  /* 0x0001000034347824 */ /* 0x000fe200078e00ff */
[----:B------:R-:W-:Y:S01]  /*112f0*/  FMUL R58, R58, R86 ;  /* 0x000000563a3a7220 */ /* 0x000fe20000400000 */
[----:B------:R-:W-:Y:S01]  /*11300*/  IMAD.U32 R56, R56, 0x10000, RZ ;  /* 0x0001000038387824 */ /* 0x000fe200078e00ff */
[----:B------:R-:W-:Y:S01]  /*11310*/  FMUL R59, R59, R87 ;  /* 0x000000573b3b7220 */ /* 0x000fe20000400000 */
[----:B------:R-:W-:-:S02]  /*11320*/  IMAD.U32 R54, R54, 0x10000, RZ ;  /* 0x0001000036367824 */ /* 0x000fc400078e00ff */
[----:B------:R-:W-:Y:S01]  /*11330*/  IMAD.U32 R27, R27, 0x10000, RZ ;  /* 0x000100001b1b7824 */ /* 0x000fe200078e00ff */
[----:B------:R-:W-:Y:S01]  /*11340*/  FFMA R53, R72, R53, R57 ;  /* 0x0000003548357223 */ /* 0x000fe20000000039 */
[----:B------:R-:W-:Y:S01]  /*11350*/  FFMA R52, R73, R52, R56 ;  /* 0x0000003449347223 */ /* 0x000fe20000000038 */
[----:B------:R-:W-:Y:S01]  /*11360*/  FFMA R47, R58, R55, R47 ;  /* 0x000000373a2f7223 */ /* 0x000fe2000000002f */
[----:B------:R-:W-:Y:S01]  /*11370*/  FFMA R27, R59, R54, R27 ;  /* 0x000000363b1b7223 */ /* 0x000fe2000000001b */
[----:B------:R-:W-:Y:S01]  /*11380*/  F2FP.BF16.PACK_AB R21, R51, R21 ;  /* 0x000000153315723e */ /* 0x000fe200000010ff */
[----:B------:R-:W4:Y:S01]  /*11390*/  LDL.LU R68, [R1+0x1a8] ;  /* 0x0001a80001447983 */ /* 0x000f220000300800 */
[----:B------:R-:W-:Y:S01]  /*113a0*/  F2FP.BF16.PACK_AB R52, R52, R53 ;  /* 0x000000353434723e */ /* 0x000fe200000010ff */
[----:B-----5:R-:W-:Y:S01]  /*113b0*/  IMAD.U32 R53, R97, 0x10000, RZ ;  /* 0x0001000061357824 */ /* 0x020fe200078e00ff */
[----:B------:R-:W-:Y:S01]  /*113c0*/  F2FP.BF16.PACK_AB R25, R25, R26 ;  /* 0x0000001a1919723e */ /* 0x000fe200000010ff */
[----:B------:R-:W5:Y:S01]  /*113d0*/  LDL.LU R187, [R1+0x1ac] ;  /* 0x0001ac0001bb7983 */ /* 0x000f620000300800 */
[----:B------:R-:W-:Y:S01]  /*113e0*/  F2FP.BF16.PACK_AB R27, R27, R47 ;  /* 0x0000002f1b1b723e */ /* 0x000fe200000010ff */
[----:B--2---:R-:W-:Y:S01]  /*113f0*/  IMAD.U32 R47, R96, 0x10000, RZ ;  /* 0x00010000602f7824 */ /* 0x004fe200078e00ff */
[----:B------:R-:W-:-:S02]  /*11400*/  PRMT R51, R97, 0x7632, R51 ;  /* 0x0000763261337816 */ /* 0x000fc40000000033 */
[----:B------:R-:W-:Y:S01]  /*11410*/  PRMT R26, R96, 0x7632, R26 ;  /* 0x00007632601a7816 */ /* 0x000fe2000000001a */
[----:B------:R-:W2:Y:S04]  /*11420*/  LDL.LU R97, [R1+0x158] ;  /* 0x0001580001617983 */ /* 0x000ea80000300800 */
[----:B------:R-:W2:Y:S01]  /*11430*/  LDL.LU R96, [R1+0x150] ;  /* 0x0001500001607983 */ /* 0x000ea20000300800 */
[C---:B------:R-:W-:Y:S01]  /*11440*/  PRMT R54, R184.reuse, 0x7632, R54 ;  /* 0x00007632b8367816 */ /* 0x040fe20000000036 */
[----:B------:R-:W-:Y:S02]  /*11450*/  IMAD.U32 R55, R184, 0x10000, RZ ;  /* 0x00010000b8377824 */ /* 0x000fe400078e00ff */
[----:B------:R-:W2:Y:S01]  /*11460*/  LDL.LU R184, [R1+0x1b0] ;  /* 0x0001b00001b87983 */ /* 0x000ea20000300800 */
[----:B------:R-:W-:Y:S01]  /*11470*/  F2FP.BF16.PACK_AB R23, R24, R23 ;  /* 0x000000171817723e */ /* 0x000fe200000010ff */
[----:B------:R-:W-:Y:S01]  /*11480*/  IMAD.U32 R56, R98, 0x10000, RZ ;  /* 0x0001000062387824 */ /* 0x000fe200078e00ff */
[----:B------:R-:W-:-:S02]  /*11490*/  I2FP.F32.S32 R28, R28 ;  /* 0x0000001c001c7245 */ /* 0x000fc40000201400 */
[----:B------:R-:W-:Y:S02]  /*114a0*/  I2FP.F32.S32 R29, R29 ;  /* 0x0000001d001d7245 */ /* 0x000fe40000201400 */
[----:B------:R-:W-:Y:S02]  /*114b0*/  PRMT R24, R98, 0x7632, R24 ;  /* 0x0000763262187816 */ /* 0x000fe40000000018 */
[----:B------:R-:W2:Y:S01]  /*114c0*/  LDL.LU R98, [R1+0x1b8] ;  /* 0x0001b80001627983 */ /* 0x000ea20000300800 */
[----:B------:R-:W-:Y:S01]  /*114d0*/  FMUL R28, R28, R120 ;  /* 0x000000781c1c7220 */ /* 0x000fe20000400000 */
[----:B------:R-:W-:Y:S01]  /*114e0*/  IMAD.U32 R26, R26, 0x10000, RZ ;  /* 0x000100001a1a7824 */ /* 0x000fe200078e00ff */
[----:B------:R-:W-:Y:S01]  /*114f0*/  FMUL R29, R29, R121 ;  /* 0x000000791d1d7220 */ /* 0x000fe20000400000 */
[----:B------:R-:W-:Y:S01]  /*11500*/  IMAD.U32 R24, R24, 0x10000, RZ ;  /* 0x0001000018187824 */ /* 0x000fe200078e00ff */
[----:B------:R-:W-:Y:S01]  /*11510*/  FMUL R124, R8, R124 ;  /* 0x0000007c087c7220 */ /* 0x000fe20000400000 */
[----:B------:R-:W-:Y:S01]  /*11520*/  FMUL R125, R3, R125 ;  /* 0x0000007d037d7220 */ /* 0x000fe20000400000 */
[----:B------:R-:W2:Y:S01]  /*11530*/  LDL.LU R8, [R1+0x234] ;  /* 0x0002340001087983 */ /* 0x000ea20000300800 */
[----:B------:R-:W-:Y:S01]  /*11540*/  FFMA R28, R28, R47, R56 ;  /* 0x0000002f1c1c7223 */ /* 0x000fe20000000038 */
[----:B------:R-:W-:Y:S01]  /*11550*/  FFMA R24, R29, R26, R24 ;  /* 0x0000001a1d187223 */ /* 0x000fe20000000018 */
[----:B------:R-:W-:Y:S01]  /*11560*/  FMUL R126, R0, R126 ;  /* 0x0000007e007e7220 */ /* 0x000fe20000400000 */
[----:B------:R-:W2:Y:S04]  /*11570*/  LDL.LU R3, [R1+0x230] ;  /* 0x0002300001037983 */ /* 0x000ea80000300800 */
[----:B------:R-:W2:Y:S01]  /*11580*/  LDL.LU R0, [R1+0x22c] ;  /* 0x00022c0001007983 */ /* 0x000ea20000300800 */
[----:B------:R-:W-:Y:S01]  /*11590*/  I2FP.F32.S32 R75, R75 ;  /* 0x0000004b004b7245 */ /* 0x000fe20000201400 */
[----:B------:R-:W-:-:S02]  /*115a0*/  IMAD.U32 R51, R51, 0x10000, RZ ;  /* 0x0001000033337824 */ /* 0x000fc400078e00ff */
[----:B------:R-:W-:Y:S02]  /*115b0*/  IMAD.U32 R54, R54, 0x10000, RZ ;  /* 0x0001000036367824 */ /* 0x000fe400078e00ff */
        /* <DEDUP_REMOVED lines=10> */
[----:B------:R-:W-:Y:S01]  /*11660*/  I2FP.F32.S32 R30, R30 ;  /* 0x0000001e001e7245 */ /* 0x000fe20000201400 */
[----:B------:R-:W-:Y:S01]  /*11670*/  IMAD.U32 R26, R26, 0x10000, RZ ;  /* 0x000100001a1a7824 */ /* 0x000fe200078e00ff */
[----:B------:R-:W-:Y:S01]  /*11680*/  FMUL R31, R31, R123 ;  /* 0x0000007b1f1f7220 */ /* 0x000fe20000400000 */
[----:B------:R-:W-:Y:S01]  /*11690*/  IMAD.U32 R29, R29, 0x10000, RZ ;  /* 0x000100001d1d7824 */ /* 0x000fe200078e00ff */
[----:B------:R-:W-:Y:S01]  /*116a0*/  FMUL R74, R74, R118 ;  /* 0x000000764a4a7220 */ /* 0x000fe20000400000 */
[----:B------:R-:W-:Y:S02]  /*116b0*/  FMUL R30, R30, R122 ;  /* 0x0000007a1e1e7220 */ /* 0x000fe40000400000 */
[----:B------:R-:W-:Y:S01]  /*116c0*/  FFMA R26, R31, R26, R29 ;  /* 0x0000001a1f1a7223 */ /* 0x000fe2000000001d */
[----:B------:R-:W-:Y:S01]  /*116d0*/  FFMA R53, R74, R53, R55 ;  /* 0x000000354a357223 */ /* 0x000fe20000000037 */
[----:B------:R-:W-:Y:S01]  /*116e0*/  FFMA R30, R30, R47, R54 ;  /* 0x0000002f1e1e7223 */ /* 0x000fe20000000036 */
[----:B------:R-:W-:Y:S01]  /*116f0*/  F2FP.BF16.PACK_AB R24, R24, R28 ;  /* 0x0000001c1818723e */ /* 0x000fe200000010ff */
[----:B-----5:R-:W-:Y:S01]  /*11700*/  IMAD.U32 R31, R187, 0x10000, RZ ;  /* 0x00010000bb1f7824 */ /* 0x020fe200078e00ff */
[----:B------:R-:W-:-:S02]  /*11710*/  PRMT R47, R68, 0x7632, R47 ;  /* 0x00007632442f7816 */ /* 0x000fc4000000002f */
[C---:B--2---:R-:W-:Y:S01]  /*11720*/  PRMT R54, R97.reuse, 0x7632, R54 ;  /* 0x0000763261367816 */ /* 0x044fe20000000036 */
[----:B------:R-:W-:Y:S02]  /*11730*/  IMAD.U32 R55, R97, 0x10000, RZ ;  /* 0x0001000061377824 */ /* 0x000fe400078e00ff */
[----:B------:R-:W2:Y:S01]  /*11740*/  LDL.LU R97, [R1+0x1bc] ;  /* 0x0001bc0001617983 */ /* 0x000ea20000300800 */
[C---:B------:R-:W-:Y:S01]  /*11750*/  IMAD.U32 R56, R96.reuse, 0x10000, RZ ;  /* 0x0001000060387824 */ /* 0x040fe200078e00ff */
[----:B------:R-:W-:Y:S02]  /*11760*/  PRMT R28, R96, 0x7632, R28 ;  /* 0x00007632601c7816 */ /* 0x000fe4000000001c */
[----:B------:R-:W5:Y:S01]  /*11770*/  LDL.LU R96, [R1+0x1b4] ;  /* 0x0001b40001607983 */ /* 0x000f620000300800 */
[--C-:B------:R-:W-:Y:S01]  /*11780*/  FFMA R31, R126, R31, R56.reuse ;  /* 0x0000001f7e1f7223 */ /* 0x100fe20000000038 */
[C---:B------:R-:W-:Y:S01]  /*11790*/  PRMT R56, R184.reuse, 0x7632, R56 ;  /* 0x00007632b8387816 */ /* 0x040fe20000000038 */
[----:B------:R-:W-:-:S02]  /*117a0*/  IMAD.U32 R57, R184, 0x10000, RZ ;  /* 0x00010000b8397824 */ /* 0x000fc400078e00ff */
[----:B------:R-:W5:Y:S01]  /*117b0*/  LDL.LU R184, [R1+0x100] ;  /* 0x0001000001b87983 */ /* 0x000f620000300800 */
[----:B------:R-:W-:Y:S01]  /*117c0*/  F2FP.BF16.PACK_AB R51, R51, R53 ;  /* 0x000000353333723e */ /* 0x000fe200000010ff */
[----:B------:R-:W-:Y:S02]  /*117d0*/  IMAD.U32 R53, R68, 0x10000, RZ ;  /* 0x0001000044357824 */ /* 0x000fe400078e00ff */
[----:B------:R-:W-:Y:S02]  /*117e0*/  IMAD.U32 R47, R47, 0x10000, RZ ;  /* 0x000100002f2f7824 */ /* 0x000fe400078e00ff */
[----:B------:R-:W-:Y:S01]  /*117f0*/  IMAD.U32 R54, R54, 0x10000, RZ ;  /* 0x0001000036367824 */ /* 0x000fe200078e00ff */
[----:B------:R-:W-:Y:S01]  /*11800*/  FFMA R53, R124, R53, R55 ;  /* 0x000000357c357223 */ /* 0x000fe20000000037 */
[C---:B------:R-:W-:Y:S02]  /*11810*/  IMAD.U32 R55, R98.reuse, 0x10000, RZ ;  /* 0x0001000062377824 */ /* 0x040fe400078e00ff */
[--C-:B------:R-:W-:Y:S01]  /*11820*/  FFMA R47, R125, R47, R54.reuse ;  /* 0x0000002f7d2f7223 */ /* 0x100fe20000000036 */
[----:B------:R-:W-:-:S02]  /*11830*/  PRMT R54, R98, 0x7632, R54 ;  /* 0x0000763262367816 */ /* 0x000fc40000000036 */
[----:B------:R-:W5:Y:S01]  /*11840*/  LDL.LU R98, [R1+0xfc] ;  /* 0x0000fc0001627983 */ /* 0x000f620000300800 */
[----:B------:R-:W-:Y:S01]  /*11850*/  PRMT R29, R187, 0x7632, R29 ;  /* 0x00007632bb1d7816 */ /* 0x000fe2000000001d */
[----:B------:R-:W-:Y:S01]  /*11860*/  IMAD.U32 R28, R28, 0x10000, RZ ;  /* 0x000100001c1c7824 */ /* 0x000fe200078e00ff */
[----:B------:R-:W-:-:S03]  /*11870*/  FMUL R67, R67, R127 ;  /* 0x0000007f43437220 */ /* 0x000fc60000400000 */
[----:B------:R-:W-:-:S04]  /*11880*/  IMAD.U32 R29, R29, 0x10000, RZ ;  /* 0x000100001d1d7824 */ /* 0x000fc800078e00ff */
        /* <DEDUP_REMOVED lines=9> */
[----:B------:R-:W-:Y:S02]  /*11920*/  I2FP.F32.S32 R60, R60 ;  /* 0x0000003c003c7245 */ /* 0x000fe40000201400 */
[----:B------:R-:W-:Y:S01]  /*11930*/  I2FP.F32.S32 R61, R61 ;  /* 0x0000003d003d7245 */ /* 0x000fe20000201400 */
[----:B------:R-:W-:Y:S01]  /*11940*/  FMUL R62, R62, R142 ;  /* 0x0000008e3e3e7220 */ /* 0x000fe20000400000 */
[----:B------:R-:W-:Y:S01]  /*11950*/  IMAD.U32 R54, R54, 0x10000, RZ ;  /* 0x0001000036367824 */ /* 0x000fe200078e00ff */
[----:B------:R-:W-:Y:S01]  /*11960*/  FMUL R63, R63, R143 ;  /* 0x0000008f3f3f7220 */ /* 0x000fe20000400000 */
[----:B------:R-:W-:Y:S01]  /*11970*/  IMAD.U32 R29, R29, 0x10000, RZ ;  /* 0x000100001d1d7824 */ /* 0x000fe200078e00ff */
[----:B------:R-:W-:Y:S01]  /*11980*/  FMUL R60, R60, R140 ;  /* 0x0000008c3c3c7220 */ /* 0x000fe20000400000 */
[----:B------:R-:W-:Y:S01]  /*11990*/  FMUL R61, R61, R141 ;  /* 0x0000008d3d3d7220 */ /* 0x000fe20000400000 */
[----:B------:R-:W-:Y:S02]  /*119a0*/  IMAD.U32 R56, R56, 0x10000, RZ ;  /* 0x0001000038387824 */ /* 0x000fe400078e00ff */
[----:B------:R-:W-:Y:S01]  /*119b0*/  IMAD.U32 R58, R58, 0x10000, RZ ;  /* 0x000100003a3a7824 */ /* 0x000fe200078e00ff */
[----:B------:R-:W-:Y:S01]  /*119c0*/  FFMA R55, R62, R55, R64 ;  /* 0x000000373e377223 */ /* 0x000fe20000000040 */
[----:B------:R-:W-:Y:S01]  /*119d0*/  FFMA R29, R63, R54, R29 ;  /* 0x000000363f1d7223 */ /* 0x000fe2000000001d */
[----:B------:R-:W-:Y:S01]  /*119e0*/  FFMA R57, R60, R57, R59 ;  /* 0x000000393c397223 */ /* 0x000fe2000000003b */
[----:B------:R-:W-:Y:S01]  /*119f0*/  FFMA R56, R61, R56, R58 ;  /* 0x000000383d387223 */ /* 0x000fe2000000003a */
[----:B------:R-:W-:Y:S01]  /*11a00*/  F2FP.BF16.PACK_AB R26, R26, R30 ;  /* 0x0000001e1a1a723e */ /* 0x000fe200000010ff */
[----:B------:R-:W4:Y:S01]  /*11a10*/  LDL.LU R68, [R1+0x200] ;  /* 0x0002000001447983 */ /* 0x000f220000300800 */
[----:B------:R-:W-:-:S02]  /*11a20*/  F2FP.BF16.PACK_AB R29, R29, R55 ;  /* 0x000000371d1d723e */ /* 0x000fc400000010ff */
[----:B------:R-:W-:Y:S02]  /*11a30*/  F2FP.BF16.PACK_AB R47, R47, R53 ;  /* 0x000000352f2f723e */ /* 0x000fe400000010ff */
[----:B------:R-:W-:Y:S02]  /*11a40*/  F2FP.BF16.PACK_AB R56, R56, R57 ;  /* 0x000000393838723e */ /* 0x000fe400000010ff */
[C---:B--2---:R-:W-:Y:S01]  /*11a50*/  PRMT R55, R97.reuse, 0x7632, R55 ;  /* 0x0000763261377816 */ /* 0x044fe20000000037 */
[----:B------:R-:W-:Y:S02]  /*11a60*/  IMAD.U32 R30, R97, 0x10000, RZ ;  /* 0x00010000611e7824 */ /* 0x000fe400078e00ff */
[----:B------:R-:W2:Y:S01]  /*11a70*/  LDL.LU R97, [R1+0x19c] ;  /* 0x00019c0001617983 */ /* 0x000ea20000300800 */
[C---:B-----5:R-:W-:Y:S01]  /*11a80*/  PRMT R53, R96.reuse, 0x7632, R53 ;  /* 0x0000763260357816 */ /* 0x060fe20000000035 */
[----:B------:R-:W-:Y:S02]  /*11a90*/  IMAD.U32 R54, R96, 0x10000, RZ ;  /* 0x0001000060367824 */ /* 0x000fe400078e00ff */
[----:B------:R-:W5:Y:S01]  /*11aa0*/  LDL.LU R96, [R1+0x74] ;  /* 0x0000740001607983 */ /* 0x000f620000300800 */
[C---:B------:R-:W-:Y:S01]  /*11ab0*/  PRMT R57, R184.reuse, 0x7632, R57 ;  /* 0x00007632b8397816 */ /* 0x040fe20000000039 */
[----:B------:R-:W-:-:S02]  /*11ac0*/  IMAD.U32 R58, R184, 0x10000, RZ ;  /* 0x00010000b83a7824 */ /* 0x000fc400078e00ff */
[----:B------:R-:W5:Y:S01]  /*11ad0*/  LDL.LU R184, [R1+0x178] ;  /* 0x0001780001b87983 */ /* 0x000f620000300800 */
[----:B------:R-:W-:Y:S02]  /*11ae0*/  F2FP.BF16.PACK_AB R28, R28, R31 ;  /* 0x0000001f1c1c723e */ /* 0x000fe400000010ff */
[----:B------:R-:W-:Y:S02]  /*11af0*/  I2FP.F32.S32 R76, R76 ;  /* 0x0000004c004c7245 */ /* 0x000fe40000201400 */
[----:B------:R-:W-:Y:S02]  /*11b00*/  I2FP.F32.S32 R79, R79 ;  /* 0x0000004f004f7245 */ /* 0x000fe40000201400 */
[C---:B------:R-:W-:Y:S01]  /*11b10*/  PRMT R31, R98.reuse, 0x7632, R31 ;  /* 0x00007632621f7816 */ /* 0x040fe2000000001f */
[----:B------:R-:W-:Y:S02]  /*11b20*/  IMAD.U32 R59, R98, 0x10000, RZ ;  /* 0x00010000623b7824 */ /* 0x000fe400078e00ff */
[----:B------:R-:W5:Y:S01]  /*11b30*/  LDL.LU R98, [R1+0x214] ;  /* 0x0002140001627983 */ /* 0x000f620000300800 */
[----:B------:R-:W-:Y:S01]  /*11b40*/  FMUL R76, R76, R148 ;  /* 0x000000944c4c7220 */ /* 0x000fe20000400000 */
[----:B------:R-:W-:Y:S01]  /*11b50*/  IMAD.U32 R53, R53, 0x10000, RZ ;  /* 0x0001000035357824 */ /* 0x000fe200078e00ff */
[----:B------:R-:W-:Y:S01]  /*11b60*/  FMUL R79, R79, R151 ;  /* 0x000000974f4f7220 */ /* 0x000fe20000400000 */
[----:B------:R-:W-:Y:S01]  /*11b70*/  IMAD.U32 R31, R31, 0x10000, RZ ;  /* 0x000100001f1f7824 */ /* 0x000fe200078e00ff */
[----:B------:R-:W-:Y:S01]  /*11b80*/  FFMA R30, R76, R30, R58 ;  /* 0x0000001e4c1e7223 */ /* 0x000fe2000000003a */
[----:B------:R-:W5:Y:S02]  /*11b90*/  LDL.LU R187, [R1+0x1fc] ;  /* 0x0001fc0001bb7983 */ /* 0x000f640000300800 */
[----:B------:R-:W-:Y:S01]  /*11ba0*/  FFMA R31, R79, R53, R31 ;  /* 0x000000354f1f7223 */ /* 0x000fe2000000001f */
[----:B------:R-:W-:-:S02]  /*11bb0*/  I2FP.F32.S32 R77, R77 ;  /* 0x0000004d004d7245 */ /* 0x000fc40000201400 */
[----:B------:R-:W-:Y:S01]  /*11bc0*/  I2FP.F32.S32 R78, R78 ;  /* 0x0000004e004e7245 */ /* 0x000fe20000201400 */
[----:B------:R-:W-:Y:S02]  /*11bd0*/  IMAD.U32 R55, R55, 0x10000, RZ ;  /* 0x0001000037377824 */ /* 0x000fe400078e00ff */
[----:B------:R-:W-:Y:S01]  /*11be0*/  FMUL R77, R77, R149 ;  /* 0x000000954d4d7220 */ /* 0x000fe20000400000 */
[----:B------:R-:W-:Y:S01]  /*11bf0*/  IMAD.U32 R57, R57, 0x10000, RZ ;  /* 0x0001000039397824 */ /* 0x000fe200078e00ff */
[----:B------:R-:W-:-:S03]  /*11c00*/  FMUL R78, R78, R150 ;  /* 0x000000964e4e7220 */ /* 0x000fc60000400000 */
[----:B------:R-:W-:Y:S01]  /*11c10*/  FFMA R55, R77, R55, R57 ;  /* 0x000000374d377223 */ /* 0x000fe20000000039 */
[----:B------:R-:W-:Y:S01]  /*11c20*/  FFMA R54, R78, R54, R59 ;  /* 0x000000364e367223 */ /* 0x000fe2000000003b */
[C---:B---3--:R-:W-:Y:S01]  /*11c30*/  PRMT R53, R185.reuse, 0x7632, R53 ;  /* 0x00007632b9357816 */ /* 0x048fe20000000035 */
[----:B------:R-:W-:Y:S02]  /*11c40*/  IMAD.U32 R58, R185, 0x10000, RZ ;  /* 0x00010000b93a7824 */ /* 0x000fe400078e00ff */
[----:B------:R-:W3:Y:S01]  /*11c50*/  LDL.LU R185, [R1+0x174] ;  /* 0x0001740001b97983 */ /* 0x000ee20000300800 */
[C---:B----4-:R-:W-:Y:S01]  /*11c60*/  PRMT R57, R99.reuse, 0x7632, R57 ;  /* 0x0000763263397816 */ /* 0x050fe20000000039 */
[----:B------:R-:W-:Y:S02]  /*11c70*/  IMAD.U32 R59, R99, 0x10000, RZ ;  /* 0x00010000633b7824 */ /* 0x000fe400078e00ff */
[----:B------:R-:W4:Y:S01]  /*11c80*/  LDL.LU R99, [R1+0x12c] ;  /* 0x00012c0001637983 */ /* 0x000f220000300800 */
[----:B------:R-:W-:-:S02]  /*11c90*/  I2FP.F32.S32 R93, R93 ;  /* 0x0000005d005d7245 */ /* 0x000fc40000201400 */
[----:B------:R-:W-:Y:S01]  /*11ca0*/  I2FP.F32.S32 R92, R92 ;  /* 0x0000005c005c7245 */ /* 0x000fe20000201400 */
[----:B------:R-:W-:Y:S02]  /*11cb0*/  IMAD.U32 R53, R53, 0x10000, RZ ;  /* 0x0001000035357824 */ /* 0x000fe400078e00ff */
[----:B------:R-:W-:Y:S01]  /*11cc0*/  IMAD.U32 R57, R57, 0x10000, RZ ;  /* 0x0001000039397824 */ /* 0x000fe200078e00ff */
[----:B------:R-:W-:Y:S01]  /*11cd0*/  FMUL R93, R93, R173 ;  /* 0x000000ad5d5d7220 */ /* 0x000fe20000400000 */
[----:B------:R-:W-:Y:S01]  /*11ce0*/  FMUL R92, R92, R172 ;  /* 0x000000ac5c5c7220 */ /* 0x000fe20000400000 */
[----:B------:R-:W-:Y:S02]  /*11cf0*/  F2FP.BF16.PACK_AB R31, R31, R54 ;  /* 0x000000361f1f723e */ /* 0x000fe400000010ff */
[----:B------:R-:W-:Y:S01]  /*11d00*/  FFMA R53, R93, R53, R57 ;  /* 0x000000355d357223 */ /* 0x000fe20000000039 */
[----:B------:R-:W-:Y:S02]  /*11d10*/  I2FP.F32.S32 R101, R101 ;  /* 0x0000006500657245 */ /* 0x000fe40000201400 */
[----:B------:R-:W-:Y:S01]  /*11d20*/  I2FP.F32.S32 R94, R94 ;  /* 0x0000005e005e7245 */ /* 0x000fe20000201400 */
[----:B------:R-:W-:Y:S01]  /*11d30*/  FFMA R58, R92, R58, R59 ;  /* 0x0000003a5c3a7223 */ /* 0x000fe2000000003b */
[----:B------:R-:W-:-:S03]  /*11d40*/  PRMT R54, R68, 0x7632, R54 ;  /* 0x0000763244367816 */ /* 0x000fc60000000036 */
[----:B------:R-:W-:Y:S01]  /*11d50*/  FMUL R94, R94, R174 ;  /* 0x000000ae5e5e7220 */ /* 0x000fe20000400000 */
[----:B------:R-:W-:Y:S01]  /*11d60*/  FMUL R101, R101, R177 ;  /* 0x000000b165657220 */ /* 0x000fe20000400000 */
[----:B------:R-:W-:Y:S01]  /*11d70*/  IMAD.U32 R54, R54, 0x10000, RZ ;  /* 0x0001000036367824 */ /* 0x000fe200078e00ff */
[----:B------:R-:W-:Y:S02]  /*11d80*/  I2FP.F32.S32 R100, R100 ;  /* 0x0000006400647245 */ /* 0x000fe40000201400 */
[C---:B--2---:R-:W-:Y:S01]  /*11d90*/  PRMT R59, R97.reuse, 0x7632, R59 ;  /* 0x00007632613b7816 */ /* 0x044fe2000000003b */
[----:B------:R-:W-:Y:S02]  /*11da0*/  IMAD.U32 R60, R97, 0x10000, RZ ;  /* 0x00010000613c7824 */ /* 0x000fe400078e00ff */
[----:B------:R-:W2:Y:S01]  /*11db0*/  LDL.LU R97, [R1+0x1f8] ;  /* 0x0001f80001617983 */ /* 0x000ea20000300800 */
[C---:B-----5:R-:W-:Y:S01]  /*11dc0*/  PRMT R61, R96.reuse, 0x7632, R61 ;  /* 0x00007632603d7816 */ /* 0x060fe2000000003d */
[----:B------:R-:W-:-:S02]  /*11dd0*/  IMAD.U32 R62, R96, 0x10000, RZ ;  /* 0x00010000603e7824 */ /* 0x000fc400078e00ff */
[----:B------:R-:W5:Y:S01]  /*11de0*/  LDL.LU R96, [R1+0x1dc] ;  /* 0x0001dc0001607983 */ /* 0x000f620000300800 */
[C---:B------:R-:W-:Y:S01]  /*11df0*/  PRMT R57, R184.reuse, 0x7632, R57 ;  /* 0x00007632b8397816 */ /* 0x040fe20000000039 */
[----:B------:R-:W-:Y:S01]  /*11e00*/  IMAD.U32 R63, R184, 0x10000, RZ ;  /* 0x00010000b83f7824 */ /* 0x000fe200078e00ff */
[----:B------:R-:W-:Y:S01]  /*11e10*/  FFMA R60, R94, R60, R62 ;  /* 0x0000003c5e3c7223 */ /* 0x000fe2000000003e */
[----:B------:R-:W2:Y:S02]  /*11e20*/  LDL.LU R184, [R1+0x128] ;  /* 0x0001280001b87983 */ /* 0x000ea40000300800 */
[----:B------:R-:W-:-:S04]  /*11e30*/  IMAD.U32 R57, R57, 0x10000, RZ ;  /* 0x0001000039397824 */ /* 0x000fc800078e00ff */
[--C-:B------:R-:W-:Y:S01]  /*11e40*/  FFMA R54, R101, R54, R57.reuse ;  /* 0x0000003665367223 */ /* 0x100fe20000000039 */
[C---:B------:R-:W-:Y:S01]  /*11e50*/  PRMT R57, R98.reuse, 0x7632, R57 ;  /* 0x0000763262397816 */ /* 0x040fe20000000039 */
[----:B------:R-:W-:Y:S02]  /*11e60*/  IMAD.U32 R62, R98, 0x10000, RZ ;  /* 0x00010000623e7824 */ /* 0x000fe400078e00ff */
[----:B------:R-:W2:Y:S01]  /*11e70*/  LDL.LU R98, [R1+0xf8] ;  /* 0x0000f80001627983 */ /* 0x000ea20000300800 */
[----:B------:R-:W-:Y:S01]  /*11e80*/  F2FP.BF16.PACK_AB R30, R55, R30 ;  /* 0x0000001e371e723e */ /* 0x000fe200000010ff */
[----:B------:R-:W-:Y:S01]  /*11e90*/  FMUL R100, R100, R176 ;  /* 0x000000b064647220 */ /* 0x000fe20000400000 */
[----:B------:R-:W-:Y:S01]  /*11ea0*/  IMAD.U32 R55, R68, 0x10000, RZ ;  /* 0x0001000044377824 */ /* 0x000fe200078e00ff */
[----:B------:R-:W-:-:S03]  /*11eb0*/  I2FP.F32.S32 R95, R95 ;  /* 0x0000005f005f7245 */ /* 0x000fc60000201400 */
[----:B------:R-:W-:Y:S01]  /*11ec0*/  FFMA R55, R100, R55, R63 ;  /* 0x0000003764377223 */ /* 0x000fe2000000003f */
[----:B------:R-:W-:Y:S01]  /*11ed0*/  IMAD.U32 R59, R59, 0x10000, RZ ;  /* 0x000100003b3b7824 */ /* 0x000fe200078e00ff */
[----:B------:R-:W-:Y:S01]  /*11ee0*/  FMUL R95, R95, R175 ;  /* 0x000000af5f5f7220 */ /* 0x000fe20000400000 */
[----:B------:R-:W-:-:S04]  /*11ef0*/  IMAD.U32 R61, R61, 0x10000, RZ ;  /* 0x000100003d3d7824 */ /* 0x000fc800078e00ff */
[--C-:B------:R-:W-:Y:S01]  /*11f00*/  FFMA R59, R95, R59, R61.reuse ;  /* 0x0000003b5f3b7223 */ /* 0x100fe2000000003d */
[----:B------:R-:W-:-:S05]  /*11f10*/  PRMT R61, R187, 0x7632, R61 ;  /* 0x00007632bb3d7816 */ /* 0x000fca000000003d */
[----:B------:R-:W-:Y:S01]  /*11f20*/  IMAD.U32 R65, R61, 0x10000, RZ ;  /* 0x000100003d417824 */ /* 0x000fe200078e00ff */
        /* <DEDUP_REMOVED lines=11> */
[----:B------:R-:W-:Y:S01]  /*11fe0*/  FMUL R103, R103, R179 ;  /* 0x000000b367677220 */ /* 0x000fe20000400000 */
[----:B------:R-:W-:Y:S01]  /*11ff0*/  IMAD.U32 R57, R57, 0x10000, RZ ;  /* 0x0001000039397824 */ /* 0x000fe200078e00ff */
[----:B------:R-:W-:Y:S01]  /*12000*/  FMUL R164, R164, R188 ;  /* 0x000000bca4a47220 */ /* 0x000fe20000400000 */
[----:B------:R-:W-:Y:S01]  /*12010*/  IMAD.U32 R63, R63, 0x10000, RZ ;  /* 0x000100003f3f7824 */ /* 0x000fe200078e00ff */
[----:B------:R-:W-:Y:S01]  /*12020*/  FMUL R68, R165, R189 ;  /* 0x000000bda5447220 */ /* 0x000fe20000400000 */
[----:B------:R-:W-:Y:S02]  /*12030*/  IMAD.U32 R64, R187, 0x10000, RZ ;  /* 0x00010000bb407824 */ /* 0x000fe400078e00ff */
[----:B------:R-:W-:Y:S01]  /*12040*/  IMAD.U32 R61, R61, 0x10000, RZ ;  /* 0x000100003d3d7824 */ /* 0x000fe200078e00ff */
[----:B------:R-:W-:Y:S01]  /*12050*/  FFMA R62, R102, R62, R66 ;  /* 0x0000003e663e7223 */ /* 0x000fe20000000042 */
[----:B------:R-:W-:Y:S01]  /*12060*/  FFMA R57, R103, R57, R63 ;  /* 0x0000003967397223 */ /* 0x000fe2000000003f */
[----:B------:R-:W-:Y:S01]  /*12070*/  F2FP.BF16.PACK_AB R53, R53, R58 ;  /* 0x0000003a3535723e */ /* 0x000fe200000010ff */
[----:B------:R-:W-:Y:S01]  /*12080*/  FFMA R64, R164, R64, R67 ;  /* 0x00000040a4407223 */ /* 0x000fe20000000043 */
[----:B------:R-:W-:Y:S01]  /*12090*/  FFMA R61, R68, R65, R61 ;  /* 0x00000041443d7223 */ /* 0x000fe2000000003d */
[----:B------:R-:W4:Y:S01]  /*120a0*/  LDL.LU R70, [R1+0x198] ;  /* 0x0001980001467983 */ /* 0x000f220000300800 */
[----:B------:R-:W-:-:S03]  /*120b0*/  F2FP.BF16.PACK_AB R55, R54, R55 ;  /* 0x000000373637723e */ /* 0x000fc600000010ff */
[----:B------:R-:W4:Y:S01]  /*120c0*/  LDL.LU R187, [R1+0x194] ;  /* 0x0001940001bb7983 */ /* 0x000f220000300800 */
[----:B------:R-:W-:Y:S02]  /*120d0*/  F2FP.BF16.PACK_AB R62, R57, R62 ;  /* 0x0000003e393e723e */ /* 0x000fe400000010ff */
[----:B------:R-:W-:Y:S02]  /*120e0*/  F2FP.BF16.PACK_AB R57, R61, R64 ;  /* 0x000000403d39723e */ /* 0x000fe400000010ff */
[C---:B-----5:R-:W-:Y:S01]  /*120f0*/  PRMT R58, R96.reuse, 0x7632, R58 ;  /* 0x00007632603a7816 */ /* 0x060fe2000000003a */
[C---:B--2---:R-:W-:Y:S01]  /*12100*/  IMAD.U32 R63, R97.reuse, 0x10000, RZ ;  /* 0x00010000613f7824 */ /* 0x044fe200078e00ff */
[----:B------:R-:W-:Y:S01]  /*12110*/  PRMT R54, R97, 0x7632, R54 ;  /* 0x0000763261367816 */ /* 0x000fe20000000036 */
[----:B------:R-:W-:Y:S01]  /*12120*/  IMAD.U32 R64, R96, 0x10000, RZ ;  /* 0x0001000060407824 */ /* 0x000fe200078e00ff */
[----:B------:R-:W-:Y:S01]  /*12130*/  I2FP.F32.S32 R137, R137 ;  /* 0x0000008900897245 */ /* 0x000fe20000201400 */
[----:B------:R-:W-:Y:S01]  /*12140*/  IMAD.U32 R65, R58, 0x10000, RZ ;  /* 0x000100003a417824 */ /* 0x000fe200078e00ff */
[----:B------:R-:W2:Y:S04]  /*12150*/  LDL.LU R97, [R1+0x70] ;  /* 0x0000700001617983 */ /* 0x000ea80000300800 */
[----:B------:R-:W5:Y:S01]  /*12160*/  LDL.LU R96, [R1+0x6c] ;  /* 0x00006c0001607983 */ /* 0x000f620000300800 */
[----:B------:R-:W-:Y:S01]  /*12170*/  FMUL R137, R137, R193 ;  /* 0x000000c189897220 */ /* 0x000fe20000400000 */
[----:B------:R-:W-:Y:S01]  /*12180*/  PRMT R58, R98, 0x7632, R58 ;  /* 0x00007632623a7816 */ /* 0x000fe2000000003a */
[----:B------:R-:W-:Y:S01]  /*12190*/  IMAD.U32 R66, R54, 0x10000, RZ ;  /* 0x0001000036427824 */ /* 0x000fe200078e00ff */
[----:B------:R-:W-:-:S03]  /*121a0*/  F2FP.BF16.PACK_AB R60, R59, R60 ;  /* 0x0000003c3b3c723e */ /* 0x000fc600000010ff */
[----:B------:R-:W-:Y:S01]  /*121b0*/  IMAD.U32 R58, R58, 0x10000, RZ ;  /* 0x000100003a3a7824 */ /* 0x000fe200078e00ff */
[C---:B------:R-:W-:Y:S01]  /*121c0*/  PRMT R54, R184.reuse, 0x7632, R54 ;  /* 0x00007632b8367816 */ /* 0x040fe20000000036 */
[----:B------:R-:W-:Y:S02]  /*121d0*/  IMAD.U32 R59, R184, 0x10000, RZ ;  /* 0x00010000b83b7824 */ /* 0x000fe400078e00ff */
[----:B------:R-:W-:Y:S01]  /*121e0*/  FFMA R137, R137, R65, R58 ;  /* 0x0000004189897223 */ /* 0x000fe2000000003a */
[----:B------:R-:W5:Y:S01]  /*121f0*/  LDL.LU R184, [R1+0x218] ;  /* 0x0002180001b87983 */ /* 0x000f620000300800 */
[----:B------:R-:W-:Y:S01]  /*12200*/  I2FP.F32.S32 R167, R167 ;  /* 0x000000a700a77245 */ /* 0x000fe20000201400 */
[----:B------:R-:W-:Y:S02]  /*12210*/  IMAD.U32 R61, R98, 0x10000, RZ ;  /* 0x00010000623d7824 */ /* 0x000fe400078e00ff */
[----:B------:R-:W-:Y:S02]  /*12220*/  IMAD.U32 R54, R54, 0x10000, RZ ;  /* 0x0001000036367824 */ /* 0x000fe400078e00ff */
[----:B------:R-:W-:-:S04]  /*12230*/  FMUL R167, R167, R191 ;  /* 0x000000bfa7a77220 */ /* 0x000fc80000400000 */
[----:B------:R-:W-:Y:S01]  /*12240*/  FFMA R66, R167, R66, R54 ;  /* 0x00000042a7427223 */ /* 0x000fe20000000036 */
[C---:B---3--:R-:W-:Y:S01]  /*12250*/  PRMT R58, R185.reuse, 0x7632, R58 ;  /* 0x00007632b93a7816 */ /* 0x048fe2000000003a */
[----:B------:R-:W-:Y:S02]  /*12260*/  IMAD.U32 R65, R185, 0x10000, RZ ;  /* 0x00010000b9417824 */ /* 0x000fe400078e00ff */
[----:B------:R-:W3:Y:S04]  /*12270*/  LDL.LU R185, [R1+0x210] ;  /* 0x0002100001b97983 */ /* 0x000ee80000300800 */
[----:B------:R-:W3:Y:S01]  /*12280*/  LDL.LU R98, [R1+0x170] ;  /* 0x0001700001627983 */ /* 0x000ee20000300800 */
[----:B------:R-:W-:Y:S01]  /*12290*/  IMAD.U32 R67, R58, 0x10000, RZ ;  /* 0x000100003a437824 */ /* 0x000fe200078e00ff */
[C---:B----4-:R-:W-:Y:S01]  /*122a0*/  PRMT R54, R99.reuse, 0x7632, R54 ;  /* 0x0000763263367816 */ /* 0x050fe20000000036 */
[----:B------:R-:W-:-:S02]  /*122b0*/  IMAD.U32 R58, R99, 0x10000, RZ ;  /* 0x00010000633a7824 */ /* 0x000fc400078e00ff */
[----:B------:R-:W4:Y:S01]  /*122c0*/  LDL.LU R99, [R1+0x16c] ;  /* 0x00016c0001637983 */ /* 0x000f220000300800 */
[----:B------:R-:W-:Y:S02]  /*122d0*/  I2FP.F32.S32 R166, R166 ;  /* 0x000000a600a67245 */ /* 0x000fe40000201400 */
[----:B------:R-:W-:-:S03]  /*122e0*/  I2FP.F32.S32 R138, R138 ;  /* 0x0000008a008a7245 */ /* 0x000fc60000201400 */
[----:B------:R-:W-:Y:S01]  /*122f0*/  FMUL R166, R166, R190 ;  /* 0x000000bea6a67220 */ /* 0x000fe20000400000 */
[----:B------:R-:W-:-:S03]  /*12300*/  I2FP.F32.S32 R32, R32 ;  /* 0x0000002000207245 */ /* 0x000fc60000201400 */
[----:B------:R-:W-:Y:S01]  /*12310*/  FFMA R59, R166, R63, R59 ;  /* 0x0000003fa63b7223 */ /* 0x000fe2000000003b */
[----:B------:R-:W-:Y:S01]  /*12320*/  FMUL R63, R138, R194 ;  /* 0x000000c28a3f7220 */ /* 0x000fe20000400000 */
[----:B------:R-:W-:Y:S02]  /*12330*/  I2FP.F32.S32 R33, R33 ;  /* 0x0000002100217245 */ /* 0x000fe40000201400 */
[----:B------:R-:W-:Y:S01]  /*12340*/  I2FP.F32.S32 R136, R136 ;  /* 0x0000008800887245 */ /* 0x000fe20000201400 */
[----:B------:R-:W-:Y:S01]  /*12350*/  FFMA R58, R63, R65, R58 ;  /* 0x000000413f3a7223 */ /* 0x000fe2000000003a */
[----:B------:R-:W-:Y:S01]  /*12360*/  FMUL R65, R32, R196 ;  /* 0x000000c420417220 */ /* 0x000fe20000400000 */
[----:B------:R-:W-:Y:S01]  /*12370*/  FMUL R197, R33, R197 ;  /* 0x000000c521c57220 */ /* 0x000fe20000400000 */
[----:B------:R-:W-:Y:S01]  /*12380*/  PRMT R32, R70, 0x7632, R32 ;  /* 0x0000763246207816 */ /* 0x000fe20000000020 */
[----:B------:R-:W-:Y:S01]  /*12390*/  FMUL R136, R136, R192 ;  /* 0x000000c088887220 */ /* 0x000fe20000400000 */
[----:B------:R-:W-:-:S02]  /*123a0*/  I2FP.F32.S32 R139, R139 ;  /* 0x0000008b008b7245 */ /* 0x000fc40000201400 */
[----:B------:R-:W-:Y:S01]  /*123b0*/  PRMT R33, R187, 0x7632, R33 ;  /* 0x00007632bb217816 */ /* 0x000fe20000000021 */
[----:B------:R-:W-:Y:S01]  /*123c0*/  FFMA R136, R136, R64, R61 ;  /* 0x0000004088887223 */ /* 0x000fe2000000003d */
[----:B------:R-:W-:Y:S01]  /*123d0*/  I2FP.F32.S32 R34, R34 ;  /* 0x0000002200227245 */ /* 0x000fe20000201400 */
[----:B------:R-:W-:Y:S01]  /*123e0*/  IMAD.U32 R68, R32, 0x10000, RZ ;  /* 0x0001000020447824 */ /* 0x000fe200078e00ff */
[----:B------:R-:W-:Y:S01]  /*123f0*/  F2FP.BF16.PACK_AB R46, R69, R46 ;  /* 0x0000002e452e723e */ /* 0x000fe200000010ff */
[----:B------:R-:W-:Y:S01]  /*12400*/  IMAD.U32 R61, R54, 0x10000, RZ ;  /* 0x00010000363d7824 */ /* 0x000fe200078e00ff */
[----:B------:R-:W-:Y:S01]  /*12410*/  FMUL R64, R139, R195 ;  /* 0x000000c38b407220 */ /* 0x000fe20000400000 */
[----:B------:R-:W-:Y:S01]  /*12420*/  IMAD.U32 R69, R33, 0x10000, RZ ;  /* 0x0001000021457824 */ /* 0x000fe200078e00ff */
[----:B------:R-:W-:Y:S01]  /*12430*/  I2FP.F32.S32 R35, R35 ;  /* 0x0000002300237245 */ /* 0x000fe20000201400 */
[----:B------:R-:W-:Y:S01]  /*12440*/  FMUL R198, R34, R198 ;  /* 0x000000c622c67220 */ /* 0x000fe20000400000 */
[C---:B--2---:R-:W-:Y:S01]  /*12450*/  PRMT R32, R97.reuse, 0x7632, R32 ;  /* 0x0000763261207816 */ /* 0x044fe20000000020 */
[----:B------:R-:W-:Y:S01]  /*12460*/  FFMA R61, R64, R67, R61 ;  /* 0x00000043403d7223 */ /* 0x000fe2000000003d */
[----:B-----5:R-:W-:Y:S01]  /*12470*/  PRMT R33, R96, 0x7632, R33 ;  /* 0x0000763260217816 */ /* 0x020fe20000000021 */
[----:B------:R-:W-:Y:S01]  /*12480*/  IMAD.U32 R34, R97, 0x10000, RZ ;  /* 0x0001000061227824 */ /* 0x000fe200078e00ff */
[----:B------:R-:W-:Y:S01]  /*12490*/  FMUL R64, R35, R199 ;  /* 0x000000c723407220 */ /* 0x000fe20000400000 */
[----:B------:R-:W-:Y:S01]  /*124a0*/  IMAD.U32 R67, R70, 0x10000, RZ ;  /* 0x0001000046437824 */ /* 0x000fe200078e00ff */
[----:B------:R-:W2:Y:S01]  /*124b0*/  LDL.LU R97, [R1+0x1f4] ;  /* 0x0001f40001617983 */ /* 0x000ea20000300800 */
[----:B------:R-:W-:-:S02]  /*124c0*/  IMAD.U32 R32, R32, 0x10000, RZ ;  /* 0x0001000020207824 */ /* 0x000fc400078e00ff */
[----:B------:R-:W-:Y:S02]  /*124d0*/  IMAD.U32 R63, R96, 0x10000, RZ ;  /* 0x00010000603f7824 */ /* 0x000fe400078e00ff */
[----:B------:R-:W5:Y:S01]  /*124e0*/  LDL.LU R96, [R1+0x1f0] ;  /* 0x0001f00001607983 */ /* 0x000f620000300800 */
[----:B------:R-:W-:Y:S01]  /*124f0*/  IMAD.U32 R33, R33, 0x10000, RZ ;  /* 0x0001000021217824 */ /* 0x000fe200078e00ff */
[----:B------:R-:W-:Y:S01]  /*12500*/  FFMA R67, R65, R67, R34 ;  /* 0x0000004341437223 */ /* 0x000fe20000000022 */
[--C-:B------:R-:W-:Y:S02]  /*12510*/  FFMA R68, R197, R68, R32.reuse ;  /* 0x00000044c5447223 */ /* 0x100fe40000000020 */
[----:B------:R-:W-:Y:S01]  /*12520*/  FFMA R69, R64, R69, R33 ;  /* 0x0000004540457223 */ /* 0x000fe20000000021 */
[C---:B------:R-:W-:Y:S01]  /*12530*/  PRMT R32, R184.reuse, 0x7632, R32 ;  /* 0x00007632b8207816 */ /* 0x040fe20000000020 */
[----:B------:R-:W-:Y:S02]  /*12540*/  IMAD.U32 R65, R184, 0x10000, RZ ;  /* 0x00010000b8417824 */ /* 0x000fe400078e00ff */
[----:B------:R-:W5:Y:S01]  /*12550*/  LDL.LU R184, [R1+0x124] ;  /* 0x0001240001b87983 */ /* 0x000f620000300800 */
[----:B------:R-:W-:Y:S01]  /*12560*/  F2FP.BF16.PACK_AB R54, R66, R59 ;  /* 0x0000003b4236723e */ /* 0x000fe200000010ff */
[----:B------:R-:W-:-:S04]  /*12570*/  IMAD.U32 R66, R187, 0x10000, RZ ;  /* 0x00010000bb427824 */ /* 0x000fc800078e00ff */
[----:B------:R-:W-:Y:S01]  /*12580*/  FFMA R198, R198, R66, R63 ;  /* 0x00000042c6c67223 */ /* 0x000fe2000000003f */
[----:B------:R-:W-:Y:S01]  /*12590*/  IMAD.U32 R66, R32, 0x10000, RZ ;  /* 0x0001000020427824 */ /* 0x000fe200078e00ff */
[----:B------:R-:W-:Y:S02]  /*125a0*/  F2FP.BF16.PACK_AB R50, R71, R50 ;  /* 0x000000324732723e */ /* 0x000fe400000010ff */
[C---:B---3--:R-:W-:Y:S01]  /*125b0*/  PRMT R33, R185.reuse, 0x7632, R33 ;  /* 0x00007632b9217816 */ /* 0x048fe20000000021 */
[----:B------:R-:W-:Y:S02]  /*125c0*/  IMAD.U32 R70, R185, 0x10000, RZ ;  /* 0x00010000b9467824 */ /* 0x000fe400078e00ff */
[----:B------:R-:W3:Y:S01]  /*125d0*/  LDL.LU R185, [R1+0x120] ;  /* 0x0001200001b97983 */ /* 0x000ee20000300800 */
[C---:B------:R-:W-:Y:S01]  /*125e0*/  PRMT R32, R98.reuse, 0x7632, R32 ;  /* 0x0000763262207816 */ /* 0x040fe20000000020 */
[----:B------:R-:W-:Y:S02]  /*125f0*/  IMAD.U32 R34, R98, 0x10000, RZ ;  /* 0x0001000062227824 */ /* 0x000fe400078e00ff */
[----:B------:R-:W3:Y:S01]  /*12600*/  LDL.LU R98, [R1+0x1d4] ;  /* 0x0001d40001627983 */ /* 0x000ee20000300800 */
[----:B------:R-:W-:Y:S01]  /*12610*/  IMAD.U32 R71, R33, 0x10000, RZ ;  /* 0x0001000021477824 */ /* 0x000fe200078e00ff */
[C---:B----4-:R-:W-:Y:S01]  /*12620*/  PRMT R33, R99.reuse, 0x7632, R33 ;  /* 0x0000763263217816 */ /* 0x050fe20000000021 */
[----:B------:R-:W-:-:S02]  /*12630*/  IMAD.U32 R35, R99, 0x10000, RZ ;  /* 0x0001000063237824 */ /* 0x000fc400078e00ff */
[----:B------:R-:W4:Y:S01]  /*12640*/  LDL.LU R99, [R1+0xf0] ;  /* 0x0000f00001637983 */ /* 0x000f220000300800 */
[----:B------:R-:W-:Y:S02]  /*12650*/  I2FP.F32.S32 R104, R104 ;  /* 0x0000006800687245 */ /* 0x000fe40000201400 */
[----:B------:R-:W-:Y:S01]  /*12660*/  I2FP.F32.S32 R105, R105 ;  /* 0x0000006900697245 */ /* 0x000fe20000201400 */
[----:B------:R-:W-:Y:S01]  /*12670*/  IMAD.U32 R32, R32, 0x10000, RZ ;  /* 0x0001000020207824 */ /* 0x000fe200078e00ff */
[----:B------:R-:W-:Y:S01]  /*12680*/  I2FP.F32.S32 R106, R106 ;  /* 0x0000006a006a7245 */ /* 0x000fe20000201400 */
[----:B------:R-:W-:Y:S01]  /*12690*/  FMUL R63, R104, R200 ;  /* 0x000000c8683f7220 */ /* 0x000fe20000400000 */
[----:B------:R-:W-:Y:S01]  /*126a0*/  I2FP.F32.S32 R107, R107 ;  /* 0x0000006b006b7245 */ /* 0x000fe20000201400 */
[----:B------:R-:W-:Y:S01]  /*126b0*/  FMUL R105, R105, R201 ;  /* 0x000000c969697220 */ /* 0x000fe20000400000 */
[----:B------:R-:W-:Y:S01]  /*126c0*/  IMAD.U32 R33, R33, 0x10000, RZ ;  /* 0x0001000021217824 */ /* 0x000fe200078e00ff */
[----:B------:R-:W-:Y:S01]  /*126d0*/  FMUL R106, R106, R202 ;  /* 0x000000ca6a6a7220 */ /* 0x000fe20000400000 */
[----:B------:R-:W-:Y:S01]  /*126e0*/  FFMA R63, R63, R65, R34 ;  /* 0x000000413f3f7223 */ /* 0x000fe20000000022 */
[----:B------:R-:W-:Y:S01]  /*126f0*/  FFMA R66, R105, R66, R32 ;  /* 0x0000004269427223 */ /* 0x000fe20000000020 */
[----:B------:R-:W-:Y:S01]  /*12700*/  I2FP.F32.S32 R160, R160 ;  /* 0x000000a000a07245 */ /* 0x000fe20000201400 */
[----:B------:R-:W-:Y:S01]  /*12710*/  FFMA R106, R106, R70, R35 ;  /* 0x000000466a6a7223 */ /* 0x000fe20000000023 */
[----:B------:R-:W-:Y:S01]  /*12720*/  I2FP.F32.S32 R163, R163 ;  /* 0x000000a300a37245 */ /* 0x000fe20000201400 */
[----:B------:R-:W4:Y:S01]  /*12730*/  LDL.LU R180, [R1+0x1d0] ;  /* 0x0001d00001b47983 */ /* 0x000f220000300800 */
[----:B------:R-:W-:Y:S01]  /*12740*/  F2FP.BF16.PACK_AB R35, R66, R63 ;  /* 0x0000003f4223723e */ /* 0x000fe200000010ff */
[----:B------:R-:W-:Y:S01]  /*12750*/  FMUL R64, R107, R203 ;  /* 0x000000cb6b407220 */ /* 0x000fe20000400000 */
[----:B------:R-:W-:Y:S01]  /*12760*/  F2FP.BF16.PACK_AB R34, R61, R58 ;  /* 0x0000003a3d22723e */ /* 0x000fe200000010ff */
[----:B------:R-:W4:Y:S01]  /*12770*/  LDL.LU R187, [R1+0x190] ;  /* 0x0001900001bb7983 */ /* 0x000f220000300800 */
[----:B------:R-:W-:Y:S01]  /*12780*/  F2FP.BF16.PACK_AB R32, R69, R198 ;  /* 0x000000c64520723e */ /* 0x000fe200000010ff */
[----:B------:R-:W-:Y:S01]  /*12790*/  FFMA R65, R64, R71, R33 ;  /* 0x0000004740417223 */ /* 0x000fe20000000021 */
[----:B------:R-:W-:Y:S01]  /*127a0*/  F2FP.BF16.PACK_AB R33, R68, R67 ;  /* 0x000000434421723e */ /* 0x000fe200000010ff */
[----:B------:R-:W-:Y:S01]  /*127b0*/  FMUL R67, R160, R204 ;  /* 0x000000cca0437220 */ /* 0x000fe20000400000 */
[----:B------:R-:W-:Y:S01]  /*127c0*/  I2FP.F32.S32 R161, R161 ;  /* 0x000000a100a17245 */ /* 0x000fe20000201400 */
[----:B------:R-:W-:Y:S01]  /*127d0*/  FMUL R68, R163, R207 ;  /* 0x000000cfa3447220 */ /* 0x000fe20000400000 */
[----:B------:R-:W-:-:S02]  /*127e0*/  F2FP.BF16.PACK_AB R58, R65, R106 ;  /* 0x0000006a413a723e */ /* 0x000fc400000010ff */
[----:B--2---:R-:W-:Y:S02]  /*127f0*/  PRMT R61, R97, 0x7632, R61 ;  /* 0x00007632613d7816 */ /* 0x004fe4000000003d */
[----:B-----5:R-:W-:-:S05]  /*12800*/  PRMT R63, R96, 0x7632, R63 ;  /* 0x00007632603f7816 */ /* 0x020fca000000003f */
[----:B------:R-:W-:Y:S02]  /*12810*/  IMAD.U32 R72, R63, 0x10000, RZ ;  /* 0x000100003f487824 */ /* 0x000fe400078e00ff */
[----:B------:R-:W-:Y:S02]  /*12820*/  IMAD.U32 R69, R97, 0x10000, RZ ;  /* 0x0001000061457824 */ /* 0x000fe400078e00ff */
[----:B------:R-:W-:Y:S02]  /*12830*/  IMAD.U32 R71, R61, 0x10000, RZ ;  /* 0x000100003d477824 */ /* 0x000fe400078e00ff */
[C---:B------:R-:W-:Y:S01]  /*12840*/  IMAD.U32 R64, R184.reuse, 0x10000, RZ ;  /* 0x00010000b8407824 */ /* 0x040fe200078e00ff */
[----:B------:R-:W-:Y:S01]  /*12850*/  PRMT R61, R184, 0x7632, R61 ;  /* 0x00007632b83d7816 */ /* 0x000fe2000000003d */
[----:B------:R-:W-:Y:S02]  /*12860*/  IMAD.U32 R70, R96, 0x10000, RZ ;  /* 0x0001000060467824 */ /* 0x000fe400078e00ff */
[----:B------:R-:W2:Y:S01]  /*12870*/  LDL.LU R96, [R1+0xec] ;  /* 0x0000ec0001607983 */ /* 0x000ea20000300800 */
[----:B------:R-:W-:Y:S01]  /*12880*/  FFMA R64, R67, R69, R64 ;  /* 0x0000004543407223 */ /* 0x000fe20000000040 */
[----:B------:R-:W-:Y:S01]  /*12890*/  FMUL R66, R161, R205 ;  /* 0x000000cda1427220 */ /* 0x000fe20000400000 */
[----:B------:R-:W-:-:S04]  /*128a0*/  IMAD.U32 R61, R61, 0x10000, RZ ;  /* 0x000100003d3d7824 */ /* 0x000fc800078e00ff */
[----:B------:R-:W-:Y:S01]  /*128b0*/  FFMA R67, R66, R71, R61 ;  /* 0x0000004742437223 */ /* 0x000fe2000000003d */
[----:B---3--:R-:W-:-:S05]  /*128c0*/  PRMT R63, R185, 0x7632, R63 ;  /* 0x00007632b93f7816 */ /* 0x008fca000000003f */
[----:B------:R-:W-:Y:S02]  /*128d0*/  IMAD.U32 R63, R63, 0x10000, RZ ;  /* 0x000100003f3f7824 */ /* 0x000fe400078e00ff */
[----:B------:R-:W-:Y:S02]  /*128e0*/  IMAD.U32 R65, R185, 0x10000, RZ ;  /* 0x00010000b9417824 */ /* 0x000fe400078e00ff */
[--C-:B------:R-:W-:Y:S01]  /*128f0*/  FFMA R69, R68, R72, R63.reuse ;  /* 0x0000004844457223 */ /* 0x100fe2000000003f */
[----:B------:R-:W-:Y:S01]  /*12900*/  PRMT R63, R98, 0x7632, R63 ;  /* 0x00007632623f7816 */ /* 0x000fe2000000003f */
[----:B------:R-:W3:Y:S01]  /*12910*/  LDL.LU R185, [R1+0x68] ;  /* 0x0000680001b97983 */ /* 0x000ee20000300800 */
[----:B----4-:R-:W-:-:S03]  /*12920*/  PRMT R61, R99, 0x7632, R61 ;  /* 0x00007632633d7816 */ /* 0x010fc6000000003d */
[----:B------:R-:W-:Y:S02]  /*12930*/  IMAD.U32 R71, R63, 0x10000, RZ ;  /* 0x000100003f477824 */ /* 0x000fe400078e00ff */
[----:B------:R-:W-:Y:S02]  /*12940*/  IMAD.U32 R63, R99, 0x10000, RZ ;  /* 0x00010000633f7824 */ /* 0x000fe400078e00ff */
[----:B------:R-:W4:Y:S01]  /*12950*/  LDL.LU R99, [R1+0x20c] ;  /* 0x00020c0001637983 */ /* 0x000f220000300800 */
[----:B------:R-:W-:Y:S02]  /*12960*/  I2FP.F32.S32 R162, R162 ;  /* 0x000000a200a27245 */ /* 0x000fe40000201400 */
[----:B------:R-:W-:Y:S01]  /*12970*/  I2FP.F32.S32 R132, R132 ;  /* 0x0000008400847245 */ /* 0x000fe20000201400 */
[----:B------:R-:W-:Y:S01]  /*12980*/  IMAD.U32 R68, R98, 0x10000, RZ ;  /* 0x0001000062447824 */ /* 0x000fe200078e00ff */
[----:B------:R-:W-:Y:S01]  /*12990*/  I2FP.F32.S32 R133, R133 ;  /* 0x0000008500857245 */ /* 0x000fe20000201400 */
[----:B------:R-:W5:Y:S01]  /*129a0*/  LDL.LU R98, [R1+0x18c] ;  /* 0x00018c0001627983 */ /* 0x000f620000300800 */
[----:B------:R-:W-:Y:S01]  /*129b0*/  FMUL R162, R162, R206 ;  /* 0x000000cea2a27220 */ /* 0x000fe20000400000 */
[----:B------:R-:W-:-:S02]  /*129c0*/  FMUL R132, R132, R208 ;  /* 0x000000d084847220 */ /* 0x000fc40000400000 */
[----:B------:R-:W5:Y:S01]  /*129d0*/  LDL.LU R97, [R1+0x64] ;  /* 0x0000640001617983 */ /* 0x000f620000300800 */
[----:B------:R-:W-:Y:S01]  /*129e0*/  FFMA R162, R162, R70, R65 ;  /* 0x00000046a2a27223 */ /* 0x000fe20000000041 */
[----:B------:R-:W-:Y:S01]  /*129f0*/  IMAD.U32 R65, R61, 0x10000, RZ ;  /* 0x000100003d417824 */ /* 0x000fe200078e00ff */
[----:B------:R-:W-:Y:S01]  /*12a00*/  FMUL R66, R133, R209 ;  /* 0x000000d185427220 */ /* 0x000fe20000400000 */
[--C-:B------:R-:W-:Y:S01]  /*12a10*/  FFMA R132, R132, R68, R63.reuse ;  /* 0x0000004484847223 */ /* 0x100fe2000000003f */
[----:B------:R-:W5:Y:S01]  /*12a20*/  LDL.LU R184, [R1+0x168] ;  /* 0x0001680001b87983 */ /* 0x000f620000300800 */
[----:B------:R-:W-:Y:S01]  /*12a30*/  PRMT R63, R180, 0x7632, R63 ;  /* 0x00007632b43f7816 */ /* 0x000fe2000000003f */
[--C-:B------:R-:W-:Y:S01]  /*12a40*/  FFMA R71, R66, R71, R65.reuse ;  /* 0x0000004742477223 */ /* 0x100fe20000000041 */
[----:B------:R-:W-:Y:S02]  /*12a50*/  PRMT R65, R187, 0x7632, R65 ;  /* 0x00007632bb417816 */ /* 0x000fe40000000041 */
[----:B------:R-:W-:Y:S01]  /*12a60*/  I2FP.F32.S32 R135, R135 ;  /* 0x0000008700877245 */ /* 0x000fe20000201400 */
[----:B------:R-:W-:Y:S01]  /*12a70*/  IMAD.U32 R73, R63, 0x10000, RZ ;  /* 0x000100003f497824 */ /* 0x000fe200078e00ff */
[----:B------:R-:W-:Y:S01]  /*12a80*/  I2FP.F32.S32 R80, R80 ;  /* 0x0000005000507245 */ /* 0x000fe20000201400 */
[----:B------:R-:W-:Y:S01]  /*12a90*/  IMAD.U32 R75, R65, 0x10000, RZ ;  /* 0x00010000414b7824 */ /* 0x000fe200078e00ff */
[----:B------:R-:W-:Y:S01]  /*12aa0*/  F2FP.BF16.PACK_AB R61, R67, R64 ;  /* 0x00000040433d723e */ /* 0x000fe200000010ff */
[----:B------:R-:W-:Y:S01]  /*12ab0*/  FMUL R68, R135, R211 ;  /* 0x000000d387447220 */ /* 0x000fe20000400000 */
[----:B------:R-:W-:Y:S01]  /*12ac0*/  IMAD.U32 R74, R187, 0x10000, RZ ;  /* 0x00010000bb4a7824 */ /* 0x000fe200078e00ff */
[----:B------:R-:W-:Y:S01]  /*12ad0*/  FMUL R80, R80, R212 ;  /* 0x000000d450507220 */ /* 0x000fe20000400000 */
[----:B--2---:R-:W-:-:S05]  /*12ae0*/  PRMT R63, R96, 0x7632, R63 ;  /* 0x00007632603f7816 */ /* 0x004fca000000003f */
[----:B------:R-:W-:-:S04]  /*12af0*/  IMAD.U32 R63, R63, 0x10000, RZ ;  /* 0x000100003f3f7824 */ /* 0x000fc800078e00ff */
[----:B------:R-:W-:Y:S01]  /*12b00*/  FFMA R73, R68, R73, R63 ;  /* 0x0000004944497223 */ /* 0x000fe2000000003f */
[C---:B---3--:R-:W-:Y:S01]  /*12b10*/  PRMT R65, R185.reuse, 0x7632, R65 ;  /* 0x00007632b9417816 */ /* 0x048fe20000000041 */
[----:B------:R-:W-:Y:S02]  /*12b20*/  IMAD.U32 R67, R185, 0x10000, RZ ;  /* 0x00010000b9437824 */ /* 0x000fe400078e00ff */
[----:B------:R-:W2:Y:S02]  /*12b30*/  LDL.LU R185, [R1+0x208] ;  /* 0x0002080001b97983 */ /* 0x000ea40000300800 */
[----:B------:R-:W-:Y:S01]  /*12b40*/  FFMA R80, R80, R74, R67 ;  /* 0x0000004a50507223 */ /* 0x000fe20000000043 */
[C---:B----4-:R-:W-:Y:S01]  /*12b50*/  PRMT R63, R99.reuse, 0x7632, R63 ;  /* 0x00007632633f7816 */ /* 0x050fe2000000003f */
[----:B------:R-:W-:Y:S02]  /*12b60*/  IMAD.U32 R74, R99, 0x10000, RZ ;  /* 0x00010000634a7824 */ /* 0x000fe400078e00ff */
[----:B------:R-:W3:Y:S01]  /*12b70*/  LDL.LU R99, [R1+0x1ec] ;  /* 0x0001ec0001637983 */ /* 0x000ee20000300800 */
[----:B------:R-:W-:Y:S01]  /*12b80*/  I2FP.F32.S32 R134, R134 ;  /* 0x0000008600867245 */ /* 0x000fe20000201400 */
[----:B------:R-:W-:Y:S01]  /*12b90*/  IMAD.U32 R66, R96, 0x10000, RZ ;  /* 0x0001000060427824 */ /* 0x000fe200078e00ff */
[----:B------:R-:W-:Y:S01]  /*12ba0*/  I2FP.F32.S32 R81, R81 ;  /* 0x0000005100517245 */ /* 0x000fe20000201400 */
[----:B------:R-:W-:Y:S01]  /*12bb0*/  IMAD.U32 R72, R180, 0x10000, RZ ;  /* 0x00010000b4487824 */ /* 0x000fe200078e00ff */
[----:B------:R-:W-:Y:S01]  /*12bc0*/  F2FP.BF16.PACK_AB R64, R69, R162 ;  /* 0x000000a24540723e */ /* 0x000fe200000010ff */
[----:B------:R-:W-:Y:S01]  /*12bd0*/  FMUL R69, R134, R210 ;  /* 0x000000d286457220 */ /* 0x000fe20000400000 */
[----:B------:R-:W4:Y:S01]  /*12be0*/  LDL.LU R96, [R1+0x164] ;  /* 0x0001640001607983 */ /* 0x000f220000300800 */
[----:B------:R-:W-:Y:S01]  /*12bf0*/  IMAD.U32 R65, R65, 0x10000, RZ ;  /* 0x0001000041417824 */ /* 0x000fe200078e00ff */
[----:B------:R-:W-:Y:S01]  /*12c00*/  FMUL R70, R81, R213 ;  /* 0x000000d551467220 */ /* 0x000fe20000400000 */
[--C-:B------:R-:W-:Y:S01]  /*12c10*/  FFMA R72, R69, R72, R66.reuse ;  /* 0x0000004845487223 */ /* 0x100fe20000000042 */
[C---:B-----5:R-:W-:Y:S01]  /*12c20*/  PRMT R66, R98.reuse, 0x7632, R66 ;  /* 0x0000763262427816 */ /* 0x060fe20000000042 */
[----:B------:R-:W-:Y:S01]  /*12c30*/  IMAD.U32 R76, R98, 0x10000, RZ ;  /* 0x00010000624c7824 */ /* 0x000fe200078e00ff */
[----:B------:R-:W-:Y:S01]  /*12c40*/  I2FP.F32.S32 R82, R82 ;  /* 0x0000005200527245 */ /* 0x000fe20000201400 */
[----:B------:R-:W5:Y:S01]  /*12c50*/  LDL.LU R98, [R1+0x11c] ;  /* 0x00011c0001627983 */ /* 0x000f620000300800 */
[----:B------:R-:W-:Y:S01]  /*12c60*/  FFMA R75, R70, R75, R65 ;  /* 0x0000004b464b7223 */ /* 0x000fe20000000041 */
[----:B------:R-:W-:-:S02]  /*12c70*/  I2FP.F32.S32 R83, R83 ;  /* 0x0000005300537245 */ /* 0x000fc40000201400 */
[----:B------:R-:W-:Y:S01]  /*12c80*/  PRMT R65, R97, 0x7632, R65 ;  /* 0x0000763261417816 */ /* 0x000fe20000000041 */
[----:B------:R-:W-:Y:S01]  /*12c90*/  IMAD.U32 R77, R63, 0x10000, RZ ;  /* 0x000100003f4d7824 */ /* 0x000fe200078e00ff */
[----:B------:R-:W-:Y:S01]  /*12ca0*/  I2FP.F32.S32 R109, R109 ;  /* 0x0000006d006d7245 */ /* 0x000fe20000201400 */
[----:B------:R-:W-:Y:S01]  /*12cb0*/  IMAD.U32 R78, R66, 0x10000, RZ ;  /* 0x00010000424e7824 */ /* 0x000fe200078e00ff */
[----:B------:R-:W-:Y:S01]  /*12cc0*/  FMUL R69, R82, R214 ;  /* 0x000000d652457220 */ /* 0x000fe20000400000 */
[----:B------:R-:W-:Y:S01]  /*12cd0*/  PRMT R63, R184, 0x7632, R63 ;  /* 0x00007632b83f7816 */ /* 0x000fe2000000003f */
[----:B------:R-:W-:Y:S01]  /*12ce0*/  IMAD.U32 R66, R97, 0x10000, RZ ;  /* 0x0001000061427824 */ /* 0x000fe200078e00ff */
[----:B------:R-:W-:Y:S01]  /*12cf0*/  FMUL R70, R83, R215 ;  /* 0x000000d753467220 */ /* 0x000fe20000400000 */
[----:B------:R-:W-:Y:S01]  /*12d00*/  IMAD.U32 R67, R65, 0x10000, RZ ;  /* 0x0001000041437824 */ /* 0x000fe200078e00ff */
[----:B------:R-:W-:Y:S01]  /*12d10*/  I2FP.F32.S32 R108, R108 ;  /* 0x0000006c006c7245 */ /* 0x000fe20000201400 */
[----:B------:R-:W-:Y:S01]  /*12d20*/  FFMA R66, R69, R76, R66 ;  /* 0x0000004c45427223 */ /* 0x000fe20000000042 */
[----:B------:R-:W-:Y:S01]  /*12d30*/  IMAD.U32 R63, R63, 0x10000, RZ ;  /* 0x000100003f3f7824 */ /* 0x000fe200078e00ff */
[----:B------:R-:W-:Y:S01]  /*12d40*/  FMUL R68, R109, R217 ;  /* 0x000000d96d447220 */ /* 0x000fe20000400000 */
[----:B------:R-:W-:Y:S01]  /*12d50*/  FFMA R69, R70, R78, R67 ;  /* 0x0000004e46457223 */ /* 0x000fe20000000043 */
[----:B------:R-:W-:Y:S01]  /*12d60*/  FMUL R108, R108, R216 ;  /* 0x000000d86c6c7220 */ /* 0x000fe20000400000 */
[----:B------:R-:W-:Y:S01]  /*12d70*/  IMAD.U32 R65, R184, 0x10000, RZ ;  /* 0x00010000b8417824 */ /* 0x000fe200078e00ff */
[----:B------:R-:W-:Y:S01]  /*12d80*/  FFMA R70, R68, R77, R63 ;  /* 0x0000004d44467223 */ /* 0x000fe2000000003f */
[----:B------:R-:W5:Y:S01]  /*12d90*/  LDL.LU R184, [R1+0x1a4] ;  /* 0x0001a40001b87983 */ /* 0x000f620000300800 */
[----:B------:R-:W-:Y:S01]  /*12da0*/  F2FP.BF16.PACK_AB R63, R75, R80 ;  /* 0x000000504b3f723e */ /* 0x000fe200000010ff */
[----:B------:R-:W-:Y:S01]  /*12db0*/  FFMA R67, R108, R74, R65 ;  /* 0x0000004a6c437223 */ /* 0x000fe20000000041 */
[----:B------:R-:W-:Y:S01]  /*12dc0*/  F2FP.BF16.PACK_AB R66, R69, R66 ;  /* 0x000000424542723e */ /* 0x000fe200000010ff */
[----:B------:R-:W5:Y:S03]  /*12dd0*/  LDL.LU R97, [R1+0xb8] ;  /* 0x0000b80001617983 */ /* 0x000f660000300800 */
[----:B------:R-:W-:-:S02]  /*12de0*/  F2FP.BF16.PACK_AB R67, R70, R67 ;  /* 0x000000434643723e */ /* 0x000fc400000010ff */
[----:B------:R-:W-:Y:S02]  /*12df0*/  FSETP.GT.AND P5, PT, R243, 9.9999997473787516356e-06, PT ;  /* 0x3727c5acf300780b */ /* 0x000fe40003fa4000 */
[C---:B--2---:R-:W-:Y:S01]  /*12e00*/  PRMT R69, R185.reuse, 0x7632, R69 ;  /* 0x00007632b9457816 */ /* 0x044fe20000000045 */
[----:B------:R-:W-:Y:S02]  /*12e10*/  IMAD.U32 R75, R185, 0x10000, RZ ;  /* 0x00010000b94b7824 */ /* 0x000fe400078e00ff */
[----:B------:R-:W2:Y:S01]  /*12e20*/  LDL.LU R185, [R1+0x58] ;  /* 0x0000580001b97983 */ /* 0x000ea20000300800 */
[C---:B---3--:R-:W-:Y:S01]  /*12e30*/  PRMT R70, R99.reuse, 0x7632, R70 ;  /* 0x0000763263467816 */ /* 0x048fe20000000046 */
[----:B------:R-:W-:Y:S02]  /*12e40*/  IMAD.U32 R76, R99, 0x10000, RZ ;  /* 0x00010000634c7824 */ /* 0x000fe400078e00ff */
[----:B------:R-:W3:Y:S01]  /*12e50*/  LDL.LU R99, [R1+0x54] ;  /* 0x0000540001637983 */ /* 0x000ee20000300800 */
[----:B------:R-:W-:Y:S01]  /*12e60*/  FSETP.NAN.AND P6, PT, R243, R243, PT ;  /* 0x000000f3f300720b */ /* 0x000fe20003fc8000 */
[----:B------:R-:W-:Y:S01]  /*12e70*/  IMAD.U32 R77, R69, 0x10000, RZ ;  /* 0x00010000454d7824 */ /* 0x000fe200078e00ff */
[----:B------:R-:W-:Y:S01]  /*12e80*/  F2FP.BF16.PACK_AB R65, R71, R132 ;  /* 0x000000844741723e */ /* 0x000fe200000010ff */
[----:B------:R-:W3:Y:S01]  /*12e90*/  LDL.LU R181, [R1+0x50] ;  /* 0x0000500001b57983 */ /* 0x000ee20000300800 */
[----:B------:R-:W-:-:S02]  /*12ea0*/  @!P5 SEL R243, R243, 0x3727c5ac, P6 ;  /* 0x3727c5acf3f3d807 */ /* 0x000fc40003000000 */
[C---:B------:R-:W-:Y:S01]  /*12eb0*/  FSETP.GT.AND P5, PT, R244.reuse, 9.9999997473787516356e-06, PT ;  /* 0x3727c5acf400780b */ /* 0x040fe20003fa4000 */
[----:B------:R-:W3:Y:S01]  /*12ec0*/  LDL.LU R180, [R1+0x4c] ;  /* 0x00004c0001b47983 */ /* 0x000ee20000300800 */
[----:B------:R-:W-:Y:S01]  /*12ed0*/  FSETP.NAN.AND P6, PT, R244, R244, PT ;  /* 0x000000f4f400720b */ /* 0x000fe20003fc8000 */
[C---:B----4-:R-:W-:Y:S01]  /*12ee0*/  IMAD.U32 R71, R96.reuse, 0x10000, RZ ;  /* 0x0001000060477824 */ /* 0x050fe200078e00ff */
[----:B------:R-:W-:Y:S01]  /*12ef0*/  PRMT R69, R96, 0x7632, R69 ;  /* 0x0000763260457816 */ /* 0x000fe20000000045 */
[----:B------:R-:W4:Y:S04]  /*12f00*/  LDL.LU R187, [R1+0x48] ;  /* 0x0000480001bb7983 */ /* 0x000f280000300800 */
[----:B------:R-:W4:Y:S04]  /*12f10*/  LDL.LU R96, [R1+0x1cc] ;  /* 0x0001cc0001607983 */ /* 0x000f280000300800 */
[----:B------:R-:W-:-:S02]  /*12f20*/  @!P5 SEL R244, R244, 0x3727c5ac, P6 ;  /* 0x3727c5acf4f4d807 */ /* 0x000fc40003000000 */
[----:B------:R-:W-:Y:S01]  /*12f30*/  FSETP.GT.AND P5, PT, R245, 9.9999997473787516356e-06, PT ;  /* 0x3727c5acf500780b */ /* 0x000fe20003fa4000 */
[----:B------:R-:W-:Y:S01]  /*12f40*/  IMAD.U32 R78, R70, 0x10000, RZ ;  /* 0x00010000464e7824 */ /* 0x000fe200078e00ff */
[----:B------:R-:W-:Y:S01]  /*12f50*/  F2FP.BF16.PACK_AB R68, R73, R72 ;  /* 0x000000484944723e */ /* 0x000fe200000010ff */
[C---:B-----5:R-:W-:Y:S01]  /*12f60*/  IMAD.U32 R72, R98.reuse, 0x10000, RZ ;  /* 0x0001000062487824 */ /* 0x060fe200078e00ff */
[C---:B------:R-:W-:Y:S02]  /*12f70*/  FSETP.NAN.AND P6, PT, R245.reuse, R245, PT ;  /* 0x000000f5f500720b */ /* 0x040fe40003fc8000 */
[----:B------:R-:W-:Y:S02]  /*12f80*/  PRMT R70, R98, 0x7632, R70 ;  /* 0x0000763262467816 */ /* 0x000fe40000000046 */
[----:B------:R-:W5:Y:S05]  /*12f90*/  LDL.LU R98, [R1+0xe8] ;  /* 0x0000e80001627983 */ /* 0x000f6a0000300800 */
[----:B------:R-:W-:-:S02]  /*12fa0*/  @!P5 SEL R245, R245, 0x3727c5ac, P6 ;  /* 0x3727c5acf5f5d807 */ /* 0x000fc40003000000 */
[C---:B------:R-:W-:Y:S02]  /*12fb0*/  FSETP.GT.AND P5, PT, R246.reuse, 9.9999997473787516356e-06, PT ;  /* 0x3727c5acf600780b */ /* 0x040fe40003fa4000 */
[C---:B------:R-:W-:Y:S01]  /*12fc0*/  FSETP.NAN.AND P6, PT, R246.reuse, R246, PT ;  /* 0x000000f6f600720b */ /* 0x040fe20003fc8000 */
[----:B------:R-:W-:Y:S10]  /*12fd0*/  STS [R16], R245 ;  /* 0x000000f510007388 */ /* 0x000ff40000000800 */
[----:B------:R-:W-:Y:S01]  /*12fe0*/  @!P5 SEL R246, R246, 0x3727c5ac, P6 ;  /* 0x3727c5acf6f6d807 */ /* 0x000fe20003000000 */
[----:B--2---:R1:W-:Y:S04]  /*12ff0*/  STS [R242], R185 ;  /* 0x000000b9f2007388 */ /* 0x0043e80000000800 */
[----:B------:R-:W-:Y:S04]  /*13000*/  STS [R241], R246 ;  /* 0x000000f6f1007388 */ /* 0x000fe80000000800 */
[----:B-1----:R-:W2:Y:S04]  /*13010*/  LDL.LU R185, [R1+0x1c8] ;  /* 0x0001c80001b97983 */ /* 0x002ea80000300800 */
[----:B---3--:R1:W-:Y:S04]  /*13020*/  STS [R240], R99 ;  /* 0x00000063f0007388 */ /* 0x0083e80000000800 */
[----:B-1----:R-:W3:Y:S01]  /*13030*/  LDL.LU R99, [R1+0xe4] ;  /* 0x0000e40001637983 */ /* 0x002ee20000300800 */
[----:B------:R-:W-:-:S02]  /*13040*/  I2FP.F32.S32 R111, R111 ;  /* 0x0000006f006f7245 */ /* 0x000fc40000201400 */
[----:B------:R-:W-:Y:S02]  /*13050*/  I2FP.F32.S32 R110, R110 ;  /* 0x0000006e006e7245 */ /* 0x000fe40000201400 */
[----:B------:R-:W-:Y:S01]  /*13060*/  I2FP.F32.S32 R153, R153 ;  /* 0x0000009900997245 */ /* 0x000fe20000201400 */
[----:B------:R-:W-:Y:S01]  /*13070*/  FMUL R74, R111, R219 ;  /* 0x000000db6f4a7220 */ /* 0x000fe20000400000 */
[----:B------:R-:W-:Y:S01]  /*13080*/  IMAD.U32 R69, R69, 0x10000, RZ ;  /* 0x0001000045457824 */ /* 0x000fe200078e00ff */
[----:B------:R-:W-:Y:S01]  /*13090*/  I2FP.F32.S32 R152, R152 ;  /* 0x0000009800987245 */ /* 0x000fe20000201400 */
[----:B------:R-:W-:Y:S01]  /*130a0*/  FMUL R110, R110, R218 ;  /* 0x000000da6e6e7220 */ /* 0x000fe20000400000 */
[----:B------:R-:W-:Y:S01]  /*130b0*/  I2FP.F32.S32 R154, R154 ;  /* 0x0000009a009a7245 */ /* 0x000fe20000201400 */
[----:B------:R-:W-:Y:S01]  /*130c0*/  IMAD.U32 R70, R70, 0x10000, RZ ;  /* 0x0001000046467824 */ /* 0x000fe200078e00ff */
[----:B------:R-:W-:Y:S01]  /*130d0*/  FMUL R153, R153, R221 ;  /* 0x000000dd99997220 */ /* 0x000fe20000400000 */
[----:B------:R-:W-:Y:S01]  /*130e0*/  FFMA R69, R74, R77, R69 ;  /* 0x0000004d4a457223 */ /* 0x000fe20000000045 */
[----:B------:R-:W-:Y:S01]  /*130f0*/  FFMA R110, R110, R75, R71 ;  /* 0x0000004b6e6e7223 */ /* 0x000fe20000000047 */
[----:B------:R-:W-:Y:S01]  /*13100*/  FMUL R73, R152, R220 ;  /* 0x000000dc98497220 */ /* 0x000fe20000400000 */
[----:B------:R-:W-:Y:S01]  /*13110*/  FFMA R74, R153, R78, R70 ;  /* 0x0000004e994a7223 */ /* 0x000fe20000000046 */
[----:B------:R-:W-:Y:S01]  /*13120*/  IMAD.U32 R92, R184, 0x10000, RZ ;  /* 0x00010000b85c7824 */ /* 0x000fe200078e00ff */
[----:B------:R-:W-:Y:S01]  /*13130*/  FMUL R71, R154, R222 ;  /* 0x000000de9a477220 */ /* 0x000fe20000400000 */
[----:B------:R-:W-:Y:S01]  /*13140*/  IMAD.U32 R70, R97, 0x10000, RZ ;  /* 0x0001000061467824 */ /* 0x000fe200078e00ff */
[----:B------:R-:W-:-:S02]  /*13150*/  PRMT R16, R184, 0x7632, R16 ;  /* 0x00007632b8107816 */ /* 0x000fc40000000010 */
[----:B------:R-:W3:Y:S01]  /*13160*/  LDL.LU R184, [R1+0x188] ;  /* 0x0001880001b87983 */ /* 0x000ee20000300800 */
[----:B------:R-:W-:Y:S01]  /*13170*/  FFMA R73, R73, R76, R72 ;  /* 0x0000004c49497223 */ /* 0x000fe20000000048 */
[--C-:B------:R-:W-:Y:S01]  /*13180*/  FFMA R92, R71, R92, R70.reuse ;  /* 0x0000005c475c7223 */ /* 0x100fe20000000046 */
[----:B----4-:R-:W-:Y:S02]  /*13190*/  PRMT R71, R96, 0x7632, R71 ;  /* 0x0000763260477816 */ /* 0x010fe40000000047 */
[----:B------:R-:W-:Y:S02]  /*131a0*/  F2FP.BF16.PACK_AB R72, R69, R110 ;  /* 0x0000006e4548723e */ /* 0x000fe400000010ff */
[----:B------:R-:W-:Y:S01]  /*131b0*/  F2FP.BF16.PACK_AB R69, R74, R73 ;  /* 0x000000494a45723e */ /* 0x000fe200000010ff */
[----:B------:R-:W-:Y:S01]  /*131c0*/  IMAD.U32 R74, R71, 0x10000, RZ ;  /* 0x00010000474a7824 */ /* 0x000fe200078e00ff */
[C---:B-----5:R-:W-:Y:S01]  /*131d0*/  PRMT R70, R98.reuse, 0x7632, R70 ;  /* 0x0000763262467816 */ /* 0x060fe20000000046 */
[----:B------:R-:W-:-:S02]  /*131e0*/  IMAD.U32 R71, R98, 0x10000, RZ ;  /* 0x0001000062477824 */ /* 0x000fc400078e00ff */
[----:B------:R-:W4:Y:S01]  /*131f0*/  LDL.LU R98, [R1+0x184] ;  /* 0x0001840001627983 */ /* 0x000f220000300800 */
[----:B------:R-:W-:Y:S01]  /*13200*/  I2FP.F32.S32 R128, R128 ;  /* 0x0000008000807245 */ /* 0x000fe20000201400 */
[----:B------:R-:W-:Y:S01]  /*13210*/  IMAD.U32 R73, R16, 0x10000, RZ ;  /* 0x0001000010497824 */ /* 0x000fe200078e00ff */
[----:B------:R-:W-:Y:S02]  /*13220*/  I2FP.F32.S32 R155, R155 ;  /* 0x0000009b009b7245 */ /* 0x000fe40000201400 */
[----:B------:R-:W-:Y:S01]  /*13230*/  PRMT R16, R97, 0x7632, R16 ;  /* 0x0000763261107816 */ /* 0x000fe20000000010 */
[----:B------:R-:W-:Y:S01]  /*13240*/  FMUL R128, R128, R224 ;  /* 0x000000e080807220 */ /* 0x000fe20000400000 */
[----:B------:R-:W-:Y:S01]  /*13250*/  IMAD.U32 R93, R96, 0x10000, RZ ;  /* 0x00010000605d7824 */ /* 0x000fe200078e00ff */
[----:B------:R-:W-:Y:S01]  /*13260*/  I2FP.F32.S32 R129, R129 ;  /* 0x0000008100817245 */ /* 0x000fe20000201400 */
[----:B------:R-:W-:Y:S01]  /*13270*/  FMUL R155, R155, R223 ;  /* 0x000000df9b9b7220 */ /* 0x000fe20000400000 */
[----:B------:R-:W-:Y:S01]  /*13280*/  IMAD.U32 R16, R16, 0x10000, RZ ;  /* 0x0001000010107824 */ /* 0x000fe200078e00ff */
[----:B------:R-:W-:Y:S01]  /*13290*/  FFMA R93, R128, R93, R71 ;  /* 0x0000005d805d7223 */ /* 0x000fe20000000047 */
[----:B------:R-:W-:Y:S01]  /*132a0*/  IMAD.U32 R70, R70, 0x10000, RZ ;  /* 0x0001000046467824 */ /* 0x000fe200078e00ff */
[----:B------:R-:W-:Y:S01]  /*132b0*/  FMUL R129, R129, R225 ;  /* 0x000000e181817220 */ /* 0x000fe20000400000 */
[----:B------:R-:W-:Y:S01]  /*132c0*/  FFMA R155, R155, R73, R16 ;  /* 0x000000499b9b7223 */ /* 0x000fe20000000010 */
[----:B------:R-:W5:Y:S02]  /*132d0*/  LDL.LU R97, [R1+0x1e0] ;  /* 0x0001e00001617983 */ /* 0x000f640000300800 */
[----:B------:R-:W-:Y:S01]  /*132e0*/  FFMA R74, R129, R74, R70 ;  /* 0x0000004a814a7223 */ /* 0x000fe20000000046 */
[----:B------:R-:W-:-:S02]  /*132f0*/  FSETP.GT.AND P5, PT, R247, 9.9999997473787516356e-06, PT ;  /* 0x3727c5acf700780b */ /* 0x000fc40003fa4000 */
[----:B------:R-:W-:-:S11]  /*13300*/  FSETP.NAN.AND P6, PT, R247, R247, PT ;  /* 0x000000f7f700720b */ /* 0x000fd60003fc8000 */
[----:B------:R-:W-:Y:S02]  /*13310*/  @!P5 SEL R247, R247, 0x3727c5ac, P6 ;  /* 0x3727c5acf7f7d807 */ /* 0x000fe40003000000 */
[C---:B------:R-:W-:Y:S02]  /*13320*/  FSETP.GT.AND P5, PT, R248.reuse, 9.9999997473787516356e-06, PT ;  /* 0x3727c5acf800780b */ /* 0x040fe40003fa4000 */
[----:B------:R-:W-:-:S11]  /*13330*/  FSETP.NAN.AND P6, PT, R248, R248, PT ;  /* 0x000000f8f800720b */ /* 0x000fd60003fc8000 */
[----:B------:R-:W-:Y:S02]  /*13340*/  @!P5 SEL R248, R248, 0x3727c5ac, P6 ;  /* 0x3727c5acf8f8d807 */ /* 0x000fe40003000000 */
[C---:B------:R-:W-:Y:S02]  /*13350*/  FSETP.GT.AND P5, PT, R249.reuse, 9.9999997473787516356e-06, PT ;  /* 0x3727c5acf900780b */ /* 0x040fe40003fa4000 */
[----:B------:R-:W-:Y:S02]  /*13360*/  FSETP.NAN.AND P6, PT, R249, R249, PT ;  /* 0x000000f9f900720b */ /* 0x000fe40003fc8000 */
[C---:B--2---:R-:W-:Y:S01]  /*13370*/  PRMT R71, R185.reuse, 0x7632, R71 ;  /* 0x00007632b9477816 */ /* 0x044fe20000000047 */
[----:B------:R-:W-:Y:S02]  /*13380*/  IMAD.U32 R73, R185, 0x10000, RZ ;  /* 0x00010000b9497824 */ /* 0x000fe400078e00ff */
[----:B------:R-:W2:Y:S02]  /*13390*/  LDL.LU R185, [R1+0x110] ;  /* 0x0001100001b97983 */ /* 0x000ea40000300800 */
[----:B------:R-:W-:Y:S01]  /*133a0*/  IMAD.U32 R75, R71, 0x10000, RZ ;  /* 0x00010000474b7824 */ /* 0x000fe200078e00ff */
[C---:B---3--:R-:W-:Y:S01]  /*133b0*/  PRMT R70, R99.reuse, 0x7632, R70 ;  /* 0x0000763263467816 */ /* 0x048fe20000000046 */
[----:B------:R-:W-:-:S02]  /*133c0*/  IMAD.U32 R71, R99, 0x10000, RZ ;  /* 0x0001000063477824 */ /* 0x000fc400078e00ff */
[----:B------:R-:W3:Y:S01]  /*133d0*/  LDL.LU R99, [R1+0x204] ;  /* 0x0002040001637983 */ /* 0x000ee20000300800 */
[----:B------:R-:W-:Y:S02]  /*133e0*/  @!P5 SEL R249, R249, 0x3727c5ac, P6 ;  /* 0x3727c5acf9f9d807 */ /* 0x000fe40003000000 */
[C---:B------:R-:W-:Y:S02]  /*133f0*/  FSETP.GT.AND P5, PT, R250.reuse, 9.9999997473787516356e-06, PT ;  /* 0x3727c5acfa00780b */ /* 0x040fe40003fa4000 */
[----:B------:R-:W-:-:S11]  /*13400*/  FSETP.NAN.AND P6, PT, R250, R250, PT ;  /* 0x000000fafa00720b */ /* 0x000fd60003fc8000 */
[----:B------:R-:W-:Y:S02]  /*13410*/  @!P5 SEL R250, R250, 0x3727c5ac, P6 ;  /* 0x3727c5acfafad807 */ /* 0x000fe40003000000 */
[C---:B------:R-:W-:Y:S02]  /*13420*/  FSETP.GT.AND P5, PT, R251.reuse, 9.9999997473787516356e-06, PT ;  /* 0x3727c5acfb00780b */ /* 0x040fe40003fa4000 */
[C---:B------:R-:W-:Y:S01]  /*13430*/  FSETP.NAN.AND P6, PT, R251.reuse, R251, PT ;  /* 0x000000fbfb00720b */ /* 0x040fe20003fc8000 */
[----:B------:R-:W-:Y:S10]  /*13440*/  STS [R239], R247 ;  /* 0x000000f7ef007388 */ /* 0x000ff40000000800 */
[----:B------:R-:W-:-:S02]  /*13450*/  @!P5 SEL R251, R251, 0x3727c5ac, P6 ;  /* 0x3727c5acfbfbd807 */ /* 0x000fc40003000000 */
[C---:B------:R-:W-:Y:S01]  /*13460*/  FSETP.GT.AND P5, PT, R252.reuse, 9.9999997473787516356e-06, PT ;  /* 0x3727c5acfc00780b */ /* 0x040fe20003fa4000 */
[----:B------:R-:W-:Y:S01]  /*13470*/  STS [R238], R181 ;  /* 0x000000b5ee007388 */ /* 0x000fe20000000800 */
[----:B------:R-:W-:-:S03]  /*13480*/  FSETP.NAN.AND P6, PT, R252, R252, PT ;  /* 0x000000fcfc00720b */ /* 0x000fc60003fc8000 */
[----:B------:R-:W-:Y:S04]  /*13490*/  STS [R237], R248 ;  /* 0x000000f8ed007388 */ /* 0x000fe80000000800 */
[----:B------:R-:W-:Y:S04]  /*134a0*/  STS [R236], R180 ;  /* 0x000000b4ec007388 */ /* 0x000fe80000000800 */
[----:B------:R-:W-:Y:S01]  /*134b0*/  STS [R235], R249 ;  /* 0x000000f9eb007388 */ /* 0x000fe20000000800 */
[----:B------:R-:W-:-:S03]  /*134c0*/  @!P5 SEL R252, R252, 0x3727c5ac, P6 ;  /* 0x3727c5acfcfcd807 */ /* 0x000fc60003000000 */
[----:B------:R-:W-:Y:S04]  /*134d0*/  STS [R234], R187 ;  /* 0x000000bbea007388 */ /* 0x000fe80000000800 */
[----:B------:R-:W-:Y:S04]  /*134e0*/  STS [R233], R250 ;  /* 0x000000fae9007388 */ /* 0x000fe80000000800 */
[----:B------:R-:W-:Y:S04]  /*134f0*/  STS [R232], R243 ;  /* 0x000000f3e8007388 */ /* 0x000fe80000000800 */
[----:B------:R-:W-:Y:S04]  /*13500*/  STS [R17], R251 ;  /* 0x000000fb11007388 */ /* 0x000fe80000000800 */
[----:B------:R-:W-:Y:S04]  /*13510*/  STS [R19], R244 ;  /* 0x000000f413007388 */ /* 0x000fe80000000800 */
[----:B------:R-:W-:Y:S04]  /*13520*/  STS [R18], R252 ;  /* 0x000000fc12007388 */ /* 0x000fe80000000800 */
[----:B------:R-:W-:Y:S01]  /*13530*/  BAR.SYNC.DEFER_BLOCKING 0x0 ;  /* 0x0000000000007b1d */ /* 0x000fe20000010000 */
[----:B------:R-:W-:-:S02]  /*13540*/  F2FP.BF16.PACK_AB R93, R74, R93 ;  /* 0x0000005d4a5d723e */ /* 0x000fc400000010ff */
[----:B------:R-:W-:Y:S02]  /*13550*/  I2FP.F32.S32 R89, R89 ;  /* 0x0000005900597245 */ /* 0x000fe40000201400 */
[----:B------:R-:W-:Y:S02]  /*13560*/  PRMT R74, R184, 0x7632, R74 ;  /* 0x00007632b84a7816 */ /* 0x000fe4000000004a */
[----:B------:R-:W-:Y:S01]  /*13570*/  I2FP.F32.S32 R130, R130 ;  /* 0x0000008200827245 */ /* 0x000fe20000201400 */
[----:B------:R-:W-:Y:S01]  /*13580*/  FMUL R89, R89, R229 ;  /* 0x000000e559597220 */ /* 0x000fe20000400000 */
[----:B------:R-:W-:Y:S01]  /*13590*/  I2FP.F32.S32 R88, R88 ;  /* 0x0000005800587245 */ /* 0x000fe20000201400 */
[----:B------:R-:W-:Y:S02]  /*135a0*/  IMAD.U32 R74, R74, 0x10000, RZ ;  /* 0x000100004a4a7824 */ /* 0x000fe400078e00ff */
[----:B------:R-:W-:Y:S01]  /*135b0*/  FMUL R130, R130, R226 ;  /* 0x000000e282827220 */ /* 0x000fe20000400000 */
[----:B------:R1:W-:Y:S04]  /*135c0*/  LDS.64 R16, [R14] ;  /* 0x000000000e107984 */ /* 0x0003e80000000a00 */
[----:B------:R4:W2:Y:S01]  /*135d0*/  LDS.64 R18, [R15] ;  /* 0x000000000f127984 */ /* 0x0008a20000000a00 */
[C---:B-1----:R-:W-:Y:S01]  /*135e0*/  PRMT R14, R0.reuse, 0x7632, R14 ;  /* 0x00007632000e7816 */ /* 0x042fe2000000000e */
[----:B----4-:R-:W-:-:S02]  /*135f0*/  IMAD.U32 R15, R0, 0x10000, RZ ;  /* 0x00010000000f7824 */ /* 0x010fc400078e00ff */
[----:B------:R-:W4:Y:S02]  /*13600*/  LDL.LU R0, [R1+0x228] ;  /* 0x0002280001007983 */ /* 0x000f240000300800 */
[----:B------:R-:W-:Y:S02]  /*13610*/  IMAD.U32 R14, R14, 0x10000, RZ ;  /* 0x000100000e0e7824 */ /* 0x000fe400078e00ff */
[----:B------:R-:W4:Y:S02]  /*13620*/  LDL.LU R96, [R1+0x14c] ;  /* 0x00014c0001607983 */ /* 0x000f240000300800 */
[----:B------:R-:W-:Y:S01]  /*13630*/  FFMA R89, R89, R74, R14 ;  /* 0x0000004a59597223 */ /* 0x000fe2000000000e */
[----:B------:R-:W-:Y:S01]  /*13640*/  FFMA R71, R130, R73, R71 ;  /* 0x0000004982477223 */ /* 0x000fe20000000047 */
[----:B------:R-:W-:Y:S01]  /*13650*/  PRMT R74, R98, 0x7632, R74 ;  /* 0x00007632624a7816 */ /* 0x000fe2000000004a */
[----:B------:R-:W-:Y:S01]  /*13660*/  FMUL R88, R88, R228 ;  /* 0x000000e458587220 */ /* 0x000fe20000400000 */
[----:B------:R-:W-:Y:S01]  /*13670*/  IMAD.U32 R73, R184, 0x10000, RZ ;  /* 0x00010000b8497824 */ /* 0x000fe200078e00ff */
[----:B------:R-:W-:-:S02]  /*13680*/  I2FP.F32.S32 R131, R131 ;  /* 0x0000008300837245 */ /* 0x000fc40000201400 */
[----:B------:R-:W-:Y:S01]  /*13690*/  IMAD.U32 R79, R74, 0x10000, RZ ;  /* 0x000100004a4f7824 */ /* 0x000fe200078e00ff */
[----:B------:R-:W-:Y:S01]  /*136a0*/  FFMA R88, R88, R73, R15 ;  /* 0x0000004958587223 */ /* 0x000fe2000000000f */
[C---:B------:R-:W-:Y:S01]  /*136b0*/  PRMT R73, R3.reuse, 0x7632, R73 ;  /* 0x0000763203497816 */ /* 0x040fe20000000049 */
[----:B------:R-:W-:Y:S01]  /*136c0*/  IMAD.U32 R74, R3, 0x10000, RZ ;  /* 0x00010000034a7824 */ /* 0x000fe200078e00ff */
[----:B------:R-:W-:Y:S01]  /*136d0*/  FMUL R131, R131, R227 ;  /* 0x000000e383837220 */ /* 0x000fe20000400000 */
[----:B------:R-:W4:Y:S01]  /*136e0*/  LDL.LU R3, [R1+0x224] ;  /* 0x0002240001037983 */ /* 0x000f220000300800 */
[----:B------:R-:W-:Y:S02]  /*136f0*/  IMAD.U32 R78, R98, 0x10000, RZ ;  /* 0x00010000624e7824 */ /* 0x000fe400078e00ff */
[----:B------:R-:W-:Y:S01]  /*13700*/  IMAD.U32 R70, R70, 0x10000, RZ ;  /* 0x0001000046467824 */ /* 0x000fe200078e00ff */
[----:B------:R-:W4:Y:S04]  /*13710*/  LDL.LU R184, [R1+0x1e8] ;  /* 0x0001e80001b87983 */ /* 0x000f280000300800 */
[----:B------:R-:W4:Y:S01]  /*13720*/  LDL.LU R98, [R1+0x1e4] ;  /* 0x0001e40001627983 */ /* 0x000f220000300800 */
[----:B------:R-:W-:Y:S01]  /*13730*/  FFMA R70, R131, R75, R70 ;  /* 0x0000004b83467223 */ /* 0x000fe20000000046 */
[----:B------:R-:W-:Y:S01]  /*13740*/  I2FP.F32.S32 R91, R91 ;  /* 0x0000005b005b7245 */ /* 0x000fe20000201400 */
[----:B------:R-:W-:Y:S01]  /*13750*/  IMAD.U32 R73, R73, 0x10000, RZ ;  /* 0x0001000049497824 */ /* 0x000fe200078e00ff */
[----:B------:R-:W1:Y:S02]  /*13760*/  LDS.64 R14, [R9] ;  /* 0x00000000090e7984 */ /* 0x000e640000000a00 */
[----:B------:R-:W-:Y:S01]  /*13770*/  F2FP.BF16.PACK_AB R94, R70, R71 ;  /* 0x00000047465e723e */ /* 0x000fe200000010ff */
[----:B------:R-:W-:Y:S01]  /*13780*/  FMUL R76, R91, R231 ;  /* 0x000000e75b4c7220 */ /* 0x000fe20000400000 */
[----:B------:R2:W1:Y:S03]  /*13790*/  LDS.64 R70, [R13] ;  /* 0x000000000d467984 */ /* 0x0004660000000a00 */
[----:B------:R-:W-:Y:S01]  /*137a0*/  FFMA R79, R76, R79, R73 ;  /* 0x0000004f4c4f7223 */ /* 0x000fe20000000049 */
[C---:B--2---:R-:W-:Y:S01]  /*137b0*/  IMAD.U32 R13, R185.reuse, 0x10000, RZ ;  /* 0x00010000b90d7824 */ /* 0x044fe200078e00ff */
[----:B------:R-:W-:-:S02]  /*137c0*/  PRMT R9, R185, 0x7632, R9 ;  /* 0x00007632b9097816 */ /* 0x000fc40000000009 */
[----:B------:R-:W2:Y:S01]  /*137d0*/  LDL.LU R185, [R1+0x118] ;  /* 0x0001180001b97983 */ /* 0x000ea20000300800 */
[C---:B---3--:R-:W-:Y:S01]  /*137e0*/  IMAD.U32 R80, R99.reuse, 0x10000, RZ ;  /* 0x0001000063507824 */ /* 0x048fe200078e00ff */
[----:B------:R-:W-:Y:S02]  /*137f0*/  PRMT R73, R99, 0x7632, R73 ;  /* 0x0000763263497816 */ /* 0x000fe40000000049 */
[----:B------:R-:W3:Y:S01]  /*13800*/  LDL.LU R99, [R1+0x114] ;  /* 0x0001140001637983 */ /* 0x000ee20000300800 */
[----:B------:R-:W-:Y:S01]  /*13810*/  I2FP.F32.S32 R168, R168 ;  /* 0x000000a800a87245 */ /* 0x000fe20000201400 */
[----:B-----5:R-:W-:-:S04]  /*13820*/  IMAD.U32 R77, R97, 0x10000, RZ ;  /* 0x00010000614d7824 */ /* 0x020fc800078e00ff */
[----:B------:R-:W-:Y:S01]  /*13830*/  FMUL R18, R168, R18 ;  /* 0x00000012a8127220 */ /* 0x000fe20000400000 */
[----:B------:R-:W-:-:S03]  /*13840*/  I2FP.F32.S32 R90, R90 ;  /* 0x0000005a005a7245 */ /* 0x000fc60000201400 */
[--C-:B------:R-:W-:Y:S01]  /*13850*/  FFMA R77, R18, R77, R13.reuse ;  /* 0x0000004d124d7223 */ /* 0x100fe2000000000d */
[----:B------:R-:W-:Y:S01]  /*13860*/  PRMT R13, R97, 0x7632, R13 ;  /* 0x00007632610d7816 */ /* 0x000fe2000000000d */
[----:B------:R-:W-:Y:S01]  /*13870*/  FMUL R75, R90, R230 ;  /* 0x000000e65a4b7220 */ /* 0x000fe20000400000 */
[----:B------:R-:W-:Y:S02]  /*13880*/  I2FP.F32.S32 R170, R170 ;  /* 0x000000aa00aa7245 */ /* 0x000fe40000201400 */
[----:B------:R-:W-:Y:S01]  /*13890*/  I2FP.F32.S32 R171, R171 ;  /* 0x000000ab00ab7245 */ /* 0x000fe20000201400 */
[----:B------:R-:W-:Y:S01]  /*138a0*/  IMAD.U32 R81, R13, 0x10000, RZ ;  /* 0x000100000d517824 */ /* 0x000fe200078e00ff */
[----:B------:R-:W-:Y:S01]  /*138b0*/  I2FP.F32.S32 R169, R169 ;  /* 0x000000a900a97245 */ /* 0x000fe20000201400 */
[----:B------:R-:W-:Y:S01]  /*138c0*/  FFMA R78, R75, R78, R74 ;  /* 0x0000004e4b4e7223 */ /* 0x000fe2000000004a */
[----:B------:R-:W-:Y:S01]  /*138d0*/  FMUL R75, R170, R16 ;  /* 0x00000010aa4b7220 */ /* 0x000fe20000400000 */
[----:B------:R-:W-:Y:S01]  /*138e0*/  IMAD.U32 R82, R73, 0x10000, RZ ;  /* 0x0001000049527824 */ /* 0x000fe200078e00ff */
[----:B------:R-:W-:Y:S01]  /*138f0*/  FMUL R76, R171, R17 ;  /* 0x00000011ab4c7220 */ /* 0x000fe20000400000 */
[----:B------:R-:W-:Y:S01]  /*13900*/  FMUL R74, R169, R19 ;  /* 0x00000013a94a7220 */ /* 0x000fe20000400000 */
[----:B------:R-:W-:Y:S01]  /*13910*/  IMAD.U32 R9, R9, 0x10000, RZ ;  /* 0x0001000009097824 */ /* 0x000fe200078e00ff */
[----:B------:R-:W5:Y:S03]  /*13920*/  LDL.LU R97, [R1+0x1c4] ;  /* 0x0001c40001617983 */ /* 0x000f660000300800 */
[----:B------:R-:W-:Y:S01]  /*13930*/  FFMA R74, R74, R81, R9 ;  /* 0x000000514a4a7223 */ /* 0x000fe20000000009 */
[----:B------:R1:W1:Y:S04]  /*13940*/  LDS.64 R18, [R10] ;  /* 0x000000000a127984 */ /* 0x0002680000000a00 */
[----:B------:R-:W-:-:S02]  /*13950*/  F2FP.BF16.PACK_AB R85, R74, R77 ;  /* 0x0000004d4a55723e */ /* 0x000fc400000010ff */
[----:B------:R-:W-:Y:S02]  /*13960*/  I2FP.F32.S32 R146, R146 ;  /* 0x0000009200927245 */ /* 0x000fe40000201400 */
[----:B------:R-:W-:Y:S02]  /*13970*/  I2FP.F32.S32 R144, R144 ;  /* 0x0000009000907245 */ /* 0x000fe40000201400 */
[----:B------:R-:W-:Y:S02]  /*13980*/  F2FP.BF16.PACK_AB R106, R79, R78 ;  /* 0x0000004e4f6a723e */ /* 0x000fe400000010ff */
[C---:B----4-:R-:W-:Y:S01]  /*13990*/  PRMT R13, R96.reuse, 0x7632, R13 ;  /* 0x00007632600d7816 */ /* 0x050fe2000000000d */
[----:B------:R-:W-:Y:S02]  /*139a0*/  IMAD.U32 R16, R96, 0x10000, RZ ;  /* 0x0001000060107824 */ /* 0x000fe400078e00ff */
[----:B------:R-:W4:Y:S02]  /*139b0*/  LDL.LU R96, [R1+0xcc] ;  /* 0x0000cc0001607983 */ /* 0x000f240000300800 */
[----:B------:R-:W-:Y:S01]  /*139c0*/  IMAD.U32 R73, R13, 0x10000, RZ ;  /* 0x000100000d497824 */ /* 0x000fe200078e00ff */
[----:B------:R-:W-:Y:S01]  /*139d0*/  FFMA R75, R75, R80, R16 ;  /* 0x000000504b4b7223 */ /* 0x000fe20000000010 */
[----:B------:R-:W-:Y:S02]  /*139e0*/  LDS.64 R12, [R12] ;  /* 0x000000000c0c7984 */ /* 0x000fe40000000a00 */
[----:B------:R-:W-:-:S02]  /*139f0*/  FFMA R76, R76, R82, R73 ;  /* 0x000000524c4c7223 */ /* 0x000fc40000000049 */
[----:B------:R2:W2:Y:S03]  /*13a00*/  LDS.64 R16, [R2] ;  /* 0x0000000002107984 */ /* 0x0004a60000000a00 */
[----:B------:R-:W-:Y:S02]  /*13a10*/  F2FP.BF16.PACK_AB R84, R76, R75 ;  /* 0x0000004b4c54723e */ /* 0x000fe400000010ff */
[C---:B------:R-:W-:Y:S01]  /*13a20*/  PRMT R9, R184.reuse, 0x7632, R9 ;  /* 0x00007632b8097816 */ /* 0x040fe20000000009 */
[----:B------:R-:W-:Y:S02]  /*13a30*/  IMAD.U32 R76, R184, 0x10000, RZ ;  /* 0x00010000b84c7824 */ /* 0x000fe400078e00ff */
[----:B------:R-:W4:Y:S01]  /*13a40*/  LDL.LU R184, [R1+0x1c0] ;  /* 0x0001c00001b87983 */ /* 0x000f220000300800 */
[C---:B-1----:R-:W-:Y:S01]  /*13a50*/  PRMT R10, R98.reuse, 0x7632, R10 ;  /* 0x00007632620a7816 */ /* 0x042fe2000000000a */
[----:B------:R-:W-:-:S02]  /*13a60*/  IMAD.U32 R77, R98, 0x10000, RZ ;  /* 0x00010000624d7824 */ /* 0x000fc400078e00ff */
[----:B------:R-:W4:Y:S01]  /*13a70*/  LDL.LU R98, [R1+0x180] ;  /* 0x0001800001627983 */ /* 0x000f220000300800 */
[----:B------:R-:W-:Y:S01]  /*13a80*/  FMUL R75, R146, R14 ;  /* 0x0000000e924b7220 */ /* 0x000fe20000400000 */
[----:B------:R-:W-:Y:S01]  /*13a90*/  FMUL R73, R144, R70 ;  /* 0x0000004690497220 */ /* 0x000fe20000400000 */
[----:B------:R-:W-:Y:S01]  /*13aa0*/  IMAD.U32 R78, R9, 0x10000, RZ ;  /* 0x00010000094e7824 */ /* 0x000fe200078e00ff */
[C---:B--2---:R-:W-:Y:S01]  /*13ab0*/  PRMT R2, R185.reuse, 0x7632, R2 ;  /* 0x00007632b9027816 */ /* 0x044fe20000000002 */
[----:B------:R-:W-:Y:S02]  /*13ac0*/  IMAD.U32 R14, R185, 0x10000, RZ ;  /* 0x00010000b90e7824 */ /* 0x000fe400078e00ff */
[----:B------:R-:W2:Y:S01]  /*13ad0*/  LDL.LU R185, [R1+0xc4] ;  /* 0x0000c40001b97983 */ /* 0x000ea20000300800 */
[C---:B---3--:R-:W-:Y:S01]  /*13ae0*/  PRMT R9, R99.reuse, 0x7632, R9 ;  /* 0x0000763263097816 */ /* 0x048fe20000000009 */
[----:B------:R-:W-:Y:S02]  /*13af0*/  IMAD.U32 R70, R99, 0x10000, RZ ;  /* 0x0001000063467824 */ /* 0x000fe400078e00ff */
[----:B------:R-:W3:Y:S01]  /*13b00*/  LDL.LU R99, [R1+0x17c] ;  /* 0x00017c0001637983 */ /* 0x000ee20000300800 */
[----:B------:R-:W-:Y:S01]  /*13b10*/  I2FP.F32.S32 R147, R147 ;  /* 0x0000009300937245 */ /* 0x000fe20000201400 */
[----:B------:R-:W-:-:S02]  /*13b20*/  IMAD.U32 R79, R10, 0x10000, RZ ;  /* 0x000100000a4f7824 */ /* 0x000fc400078e00ff */
[----:B------:R-:W-:Y:S01]  /*13b30*/  IMAD.U32 R9, R9, 0x10000, RZ ;  /* 0x0001000009097824 */ /* 0x000fe200078e00ff */
[----:B------:R-:W-:Y:S01]  /*13b40*/  I2FP.F32.S32 R145, R145 ;  /* 0x0000009100917245 */ /* 0x000fe20000201400 */
[----:B------:R-:W-:Y:S01]  /*13b50*/  FMUL R74, R147, R15 ;  /* 0x0000000f934a7220 */ /* 0x000fe20000400000 */
[----:B------:R-:W-:Y:S01]  /*13b60*/  I2FP.F32.S32 R112, R112 ;  /* 0x0000007000707245 */ /* 0x000fe20000201400 */
[----:B------:R-:W-:Y:S01]  /*13b70*/  IMAD.U32 R2, R2, 0x10000, RZ ;  /* 0x0001000002027824 */ /* 0x000fe200078e00ff */
[----:B------:R-:W-:Y:S01]  /*13b80*/  FFMA R14, R73, R76, R14 ;  /* 0x0000004c490e7223 */ /* 0x000fe2000000000e */
[--C-:B------:R-:W-:Y:S01]  /*13b90*/  FFMA R15, R74, R79, R9.reuse ;  /* 0x0000004f4a0f7223 */ /* 0x100fe20000000009 */
[----:B------:R-:W-:Y:S01]  /*13ba0*/  FMUL R71, R145, R71 ;  /* 0x0000004791477220 */ /* 0x000fe20000400000 */
[----:B------:R-:W-:Y:S01]  /*13bb0*/  FMUL R18, R112, R18 ;  /* 0x0000001270127220 */ /* 0x000fe20000400000 */
[----:B------:R-:W-:Y:S02]  /*13bc0*/  I2FP.F32.S32 R113, R113 ;  /* 0x0000007100717245 */ /* 0x000fe40000201400 */
[----:B------:R-:W-:Y:S01]  /*13bd0*/  I2FP.F32.S32 R157, R157 ;  /* 0x0000009d009d7245 */ /* 0x000fe20000201400 */
[----:B------:R-:W-:Y:S01]  /*13be0*/  FFMA R70, R75, R77, R70 ;  /* 0x0000004d4b467223 */ /* 0x000fe20000000046 */
[----:B------:R-:W-:Y:S01]  /*13bf0*/  I2FP.F32.S32 R115, R115 ;  /* 0x0000007300737245 */ /* 0x000fe20000201400 */
[----:B------:R-:W1:Y:S01]  /*13c00*/  LDS.64 R10, [R11] ;  /* 0x000000000b0a7984 */ /* 0x000e620000000a00 */
[----:B-----5:R-:W-:Y:S01]  /*13c10*/  PRMT R9, R97, 0x7632, R9 ;  /* 0x0000763261097816 */ /* 0x020fe20000000009 */
[--C-:B------:R-:W-:Y:S01]  /*13c20*/  FFMA R71, R71, R78, R2.reuse ;  /* 0x0000004e47477223 */ /* 0x100fe20000000002 */
[----:B------:R-:W-:Y:S01]  /*13c30*/  IMAD.U32 R73, R97, 0x10000, RZ ;  /* 0x0001000061497824 */ /* 0x000fe200078e00ff */
[----:B------:R-:W-:Y:S01]  /*13c40*/  FMUL R19, R113, R19 ;  /* 0x0000001371137220 */ /* 0x000fe20000400000 */
[----:B------:R-:W-:Y:S01]  /*13c50*/  I2FP.F32.S32 R156, R156 ;  /* 0x0000009c009c7245 */ /* 0x000fe20000201400 */
[----:B------:R-:W-:Y:S01]  /*13c60*/  IMAD.U32 R74, R9, 0x10000, RZ ;  /* 0x00010000094a7824 */ /* 0x000fe200078e00ff */
[----:B------:R-:W-:Y:S01]  /*13c70*/  F2FP.BF16.PACK_AB R71, R71, R14 ;  /* 0x0000000e4747723e */ /* 0x000fe200000010ff */
[----:B------:R-:W-:Y:S01]  /*13c80*/  FMUL R14, R157, R17 ;  /* 0x000000119d0e7220 */ /* 0x000fe20000400000 */
[----:B------:R-:W-:Y:S01]  /*13c90*/  FMUL R115, R115, R13 ;  /* 0x0000000d73737220 */ /* 0x000fe20000400000 */
[----:B------:R-:W-:Y:S01]  /*13ca0*/  FMUL R16, R156, R16 ;  /* 0x000000109c107220 */ /* 0x000fe20000400000 */
[----:B------:R-:W-:Y:S01]  /*13cb0*/  IMAD.U32 R13, R4, 0x10000, RZ ;  /* 0x00010000040d7824 */ /* 0x000fe200078e00ff */
[----:B------:R-:W-:Y:S01]  /*13cc0*/  BAR.SYNC.DEFER_BLOCKING 0x0 ;  /* 0x0000000000007b1d */ /* 0x000fe20000010000 */
[C---:B----4-:R-:W-:Y:S01]  /*13cd0*/  IMAD.U32 R9, R96.reuse, 0x10000, RZ ;  /* 0x0001000060097824 */ /* 0x050fe200078e00ff */
[----:B------:R-:W-:-:S03]  /*13ce0*/  PRMT R2, R96, 0x7632, R2 ;  /* 0x0000763260027816 */ /* 0x000fc60000000002 */
[----:B------:R-:W-:Y:S02]  /*13cf0*/  FFMA R18, R18, R73, R9 ;  /* 0x0000004912127223 */ /* 0x000fe40000000009 */
[----:B------:R-:W-:-:S04]  /*13d00*/  IMAD.U32 R2, R2, 0x10000, RZ ;  /* 0x0001000002027824 */ /* 0x000fc800078e00ff */
[--C-:B------:R-:W-:Y:S01]  /*13d10*/  FFMA R19, R19, R74, R2.reuse ;  /* 0x0000004a13137223 */ /* 0x100fe20000000002 */
[----:B------:R-:W-:Y:S02]  /*13d20*/  PRMT R9, R98, 0x7632, R9 ;  /* 0x0000763262097816 */ /* 0x000fe40000000009 */
[----:B------:R-:W-:-:S03]  /*13d30*/  PRMT R2, R184, 0x7632, R2 ;  /* 0x00007632b8027816 */ /* 0x000fc60000000002 */
[----:B------:R-:W-:Y:S01]  /*13d40*/  IMAD.U32 R76, R9, 0x10000, RZ ;  /* 0x00010000094c7824 */ /* 0x000fe200078e00ff */
[----:B------:R-:W-:Y:S01]  /*13d50*/  PRMT R9, R4, 0x7632, R9 ;  /* 0x0000763204097816 */ /* 0x000fe20000000009 */
[----:B------:R-:W-:Y:S01]  /*13d60*/  IMAD.U32 R75, R2, 0x10000, RZ ;  /* 0x00010000024b7824 */ /* 0x000fe200078e00ff */
[----:B------:R-:W4:Y:S03]  /*13d70*/  LDL.LU R4, [R1+0x220] ;  /* 0x0002200001047983 */ /* 0x000f260000300800 */
[----:B------:R-:W-:Y:S02]  /*13d80*/  IMAD.U32 R9, R9, 0x10000, RZ ;  /* 0x0001000009097824 */ /* 0x000fe400078e00ff */
[----:B------:R-:W-:Y:S02]  /*13d90*/  IMAD.U32 R74, R98, 0x10000, RZ ;  /* 0x00010000624a7824 */ /* 0x000fe400078e00ff */
[----:B------:R-:W-:-:S02]  /*13da0*/  FFMA R14, R14, R76, R9 ;  /* 0x0000004c0e0e7223 */ /* 0x000fc40000000009 */
[----:B------:R-:W-:Y:S01]  /*13db0*/  FFMA R13, R16, R74, R13 ;  /* 0x0000004a100d7223 */ /* 0x000fe2000000000d */
[----:B--2---:R-:W-:-:S05]  /*13dc0*/  PRMT R2, R185, 0x7632, R2 ;  /* 0x00007632b9027816 */ /* 0x004fca0000000002 */
[----:B------:R-:W-:-:S04]  /*13dd0*/  IMAD.U32 R2, R2, 0x10000, RZ ;  /* 0x0001000002027824 */ /* 0x000fc800078e00ff */
[--C-:B------:R-:W-:Y:S01]  /*13de0*/  FFMA R115, R115, R75, R2.reuse ;  /* 0x0000004b73737223 */ /* 0x100fe20000000002 */
[----:B---3--:R-:W-:Y:S02]  /*13df0*/  PRMT R9, R99, 0x7632, R9 ;  /* 0x0000763263097816 */ /* 0x008fe40000000009 */
[----:B------:R-:W-:-:S03]  /*13e00*/  PRMT R2, R6, 0x7632, R2 ;  /* 0x0000763206027816 */ /* 0x000fc60000000002 */
[----:B------:R-:W-:Y:S02]  /*13e10*/  IMAD.U32 R16, R9, 0x10000, RZ ;  /* 0x0001000009107824 */ /* 0x000fe400078e00ff */
[----:B------:R-:W-:Y:S02]  /*13e20*/  IMAD.U32 R9, R6, 0x10000, RZ ;  /* 0x0001000006097824 */ /* 0x000fe400078e00ff */
[----:B------:R-:W2:Y:S04]  /*13e30*/  LDL.LU R6, [R1+0x21c] ;  /* 0x00021c0001067983 */ /* 0x000ea80000300800 */
[----:B------:R-:W-:Y:S04]  /*13e40*/  STS [R8], R49 ;  /* 0x0000003108007388 */ /* 0x000fe80000000800 */
[----:B------:R-:W-:Y:S04]  /*13e50*/  STS [R7+0x1000], R41 ;  /* 0x0010002907007388 */ /* 0x000fe80000000800 */
        /* <DEDUP_REMOVED lines=14> */
[----:B------:R-:W-:Y:S01]  /*13f40*/  BAR.SYNC.DEFER_BLOCKING 0x0 ;  /* 0x0000000000007b1d */ /* 0x000fe20000010000 */
[----:B------:R-:W-:-:S02]  /*13f50*/  I2FP.F32.S32 R114, R114 ;  /* 0x0000007200727245 */ /* 0x000fc40000201400 */
[----:B------:R-:W-:Y:S01]  /*13f60*/  F2FP.BF16.PACK_AB R70, R15, R70 ;  /* 0x000000460f46723e */ /* 0x000fe200000010ff */
[----:B------:R-:W-:Y:S02]  /*13f70*/  IMAD.U32 R73, R184, 0x10000, RZ ;  /* 0x00010000b8497824 */ /* 0x000fe400078e00ff */
[----:B------:R-:W-:Y:S01]  /*13f80*/  FMUL R15, R114, R12 ;  /* 0x0000000c720f7220 */ /* 0x000fe20000400000 */
[----:B------:R-:W-:Y:S01]  /*13f90*/  IMAD.U32 R12, R185, 0x10000, RZ ;  /* 0x00010000b90c7824 */ /* 0x000fe200078e00ff */
[----:B------:R-:W-:Y:S02]  /*13fa0*/  I2FP.F32.S32 R158, R158 ;  /* 0x0000009e009e7245 */ /* 0x000fe40000201400 */
[----:B------:R-:W-:Y:S01]  /*13fb0*/  I2FP.F32.S32 R159, R159 ;  /* 0x0000009f009f7245 */ /* 0x000fe20000201400 */
[----:B------:R-:W-:Y:S01]  /*13fc0*/  FFMA R12, R15, R73, R12 ;  /* 0x000000490f0c7223 */ /* 0x000fe2000000000c */
[----:B------:R-:W-:Y:S01]  /*13fd0*/  IMAD.U32 R15, R99, 0x10000, RZ ;  /* 0x00010000630f7824 */ /* 0x000fe200078e00ff */
[----:B-1----:R-:W-:Y:S01]  /*13fe0*/  FMUL R10, R158, R10 ;  /* 0x0000000a9e0a7220 */ /* 0x002fe20000400000 */
[----:B------:R-:W-:Y:S01]  /*13ff0*/  IMAD.U32 R2, R2, 0x10000, RZ ;  /* 0x0001000002027824 */ /* 0x000fe200078e00ff */
[----:B------:R-:W-:Y:S01]  /*14000*/  FMUL R11, R159, R11 ;  /* 0x0000000b9f0b7220 */ /* 0x000fe20000400000 */
[----:B------:R-:W-:Y:S01]  /*14010*/  F2FP.BF16.PACK_AB R95, R19, R18 ;  /* 0x00000012135f723e */ /* 0x000fe200000010ff */
[----:B------:R-:W-:Y:S01]  /*14020*/  FFMA R9, R10, R15, R9 ;  /* 0x0000000f0a097223 */ /* 0x000fe20000000009 */
[----:B------:R-:W-:Y:S01]  /*14030*/  F2FP.BF16.PACK_AB R104, R115, R12 ;  /* 0x0000000c7368723e */ /* 0x000fe200000010ff */
[----:B------:R-:W-:Y:S01]  /*14040*/  FFMA R2, R11, R16, R2 ;  /* 0x000000100b027223 */ /* 0x000fe20000000002 */
[----:B------:R-:W-:Y:S01]  /*14050*/  F2FP.BF16.PACK_AB R107, R14, R13 ;  /* 0x0000000d0e6b723e */ /* 0x000fe200000010ff */
[----:B------:R-:W-:Y:S04]  /*14060*/  LDS.128 R16, [R3] ;  /* 0x0000000003107984 */ /* 0x000fe80000000c00 */
[----:B------:R-:W-:Y:S01]  /*14070*/  LDS.128 R12, [R0] ;  /* 0x00000000000c7984 */ /* 0x000fe20000000c00 */
[----:B------:R-:W-:-:S03]  /*14080*/  F2FP.BF16.PACK_AB R92, R155, R92 ;  /* 0x0000005c9b5c723e */ /* 0x000fc600000010ff */
[----:B----4-:R-:W-:Y:S01]  /*14090*/  LDS.128 R76, [R4] ;  /* 0x00000000044c7984 */ /* 0x010fe20000000c00 */
[----:B------:R-:W-:Y:S02]  /*140a0*/  F2FP.BF16.PACK_AB R105, R89, R88 ;  /* 0x000000585969723e */ /* 0x000fe400000010ff */
[----:B------:R-:W-:-:S04]  /*140b0*/  LOP3.LUT R5, R5, 0xfffff7ff, RZ, 0xc0, !PT ;  /* 0xfffff7ff05057812 */ /* 0x000fc800078ec0ff */
[----:B------:R-:W-:-:S04]  /*140c0*/  @P4 LOP3.LUT R5, R5, 0x800, RZ, 0xfc, !PT ;  /* 0x0000080005054812 */ /* 0x000fc800078efcff */
[C---:B------:R-:W-:Y:S02]  /*140d0*/  LOP3.LUT P4, RZ, R5.reuse, 0x4, RZ, 0xc0, !PT ;  /* 0x0000000405ff7812 */ /* 0x040fe4000788c0ff */
[----:B------:R-:W-:Y:S02]  /*140e0*/  LOP3.LUT R5, R5, 0xffffefff, RZ, 0xc0, !PT ;  /* 0xffffefff05057812 */ /* 0x000fe400078ec0ff */
[----:B------:R-:W-:-:S09]  /*140f0*/  F2FP.BF16.PACK_AB R59, R137, R136 ;  /* 0x00000088893b723e */ /* 0x000fd200000010ff */
[----:B------:R-:W-:-:S04]  /*14100*/  @P4 LOP3.LUT R5, R5, 0x1000, RZ, 0xfc, !PT ;  /* 0x0000100005054812 */ /* 0x000fc800078efcff */
[C---:B------:R-:W-:Y:S02]  /*14110*/  LOP3.LUT P4, RZ, R5.reuse, 0x8, RZ, 0xc0, !PT ;  /* 0x0000000805ff7812 */ /* 0x040fe4000788c0ff */
[----:B------:R-:W-:-:S11]  /*14120*/  LOP3.LUT R5, R5, 0xffffdfff, RZ, 0xc0, !PT ;  /* 0xffffdfff05057812 */ /* 0x000fd600078ec0ff */
[----:B------:R-:W-:-:S04]  /*14130*/  @P4 LOP3.LUT R5, R5, 0x2000, RZ, 0xfc, !PT ;  /* 0x0000200005054812 */ /* 0x000fc800078efcff */
[C---:B------:R-:W-:Y:S01]  /*14140*/  LOP3.LUT P4, RZ, R5.reuse, 0x10, RZ, 0xc0, !PT ;  /* 0x0000001005ff7812 */ /* 0x040fe2000788c0ff */
[----:B--2---:R-:W1:Y:S04]  /*14150*/  LDS.128 R80, [R6] ;  /* 0x0000000006507984 */ /* 0x004e680000000c00 */
[----:B------:R-:W-:Y:S06]  /*14160*/  BAR.SYNC.DEFER_BLOCKING 0x0 ;  /* 0x0000000000007b1d */ /* 0x000fec0000010000 */
        /* <DEDUP_REMOVED lines=16> */
[----:B------:R-:W-:Y:S06]  /*14270*/  BAR.SYNC.DEFER_BLOCKING 0x0 ;  /* 0x0000000000007b1d */ /* 0x000fec0000010000 */
[----:B------:R-:W2:Y:S04]  /*14280*/  LDS.128 R96, [R6] ;  /* 0x0000000006607984 */ /* 0x000ea80000000c00 */
[----:B------:R-:W3:Y:S04]  /*14290*/  LDS.128 R88, [R4] ;  /* 0x0000000004587984 */ /* 0x000ee80000000c00 */
[----:B------:R-:W4:Y:S04]  /*142a0*/  LDS.128 R84, [R3] ;  /* 0x0000000003547984 */ /* 0x000f280000000c00 */
[----:B------:R-:W5:Y:S04]  /*142b0*/  LDS.128 R72, [R0] ;  /* 0x0000000000487984 */ /* 0x000f680000000c00 */
[----:B------:R-:W-:Y:S06]  /*142c0*/  BAR.SYNC.DEFER_BLOCKING 0x0 ;  /* 0x0000000000007b1d */ /* 0x000fec0000010000 */
[----:B------:R1:W-:Y:S04]  /*142d0*/  STS [R8], R37 ;  /* 0x0000002508007388 */ /* 0x0003e80000000800 */
        /* <DEDUP_REMOVED lines=16> */
[----:B------:R-:W-:-:S04]  /*143e0*/  LOP3.LUT R5, R5, 0xffffbfff, RZ, 0xc0, !PT ;  /* 0xffffbfff05057812 */ /* 0x000fc800078ec0ff */
[----:B------:R-:W-:-:S04]  /*143f0*/  @P4 LOP3.LUT R5, R5, 0x4000, RZ, 0xfc, !PT ;  /* 0x0000400005054812 */ /* 0x000fc800078efcff */
[C---:B------:R-:W-:Y:S02]  /*14400*/  LOP3.LUT P4, RZ, R5.reuse, 0x20, RZ, 0xc0, !PT ;  /* 0x0000002005ff7812 */ /* 0x040fe4000788c0ff */
[----:B------:R-:W-:Y:S01]  /*14410*/  LOP3.LUT R5, R5, 0xffff7fff, RZ, 0xc0, !PT ;  /* 0xffff7fff05057812 */ /* 0x000fe200078ec0ff */
[----:B------:R-:W1:Y:S04]  /*14420*/  LDS.128 R44, [R6] ;  /* 0x00000000062c7984 */ /* 0x000e680000000c00 */
[----:B------:R-:W1:Y:S04]  /*14430*/  LDS.128 R100, [R4] ;  /* 0x0000000004647984 */ /* 0x000e680000000c00 */
[----:B------:R-:W1:Y:S04]  /*14440*/  LDS.128 R28, [R3] ;  /* 0x00000000031c7984 */ /* 0x000e680000000c00 */
[----:B------:R-:W1:Y:S04]  /*14450*/  LDS.128 R40, [R0] ;  /* 0x0000000000287984 */ /* 0x000e680000000c00 */
[----:B------:R-:W-:Y:S01]  /*14460*/  BAR.SYNC.DEFER_BLOCKING 0x0 ;  /* 0x0000000000007b1d */ /* 0x000fe20000010000 */
[----:B------:R-:W-:-:S04]  /*14470*/  @P4 LOP3.LUT R5, R5, 0x8000, RZ, 0xfc, !PT ;  /* 0x0000800005054812 */ /* 0x000fc800078efcff */
[C---:B------:R-:W-:Y:S02]  /*14480*/  LOP3.LUT P4, RZ, R5.reuse, 0x40, RZ, 0xc0, !PT ;  /* 0x0000004005ff7812 */ /* 0x040fe4000788c0ff */
[----:B------:R-:W-:Y:S02]  /*14490*/  LOP3.LUT R5, R5, 0xfffeffff, RZ, 0xc0, !PT ;  /* 0xfffeffff05057812 */ /* 0x000fe400078ec0ff */
[----:B------:R-:W-:-:S09]  /*144a0*/  F2FP.BF16.PACK_AB R2, R2, R9 ;  /* 0x000000090202723e */ /* 0x000fd200000010ff */
[----:B------:R-:W-:Y:S01]  /*144b0*/  @P4 LOP3.LUT R5, R5, 0x10000, RZ, 0xfc, !PT ;  /* 0x0001000005054812 */ /* 0x000fe200078efcff */
[----:B------:R-:W-:Y:S04]  /*144c0*/  STS [R8], R36 ;  /* 0x0000002408007388 */ /* 0x000fe80000000800 */
[----:B------:R-:W-:Y:S04]  /*144d0*/  STS [R7+0x1000], R186 ;  /* 0x001000ba07007388 */ /* 0x000fe80000000800 */
[----:B------:R1:W-:Y:S04]  /*144e0*/  STS [R8+0x40], R20 ;  /* 0x0000401408007388 */ /* 0x0003e80000000800 */
[----:B------:R1:W-:Y:S04]  /*144f0*/  STS [R7+0x1040], R22 ;  /* 0x0010401607007388 */ /* 0x0003e80000000800 */
[----:B------:R-:W-:Y:S04]  /*14500*/  STS [R8+0x80], R24 ;  /* 0x0000801808007388 */ /* 0x000fe80000000800 */
[----:B------:R-:W-:Y:S04]  /*14510*/  STS [R7+0x1080], R26 ;  /* 0x0010801a07007388 */ /* 0x000fe80000000800 */
[----:B------:R-:W-:Y:S01]  /*14520*/  STS [R8+0xc0], R53 ;  /* 0x0000c03508007388 */ /* 0x000fe20000000800 */
[----:B------:R-:W-:-:S03]  /*14530*/  LOP3.LUT P4, RZ, R5, 0x100, RZ, 0xc0, !PT ;  /* 0x0000010005ff7812 */ /* 0x000fc6000788c0ff */
[----:B------:R-:W-:Y:S04]  /*14540*/  STS [R7+0x10c0], R60 ;  /* 0x0010c03c07007388 */ /* 0x000fe80000000800 */
[----:B------:R-:W-:Y:S04]  /*14550*/  STS [R8+0x100], R33 ;  /* 0x0001002108007388 */ /* 0x000fe80000000800 */
[----:B------:R-:W-:Y:S04]  /*14560*/  STS [R7+0x1100], R32 ;  /* 0x0011002007007388 */ /* 0x000fe80000000800 */
[----:B------:R-:W-:Y:S04]  /*14570*/  STS [R8+0x140], R63 ;  /* 0x0001403f08007388 */ /* 0x000fe80000000800 */
[----:B------:R-:W-:Y:S04]  /*14580*/  STS [R7+0x1140], R66 ;  /* 0x0011404207007388 */ /* 0x000fe80000000800 */
[----:B------:R-:W-:Y:S04]  /*14590*/  STS [R8+0x180], R105 ;  /* 0x0001806908007388 */ /* 0x000fe80000000800 */
[----:B------:R-:W-:Y:S04]  /*145a0*/  STS [R7+0x1180], R106 ;  /* 0x0011806a07007388 */ /* 0x000fe80000000800 */
[----:B------:R1:W-:Y:S04]  /*145b0*/  STS [R8+0x1c0], R107 ;  /* 0x0001c06b08007388 */ /* 0x0003e80000000800 */
[----:B------:R1:W-:Y:S01]  /*145c0*/  STS [R7+0x11c0], R2 ;  /* 0x0011c00207007388 */ /* 0x0003e20000000800 */
[----:B------:R-:W-:-:S03]  /*145d0*/  LOP3.LUT R5, R5, 0xfffdffff, RZ, 0xc0, !PT ;  /* 0xfffdffff05057812 */ /* 0x000fc600078ec0ff */
[----:B------:R-:W-:Y:S01]  /*145e0*/  BAR.SYNC.DEFER_BLOCKING 0x0 ;  /* 0x0000000000007b1d */ /* 0x000fe20000010000 */
[----:B------:R-:W-:-:S04]  /*145f0*/  @P4 LOP3.LUT R5, R5, 0x20000, RZ, 0xfc, !PT ;  /* 0x0002000005054812 */ /* 0x000fc800078efcff */
[C---:B------:R-:W-:Y:S02]  /*14600*/  LOP3.LUT P6, RZ, R5.reuse, 0x400, RZ, 0xc0, !PT ;  /* 0x0000040005ff7812 */ /* 0x040fe400078cc0ff */
[----:B------:R-:W-:Y:S01]  /*14610*/  LOP3.LUT P4, RZ, R5, 0x200, RZ, 0xc0, !PT ;  /* 0x0000020005ff7812 */ /* 0x000fe2000788c0ff */
[----:B-1----:R-:W-:Y:S01]  /*14620*/  IMAD.MOV.U32 R37, RZ, RZ, 0x2 ;  /* 0x00000002ff257424 */ /* 0x002fe200078e00ff */
[----:B------:R-:W-:-:S03]  /*14630*/  IADD3 R20, R48, 0x6000, RZ ;  /* 0x0000600030147810 */ /* 0x000fc60007ffe0ff */
[----:B------:R-:W-:Y:S01]  /*14640*/  IMAD.WIDE R10, R48, R37, c[0x0][0x190] ;  /* 0x00006400300a7625 */ /* 0x000fe200078e0225 */
[----:B------:R-:W-:-:S03]  /*14650*/  ULDC.64 UR4, c[0x0][0x118] ;  /* 0x0000460000047ab9 */ /* 0x000fc60000000a00 */
[-C--:B------:R-:W-:Y:S01]  /*14660*/  IMAD.WIDE R20, R20, R37.reuse, c[0x0][0x190] ;  /* 0x0000640014147625 */ /* 0x080fe200078e0225 */
[----:B------:R-:W-:Y:S01]  /*14670*/  IADD3 R22, R48, 0xc000, RZ ;  /* 0x0000c00030167810 */ /* 0x000fe20007ffe0ff */
[----:B------:R1:W-:Y:S04]  /*14680*/  @P6 STG.E.128 [R10.64], R80 ;  /* 0x000000500a006986 */ /* 0x0003e8000c101d04 */
[----:B------:R1:W-:Y:S01]  /*14690*/  @P4 STG.E.128 [R20.64], R76 ;  /* 0x0000004c14004986 */ /* 0x0003e2000c101d04 */
[C---:B------:R-:W-:Y:S01]  /*146a0*/  LOP3.LUT P4, RZ, R5.reuse, 0x20000, RZ, 0xc0, !PT ;  /* 0x0002000005ff7812 */ /* 0x040fe2000788c0ff */
[----:B------:R-:W-:Y:S01]  /*146b0*/  IMAD.WIDE R22, R22, R37, c[0x0][0x190] ;  /* 0x0000640016167625 */ /* 0x000fe200078e0225 */
[----:B------:R-:W-:Y:S01]  /*146c0*/  LOP3.LUT P5, RZ, R5, 0x80, RZ, 0xc0, !PT ;  /* 0x0000008005ff7812 */ /* 0x000fe200078ac0ff */
[----:B------:R-:W4:Y:S01]  /*146d0*/  LDS.128 R24, [R6] ;  /* 0x0000000006187984 */ /* 0x000f220000000c00 */
[----:B------:R-:W-:-:S02]  /*146e0*/  IADD3 R8, R48, 0x12000, RZ ;  /* 0x0001200030087810 */ /* 0x000fc40007ffe0ff */
[----:B------:R-:W-:Y:S01]  /*146f0*/  IADD3 R2, R48, 0x18000, RZ ;  /* 0x0001800030027810 */ /* 0x000fe20007ffe0ff */
[----:B------:R-:W-:Y:S06]  /*14700*/  LDS.128 R32, [R3] ;  /* 0x0000000003207984 */ /* 0x000fec0000000c00 */
[----:B------:R3:W-:Y:S01]  /*14710*/  @P4 STG.E.128 [R22.64], R16 ;  /* 0x0000001016004986 */ /* 0x0007e2000c101d04 */
[----:B------:R-:W-:Y:S01]  /*14720*/  LOP3.LUT P4, RZ, R5, 0x10000, RZ, 0xc0, !PT ;  /* 0x0001000005ff7812 */ /* 0x000fe2000788c0ff */
[----:B------:R-:W-:-:S04]  /*14730*/  IMAD.WIDE R8, R8, R37, c[0x0][0x190] ;  /* 0x0000640008087625 */ /* 0x000fc800078e0225 */
[----:B-1----:R-:W-:Y:S01]  /*14740*/  IMAD.WIDE R10, R2, R37, c[0x0][0x190] ;  /* 0x00006400020a7625 */ /* 0x002fe200078e0225 */
[----:B------:R1:W-:Y:S01]  /*14750*/  @P5 STG.E.128 [R8.64], R12 ;  /* 0x0000000c08005986 */ /* 0x0003e2000c101d04 */
[----:B------:R-:W-:-:S06]  /*14760*/  IADD3 R2, R48, 0x1e000, RZ ;  /* 0x0001e00030027810 */ /* 0x000fcc0007ffe0ff */
[----:B--2---:R2:W-:Y:S01]  /*14770*/  @P4 STG.E.128 [R10.64], R96 ;  /* 0x000000600a004986 */ /* 0x0045e2000c101d04 */
[----:B------:R-:W-:Y:S01]  /*14780*/  LOP3.LUT P4, RZ, R5, 0x8000, RZ, 0xc0, !PT ;  /* 0x0000800005ff7812 */ /* 0x000fe2000788c0ff */
[----:B------:R-:W-:Y:S01]  /*14790*/  IMAD.WIDE R20, R2, R37, c[0x0][0x190] ;  /* 0x0000640002147625 */ /* 0x000fe200078e0225 */
[----:B------:R-:W-:-:S11]  /*147a0*/  IADD3 R2, R48, 0x24000, RZ ;  /* 0x0002400030027810 */ /* 0x000fd60007ffe0ff */
[----:B---3--:R-:W-:Y:S01]  /*147b0*/  @P4 STG.E.128 [R20.64], R88 ;  /* 0x0000005814004986 */ /* 0x008fe2000c101d04 */
[C---:B------:R-:W-:Y:S01]  /*147c0*/  LOP3.LUT P4, RZ, R5.reuse, 0x4000, RZ, 0xc0, !PT ;  /* 0x0000400005ff7812 */ /* 0x040fe2000788c0ff */
[-C--:B------:R-:W-:Y:S01]  /*147d0*/  IMAD.WIDE R16, R2, R37.reuse, c[0x0][0x190] ;  /* 0x0000640002107625 */ /* 0x080fe200078e0225 */
[----:B------:R-:W-:Y:S01]  /*147e0*/  IADD3 R2, R48, 0x2a000, RZ ;  /* 0x0002a00030027810 */ /* 0x000fe20007ffe0ff */
[----:B------:R-:W3:Y:S10]  /*147f0*/  LDS.128 R20, [R4] ;  /* 0x0000000004147984 */ /* 0x000ef40000000c00 */
[----:B----4-:R-:W-:Y:S01]  /*14800*/  @P4 STG.E.128 [R16.64], R84 ;  /* 0x0000005410004986 */ /* 0x010fe2000c101d04 */
[----:B------:R-:W-:Y:S01]  /*14810*/  LOP3.LUT P4, RZ, R5, 0x2000, RZ, 0xc0, !PT ;  /* 0x0000200005ff7812 */ /* 0x000fe2000788c0ff */
[----:B-1----:R-:W-:Y:S01]  /*14820*/  IMAD.WIDE R8, R2, R37, c[0x0][0x190] ;  /* 0x0000640002087625 */ /* 0x002fe200078e0225 */
[----:B------:R-:W-:-:S11]  /*14830*/  IADD3 R2, R48, 0x30000, RZ ;  /* 0x0003000030027810 */ /* 0x000fd60007ffe0ff */
[----:B-----5:R1:W-:Y:S01]  /*14840*/  @P4 STG.E.128 [R8.64], R72 ;  /* 0x0000004808004986 */ /* 0x0203e2000c101d04 */
[C---:B------:R-:W-:Y:S01]  /*14850*/  LOP3.LUT P4, RZ, R5.reuse, 0x1000, RZ, 0xc0, !PT ;  /* 0x0000100005ff7812 */ /* 0x040fe2000788c0ff */
[----:B--2---:R-:W-:Y:S01]  /*14860*/  IMAD.WIDE R10, R2, R37, c[0x0][0x190] ;  /* 0x00006400020a7625 */ /* 0x004fe200078e0225 */
[C---:B------:R-:W-:Y:S02]  /*14870*/  LOP3.LUT P6, RZ, R5.reuse, 0x2, RZ, 0xc0, !PT ;  /* 0x0000000205ff7812 */ /* 0x040fe400078cc0ff */
[----:B------:R-:W-:Y:S02]  /*14880*/  LOP3.LUT P5, RZ, R5, 0x1, RZ, 0xc0, !PT ;  /* 0x0000000105ff7812 */ /* 0x000fe400078ac0ff */
[C---:B------:R-:W-:Y:S02]  /*14890*/  IADD3 R12, R48.reuse, 0x36000, RZ ;  /* 0x00036000300c7810 */ /* 0x040fe40007ffe0ff */
[----:B------:R-:W-:-:S05]  /*148a0*/  IADD3 R7, R48, 0x3c000, RZ ;  /* 0x0003c00030077810 */ /* 0x000fca0007ffe0ff */
[----:B------:R2:W-:Y:S01]  /*148b0*/  @P4 STG.E.128 [R10.64], R44 ;  /* 0x0000002c0a004986 */ /* 0x0005e2000c101d04 */
[----:B------:R-:W-:Y:S02]  /*148c0*/  LOP3.LUT P4, RZ, R5, 0x800, RZ, 0xc0, !PT ;  /* 0x0000080005ff7812 */ /* 0x000fe4000788c0ff */
[C---:B------:R-:W-:Y:S02]  /*148d0*/  IADD3 R5, R48.reuse, 0x42000, RZ ;  /* 0x0004200030057810 */ /* 0x040fe40007ffe0ff */
[----:B------:R-:W-:Y:S01]  /*148e0*/  IADD3 R2, R48, 0x48000, RZ ;  /* 0x0004800030027810 */ /* 0x000fe20007ffe0ff */
[----:B------:R-:W-:Y:S01]  /*148f0*/  IMAD.WIDE R12, R12, R37, c[0x0][0x190] ;  /* 0x000064000c0c7625 */ /* 0x000fe200078e0225 */
[----:B-1----:R-:W-:-:S03]  /*14900*/  IADD3 R8, R48, 0x4e000, RZ ;  /* 0x0004e00030087810 */ /* 0x002fc60007ffe0ff */
[-C--:B------:R-:W-:Y:S01]  /*14910*/  IMAD.WIDE R6, R7, R37.reuse, c[0x0][0x190] ;  /* 0x0000640007067625 */ /* 0x080fe200078e0225 */
[----:B------:R1:W-:Y:S03]  /*14920*/  @P6 STG.E.128 [R12.64], R100 ;  /* 0x000000640c006986 */ /* 0x0003e6000c101d04 */
[----:B------:R-:W-:Y:S01]  /*14930*/  IMAD.WIDE R4, R5, R37, c[0x0][0x190] ;  /* 0x0000640005047625 */ /* 0x000fe200078e0225 */
[----:B--2---:R-:W-:-:S03]  /*14940*/  IADD3 R10, R48, 0x54000, RZ ;  /* 0x00054000300a7810 */ /* 0x004fc60007ffe0ff */
[-C--:B------:R-:W-:Y:S01]  /*14950*/  IMAD.WIDE R2, R2, R37.reuse, c[0x0][0x190] ;  /* 0x0000640002027625 */ /* 0x080fe200078e0225 */
[----:B------:R1:W-:Y:S03]  /*14960*/  @P5 STG.E.128 [R6.64], R28 ;  /* 0x0000001c06005986 */ /* 0x0003e6000c101d04 */
[-C--:B------:R-:W-:Y:S01]  /*14970*/  IMAD.WIDE R8, R8, R37.reuse, c[0x0][0x190] ;  /* 0x0000640008087625 */ /* 0x080fe200078e0225 */
[----:B------:R1:W-:Y:S03]  /*14980*/  @P4 STG.E.128 [R4.64], R40 ;  /* 0x0000002804004986 */ /* 0x0003e6000c101d04 */
[----:B------:R-:W-:Y:S01]  /*14990*/  IMAD.WIDE R10, R10, R37, c[0x0][0x190] ;  /* 0x000064000a0a7625 */ /* 0x000fe200078e0225 */
[----:B------:R1:W-:Y:S04]  /*149a0*/  @P3 STG.E.128 [R2.64], R24 ;  /* 0x0000001802003986 */ /* 0x0003e8000c101d04 */
[----:B---3--:R1:W-:Y:S04]  /*149b0*/  @P2 STG.E.128 [R8.64], R20 ;  /* 0x0000001408002986 */ /* 0x0083e8000c101d04 */
[----:B------:R1:W-:Y:S01]  /*149c0*/  @P1 STG.E.128 [R10.64], R32 ;  /* 0x000000200a001986 */ /* 0x0003e2000c101d04 */
[----:B------:R-:W-:Y:S05]  /*149d0*/  @!P0 EXIT ;  /* 0x000000000000894d */ /* 0x000fea0003800000 */
[----:B-1----:R-:W1:Y:S01]  /*149e0*/  LDS.128 R4, [R0] ;  /* 0x0000000000047984 */ /* 0x002e620000000c00 */
[----:B------:R-:W-:-:S05]  /*149f0*/  IADD3 R2, R48, 0x5a000, RZ ;  /* 0x0005a00030027810 */ /* 0x000fca0007ffe0ff */
[----:B------:R-:W-:-:S05]  /*14a00*/  IMAD.WIDE R2, R2, R37, c[0x0][0x190] ;  /* 0x0000640002027625 */ /* 0x000fca00078e0225 */
[----:B-1----:R-:W-:Y:S01]  /*14a10*/  STG.E.128 [R2.64], R4 ;  /* 0x0000000402007986 */ /* 0x002fe2000c101d04 */
[----:B------:R-:W-:Y:S05]  /*14a20*/  EXIT ;  /* 0x000000000000794d */ /* 0x000fea0003800000 */
.L_x_1:
[----:B------:R-:W-:-:S00]  /*14a30*/  BRA `(.L_x_1) ;  /* 0xfffffff000007947 */ /* 0x000fc0000383ffff */
[----:B------:R-:W-:-:S00]  /*14a40*/  NOP ;  /* 0x0000000000007918 */ /* 0x000fc00000000000 */
        /* <DEDUP_REMOVED lines=11> */
.L_x_2:


//--------------------- .nv.shared.triton_        --------------------------
	.section	.nv.shared.triton_,"aw",@nobits
	.sectionflags	@""
	.align	16
